//
// Generated by NVIDIA NVVM Compiler
//
// Compiler Build ID: CL-36424714
// Cuda compilation tools, release 13.0, V13.0.88
// Based on NVVM 20.0.0
//

.version 9.0
.target sm_100
.address_size 64

	// .globl	_ZN3cub18CUB_300001_SM_10006detail11EmptyKernelIvEEvv
.global .align 1 .b8 _ZN34_INTERNAL_7a1e80f1_4_k_cu_5afdd2bd4cuda3std3__45__cpo5beginE[1];
.global .align 1 .b8 _ZN34_INTERNAL_7a1e80f1_4_k_cu_5afdd2bd4cuda3std3__45__cpo3endE[1];
.global .align 1 .b8 _ZN34_INTERNAL_7a1e80f1_4_k_cu_5afdd2bd4cuda3std3__45__cpo6cbeginE[1];
.global .align 1 .b8 _ZN34_INTERNAL_7a1e80f1_4_k_cu_5afdd2bd4cuda3std3__45__cpo4cendE[1];
.global .align 1 .b8 _ZN34_INTERNAL_7a1e80f1_4_k_cu_5afdd2bd4cuda3std3__45__cpo6rbeginE[1];
.global .align 1 .b8 _ZN34_INTERNAL_7a1e80f1_4_k_cu_5afdd2bd4cuda3std3__45__cpo4rendE[1];
.global .align 1 .b8 _ZN34_INTERNAL_7a1e80f1_4_k_cu_5afdd2bd4cuda3std3__45__cpo7crbeginE[1];
.global .align 1 .b8 _ZN34_INTERNAL_7a1e80f1_4_k_cu_5afdd2bd4cuda3std3__45__cpo5crendE[1];
.global .align 1 .b8 _ZN34_INTERNAL_7a1e80f1_4_k_cu_5afdd2bd4cuda3std3__436_GLOBAL__N__7a1e80f1_4_k_cu_5afdd2bd6ignoreE[1];
.global .align 1 .b8 _ZN34_INTERNAL_7a1e80f1_4_k_cu_5afdd2bd4cuda3std3__419piecewise_constructE[1];
.global .align 1 .b8 _ZN34_INTERNAL_7a1e80f1_4_k_cu_5afdd2bd4cuda3std3__48in_placeE[1];
.global .align 1 .b8 _ZN34_INTERNAL_7a1e80f1_4_k_cu_5afdd2bd4cuda3std3__420unreachable_sentinelE[1];
.global .align 1 .b8 _ZN34_INTERNAL_7a1e80f1_4_k_cu_5afdd2bd4cuda3std3__47nulloptE[1];
.global .align 1 .b8 _ZN34_INTERNAL_7a1e80f1_4_k_cu_5afdd2bd4cuda3std3__48unexpectE[1];
.global .align 1 .b8 _ZN34_INTERNAL_7a1e80f1_4_k_cu_5afdd2bd4cuda3std6ranges3__45__cpo4swapE[1];
.global .align 1 .b8 _ZN34_INTERNAL_7a1e80f1_4_k_cu_5afdd2bd4cuda3std6ranges3__45__cpo9iter_moveE[1];
.global .align 1 .b8 _ZN34_INTERNAL_7a1e80f1_4_k_cu_5afdd2bd4cuda3std6ranges3__45__cpo5beginE[1];
.global .align 1 .b8 _ZN34_INTERNAL_7a1e80f1_4_k_cu_5afdd2bd4cuda3std6ranges3__45__cpo3endE[1];
.global .align 1 .b8 _ZN34_INTERNAL_7a1e80f1_4_k_cu_5afdd2bd4cuda3std6ranges3__45__cpo6cbeginE[1];
.global .align 1 .b8 _ZN34_INTERNAL_7a1e80f1_4_k_cu_5afdd2bd4cuda3std6ranges3__45__cpo4cendE[1];
.global .align 1 .b8 _ZN34_INTERNAL_7a1e80f1_4_k_cu_5afdd2bd4cuda3std6ranges3__45__cpo7advanceE[1];
.global .align 1 .b8 _ZN34_INTERNAL_7a1e80f1_4_k_cu_5afdd2bd4cuda3std6ranges3__45__cpo9iter_swapE[1];
.global .align 1 .b8 _ZN34_INTERNAL_7a1e80f1_4_k_cu_5afdd2bd4cuda3std6ranges3__45__cpo4nextE[1];
.global .align 1 .b8 _ZN34_INTERNAL_7a1e80f1_4_k_cu_5afdd2bd4cuda3std6ranges3__45__cpo4prevE[1];
.global .align 1 .b8 _ZN34_INTERNAL_7a1e80f1_4_k_cu_5afdd2bd4cuda3std6ranges3__45__cpo4dataE[1];
.global .align 1 .b8 _ZN34_INTERNAL_7a1e80f1_4_k_cu_5afdd2bd4cuda3std6ranges3__45__cpo5cdataE[1];
.global .align 1 .b8 _ZN34_INTERNAL_7a1e80f1_4_k_cu_5afdd2bd4cuda3std6ranges3__45__cpo4sizeE[1];
.global .align 1 .b8 _ZN34_INTERNAL_7a1e80f1_4_k_cu_5afdd2bd4cuda3std6ranges3__45__cpo5ssizeE[1];
.global .align 1 .b8 _ZN34_INTERNAL_7a1e80f1_4_k_cu_5afdd2bd4cuda3std6ranges3__45__cpo8distanceE[1];
.global .align 1 .b8 _ZN34_INTERNAL_7a1e80f1_4_k_cu_5afdd2bd6thrust24THRUST_300001_SM_1000_NS6system6detail10sequential3seqE[1];
.global .align 1 .b8 _ZN34_INTERNAL_7a1e80f1_4_k_cu_5afdd2bd6thrust24THRUST_300001_SM_1000_NS12placeholders2_1E[1];
.global .align 1 .b8 _ZN34_INTERNAL_7a1e80f1_4_k_cu_5afdd2bd6thrust24THRUST_300001_SM_1000_NS12placeholders2_2E[1];
.global .align 1 .b8 _ZN34_INTERNAL_7a1e80f1_4_k_cu_5afdd2bd6thrust24THRUST_300001_SM_1000_NS12placeholders2_3E[1];
.global .align 1 .b8 _ZN34_INTERNAL_7a1e80f1_4_k_cu_5afdd2bd6thrust24THRUST_300001_SM_1000_NS12placeholders2_4E[1];
.global .align 1 .b8 _ZN34_INTERNAL_7a1e80f1_4_k_cu_5afdd2bd6thrust24THRUST_300001_SM_1000_NS12placeholders2_5E[1];
.global .align 1 .b8 _ZN34_INTERNAL_7a1e80f1_4_k_cu_5afdd2bd6thrust24THRUST_300001_SM_1000_NS12placeholders2_6E[1];
.global .align 1 .b8 _ZN34_INTERNAL_7a1e80f1_4_k_cu_5afdd2bd6thrust24THRUST_300001_SM_1000_NS12placeholders2_7E[1];
.global .align 1 .b8 _ZN34_INTERNAL_7a1e80f1_4_k_cu_5afdd2bd6thrust24THRUST_300001_SM_1000_NS12placeholders2_8E[1];
.global .align 1 .b8 _ZN34_INTERNAL_7a1e80f1_4_k_cu_5afdd2bd6thrust24THRUST_300001_SM_1000_NS12placeholders2_9E[1];
.global .align 1 .b8 _ZN34_INTERNAL_7a1e80f1_4_k_cu_5afdd2bd6thrust24THRUST_300001_SM_1000_NS12placeholders3_10E[1];
.extern .shared .align 16 .b8 _ZN17signal_processing7kernels10shared_memE[];
.extern .shared .align 16 .b8 _ZN17signal_processing7kernels13shared_coeffsE[];

.visible .entry _ZN3cub18CUB_300001_SM_10006detail11EmptyKernelIvEEvv()
{


	ret;

}
	// .globl	_ZN17signal_processing7kernels17fir_filter_kernelEPKfS2_Pfii
.visible .entry _ZN17signal_processing7kernels17fir_filter_kernelEPKfS2_Pfii(
	.param .u64 .ptr .align 1 _ZN17signal_processing7kernels17fir_filter_kernelEPKfS2_Pfii_param_0,
	.param .u64 .ptr .align 1 _ZN17signal_processing7kernels17fir_filter_kernelEPKfS2_Pfii_param_1,
	.param .u64 .ptr .align 1 _ZN17signal_processing7kernels17fir_filter_kernelEPKfS2_Pfii_param_2,
	.param .u32 _ZN17signal_processing7kernels17fir_filter_kernelEPKfS2_Pfii_param_3,
	.param .u32 _ZN17signal_processing7kernels17fir_filter_kernelEPKfS2_Pfii_param_4
)
{
	.reg .pred 	%p<26>;
	.reg .b32 	%r<50>;
	.reg .b32 	%f<96>;
	.reg .b64 	%rd<47>;

	ld.param.u64 	%rd7, [_ZN17signal_processing7kernels17fir_filter_kernelEPKfS2_Pfii_param_0];
	ld.param.u64 	%rd8, [_ZN17signal_processing7kernels17fir_filter_kernelEPKfS2_Pfii_param_1];
	ld.param.u64 	%rd6, [_ZN17signal_processing7kernels17fir_filter_kernelEPKfS2_Pfii_param_2];
	ld.param.u32 	%r28, [_ZN17signal_processing7kernels17fir_filter_kernelEPKfS2_Pfii_param_3];
	ld.param.u32 	%r27, [_ZN17signal_processing7kernels17fir_filter_kernelEPKfS2_Pfii_param_4];
	cvta.to.global.u64 	%rd1, %rd7;
	cvta.to.global.u64 	%rd2, %rd8;
	mov.u32 	%r29, %ctaid.x;
	mov.u32 	%r30, %ntid.x;
	mov.u32 	%r31, %tid.x;
	mad.lo.s32 	%r1, %r29, %r30, %r31;
	setp.ge.s32 	%p1, %r1, %r28;
	@%p1 bra 	$L__BB1_43;
	setp.lt.s32 	%p2, %r27, 1;
	mov.f32 	%f75, 0f00000000;
	@%p2 bra 	$L__BB1_42;
	and.b32  	%r2, %r27, 7;
	setp.lt.u32 	%p3, %r27, 8;
	mov.f32 	%f75, 0f00000000;
	mov.b32 	%r48, 0;
	@%p3 bra 	$L__BB1_21;
	and.b32  	%r48, %r27, 2147483640;
	mov.f32 	%f75, 0f00000000;
	mov.b32 	%r46, 0;
$L__BB1_4:
	.pragma "nounroll";
	sub.s32 	%r5, %r1, %r46;
	setp.lt.s32 	%p4, %r5, 0;
	mul.wide.u32 	%rd9, %r46, 4;
	add.s64 	%rd3, %rd2, %rd9;
	@%p4 bra 	$L__BB1_6;
	ld.global.nc.f32 	%f42, [%rd3];
	mul.wide.u32 	%rd10, %r5, 4;
	add.s64 	%rd11, %rd1, %rd10;
	ld.global.nc.f32 	%f43, [%rd11];
	fma.rn.f32 	%f75, %f42, %f43, %f75;
$L__BB1_6:
	not.b32 	%r34, %r46;
	add.s32 	%r6, %r1, %r34;
	setp.lt.s32 	%p5, %r6, 0;
	@%p5 bra 	$L__BB1_8;
	ld.global.nc.f32 	%f44, [%rd3+4];
	mul.wide.u32 	%rd12, %r6, 4;
	add.s64 	%rd13, %rd1, %rd12;
	ld.global.nc.f32 	%f45, [%rd13];
	fma.rn.f32 	%f75, %f44, %f45, %f75;
$L__BB1_8:
	add.s32 	%r7, %r5, -2;
	setp.lt.s32 	%p6, %r7, 0;
	@%p6 bra 	$L__BB1_10;
	ld.global.nc.f32 	%f46, [%rd3+8];
	mul.wide.u32 	%rd14, %r7, 4;
	add.s64 	%rd15, %rd1, %rd14;
	ld.global.nc.f32 	%f47, [%rd15];
	fma.rn.f32 	%f75, %f46, %f47, %f75;
$L__BB1_10:
	add.s32 	%r8, %r5, -3;
	setp.lt.s32 	%p7, %r8, 0;
	@%p7 bra 	$L__BB1_12;
	ld.global.nc.f32 	%f48, [%rd3+12];
	mul.wide.u32 	%rd16, %r8, 4;
	add.s64 	%rd17, %rd1, %rd16;
	ld.global.nc.f32 	%f49, [%rd17];
	fma.rn.f32 	%f75, %f48, %f49, %f75;
$L__BB1_12:
	add.s32 	%r9, %r5, -4;
	setp.lt.s32 	%p8, %r9, 0;
	@%p8 bra 	$L__BB1_14;
	ld.global.nc.f32 	%f50, [%rd3+16];
	mul.wide.u32 	%rd18, %r9, 4;
	add.s64 	%rd19, %rd1, %rd18;
	ld.global.nc.f32 	%f51, [%rd19];
	fma.rn.f32 	%f75, %f50, %f51, %f75;
$L__BB1_14:
	add.s32 	%r10, %r5, -5;
	setp.lt.s32 	%p9, %r10, 0;
	@%p9 bra 	$L__BB1_16;
	ld.global.nc.f32 	%f52, [%rd3+20];
	mul.wide.u32 	%rd20, %r10, 4;
	add.s64 	%rd21, %rd1, %rd20;
	ld.global.nc.f32 	%f53, [%rd21];
	fma.rn.f32 	%f75, %f52, %f53, %f75;
$L__BB1_16:
	add.s32 	%r11, %r5, -6;
	setp.lt.s32 	%p10, %r11, 0;
	@%p10 bra 	$L__BB1_18;
	ld.global.nc.f32 	%f54, [%rd3+24];
	mul.wide.u32 	%rd22, %r11, 4;
	add.s64 	%rd23, %rd1, %rd22;
	ld.global.nc.f32 	%f55, [%rd23];
	fma.rn.f32 	%f75, %f54, %f55, %f75;
$L__BB1_18:
	add.s32 	%r12, %r5, -7;
	setp.lt.s32 	%p11, %r12, 0;
	@%p11 bra 	$L__BB1_20;
	ld.global.nc.f32 	%f56, [%rd3+28];
	mul.wide.u32 	%rd24, %r12, 4;
	add.s64 	%rd25, %rd1, %rd24;
	ld.global.nc.f32 	%f57, [%rd25];
	fma.rn.f32 	%f75, %f56, %f57, %f75;
$L__BB1_20:
	add.s32 	%r46, %r46, 8;
	setp.ne.s32 	%p12, %r46, %r48;
	@%p12 bra 	$L__BB1_4;
$L__BB1_21:
	setp.eq.s32 	%p13, %r2, 0;
	@%p13 bra 	$L__BB1_42;
	and.b32  	%r15, %r27, 3;
	setp.lt.u32 	%p14, %r2, 4;
	@%p14 bra 	$L__BB1_32;
	sub.s32 	%r16, %r1, %r48;
	setp.lt.s32 	%p15, %r16, 0;
	mul.wide.u32 	%rd26, %r48, 4;
	add.s64 	%rd4, %rd2, %rd26;
	@%p15 bra 	$L__BB1_25;
	ld.global.nc.f32 	%f59, [%rd4];
	mul.wide.u32 	%rd27, %r16, 4;
	add.s64 	%rd28, %rd1, %rd27;
	ld.global.nc.f32 	%f60, [%rd28];
	fma.rn.f32 	%f75, %f59, %f60, %f75;
$L__BB1_25:
	not.b32 	%r41, %r48;
	add.s32 	%r17, %r1, %r41;
	setp.lt.s32 	%p16, %r17, 0;
	@%p16 bra 	$L__BB1_27;
	ld.global.nc.f32 	%f61, [%rd4+4];
	mul.wide.u32 	%rd29, %r17, 4;
	add.s64 	%rd30, %rd1, %rd29;
	ld.global.nc.f32 	%f62, [%rd30];
	fma.rn.f32 	%f75, %f61, %f62, %f75;
$L__BB1_27:
	add.s32 	%r18, %r16, -2;
	setp.lt.s32 	%p17, %r18, 0;
	@%p17 bra 	$L__BB1_29;
	ld.global.nc.f32 	%f63, [%rd4+8];
	mul.wide.u32 	%rd31, %r18, 4;
	add.s64 	%rd32, %rd1, %rd31;
	ld.global.nc.f32 	%f64, [%rd32];
	fma.rn.f32 	%f75, %f63, %f64, %f75;
$L__BB1_29:
	add.s32 	%r19, %r16, -3;
	setp.lt.s32 	%p18, %r19, 0;
	@%p18 bra 	$L__BB1_31;
	ld.global.nc.f32 	%f65, [%rd4+12];
	mul.wide.u32 	%rd33, %r19, 4;
	add.s64 	%rd34, %rd1, %rd33;
	ld.global.nc.f32 	%f66, [%rd34];
	fma.rn.f32 	%f75, %f65, %f66, %f75;
$L__BB1_31:
	add.s32 	%r48, %r48, 4;
$L__BB1_32:
	setp.eq.s32 	%p19, %r15, 0;
	@%p19 bra 	$L__BB1_42;
	setp.eq.s32 	%p20, %r15, 1;
	@%p20 bra 	$L__BB1_39;
	sub.s32 	%r22, %r1, %r48;
	setp.lt.s32 	%p21, %r22, 0;
	mul.wide.u32 	%rd35, %r48, 4;
	add.s64 	%rd5, %rd2, %rd35;
	@%p21 bra 	$L__BB1_36;
	ld.global.nc.f32 	%f68, [%rd5];
	mul.wide.u32 	%rd36, %r22, 4;
	add.s64 	%rd37, %rd1, %rd36;
	ld.global.nc.f32 	%f69, [%rd37];
	fma.rn.f32 	%f75, %f68, %f69, %f75;
$L__BB1_36:
	not.b32 	%r44, %r48;
	add.s32 	%r23, %r1, %r44;
	setp.lt.s32 	%p22, %r23, 0;
	@%p22 bra 	$L__BB1_38;
	ld.global.nc.f32 	%f70, [%rd5+4];
	mul.wide.u32 	%rd38, %r23, 4;
	add.s64 	%rd39, %rd1, %rd38;
	ld.global.nc.f32 	%f71, [%rd39];
	fma.rn.f32 	%f75, %f70, %f71, %f75;
$L__BB1_38:
	add.s32 	%r48, %r48, 2;
$L__BB1_39:
	and.b32  	%r45, %r27, 1;
	setp.eq.b32 	%p23, %r45, 1;
	not.pred 	%p24, %p23;
	@%p24 bra 	$L__BB1_42;
	sub.s32 	%r26, %r1, %r48;
	setp.lt.s32 	%p25, %r26, 0;
	@%p25 bra 	$L__BB1_42;
	mul.wide.u32 	%rd40, %r48, 4;
	add.s64 	%rd41, %rd2, %rd40;
	ld.global.nc.f32 	%f72, [%rd41];
	mul.wide.u32 	%rd42, %r26, 4;
	add.s64 	%rd43, %rd1, %rd42;
	ld.global.nc.f32 	%f73, [%rd43];
	fma.rn.f32 	%f75, %f72, %f73, %f75;
$L__BB1_42:
	cvta.to.global.u64 	%rd44, %rd6;
	mul.wide.s32 	%rd45, %r1, 4;
	add.s64 	%rd46, %rd44, %rd45;
	st.global.f32 	[%rd46], %f75;
$L__BB1_43:
	ret;

}
	// .globl	_ZN17signal_processing7kernels22fir_filter_sm87_kernelEPKfS2_Pfii
.visible .entry _ZN17signal_processing7kernels22fir_filter_sm87_kernelEPKfS2_Pfii(
	.param .u64 .ptr .align 1 _ZN17signal_processing7kernels22fir_filter_sm87_kernelEPKfS2_Pfii_param_0,
	.param .u64 .ptr .align 1 _ZN17signal_processing7kernels22fir_filter_sm87_kernelEPKfS2_Pfii_param_1,
	.param .u64 .ptr .align 1 _ZN17signal_processing7kernels22fir_filter_sm87_kernelEPKfS2_Pfii_param_2,
	.param .u32 _ZN17signal_processing7kernels22fir_filter_sm87_kernelEPKfS2_Pfii_param_3,
	.param .u32 _ZN17signal_processing7kernels22fir_filter_sm87_kernelEPKfS2_Pfii_param_4
)
.maxntid 128
.minnctapersm 8
{
	.reg .pred 	%p<84>;
	.reg .b32 	%r<186>;
	.reg .b32 	%f<361>;
	.reg .b64 	%rd<129>;

	ld.param.u64 	%rd4, [_ZN17signal_processing7kernels22fir_filter_sm87_kernelEPKfS2_Pfii_param_0];
	ld.param.u64 	%rd3, [_ZN17signal_processing7kernels22fir_filter_sm87_kernelEPKfS2_Pfii_param_1];
	ld.param.u64 	%rd5, [_ZN17signal_processing7kernels22fir_filter_sm87_kernelEPKfS2_Pfii_param_2];
	ld.param.u32 	%r101, [_ZN17signal_processing7kernels22fir_filter_sm87_kernelEPKfS2_Pfii_param_3];
	ld.param.u32 	%r102, [_ZN17signal_processing7kernels22fir_filter_sm87_kernelEPKfS2_Pfii_param_4];
	cvta.to.global.u64 	%rd1, %rd4;
	cvta.to.global.u64 	%rd2, %rd5;
	mov.u32 	%r1, %tid.x;
	setp.ge.u32 	%p1, %r1, %r102;
	@%p1 bra 	$L__BB2_2;
	cvta.to.global.u64 	%rd6, %rd3;
	mul.wide.u32 	%rd7, %r1, 4;
	add.s64 	%rd8, %rd6, %rd7;
	ld.global.nc.f32 	%f139, [%rd8];
	shl.b32 	%r103, %r1, 2;
	mov.u32 	%r104, _ZN17signal_processing7kernels10shared_memE;
	add.s32 	%r105, %r104, %r103;
	st.shared.f32 	[%r105], %f139;
$L__BB2_2:
	bar.sync 	0;
	mov.u32 	%r106, %ctaid.x;
	mov.u32 	%r107, %ntid.x;
	mad.lo.s32 	%r108, %r106, %r107, %r1;
	shl.b32 	%r2, %r108, 2;
	setp.lt.s32 	%p2, %r102, 4;
	@%p2 bra 	$L__BB2_110;
	add.s32 	%r3, %r102, -4;
	shr.u32 	%r132, %r3, 2;
	and.b32  	%r133, %r3, -4;
	add.s32 	%r4, %r133, 4;
	add.s32 	%r134, %r132, 1;
	and.b32  	%r5, %r102, 3;
	sub.s32 	%r135, %r102, %r133;
	add.s32 	%r6, %r135, -5;
	xor.b32  	%r136, %r102, 4;
	and.b32  	%r137, %r3, 4;
	sub.s32 	%r138, %r136, %r137;
	and.b32  	%r139, %r138, 7;
	add.s32 	%r7, %r139, -1;
	and.b32  	%r8, %r134, 3;
	and.b32  	%r9, %r102, 1;
	add.s32 	%r10, %r2, -7;
	and.b32  	%r140, %r134, 2147483644;
	neg.s32 	%r11, %r140;
	mov.b32 	%r171, 0;
$L__BB2_4:
	add.s32 	%r13, %r171, %r2;
	setp.lt.s32 	%p27, %r13, %r101;
	@%p27 bra 	$L__BB2_5;
	bra.uni 	$L__BB2_90;
$L__BB2_5:
	setp.lt.u32 	%p28, %r3, 12;
	mov.f32 	%f306, 0f00000000;
	mov.b32 	%r181, 0;
	@%p28 bra 	$L__BB2_40;
	add.s32 	%r174, %r10, %r171;
	mov.u32 	%r144, _ZN17signal_processing7kernels10shared_memE;
	add.s32 	%r173, %r144, 32;
	mov.f32 	%f306, 0f00000000;
	mov.b32 	%r181, 0;
	mov.u32 	%r172, %r11;
$L__BB2_7:
	add.s32 	%r18, %r174, 7;
	add.s32 	%r19, %r174, 6;
	add.s32 	%r20, %r174, 5;
	add.s32 	%r21, %r174, 4;
	setp.lt.s32 	%p29, %r18, 0;
	mov.f32 	%f289, 0f00000000;
	@%p29 bra 	$L__BB2_9;
	mul.wide.u32 	%rd41, %r18, 4;
	add.s64 	%rd42, %rd1, %rd41;
	ld.global.nc.f32 	%f289, [%rd42];
$L__BB2_9:
	setp.lt.s32 	%p30, %r19, 0;
	mov.f32 	%f290, 0f00000000;
	@%p30 bra 	$L__BB2_11;
	mul.wide.u32 	%rd43, %r19, 4;
	add.s64 	%rd44, %rd1, %rd43;
	ld.global.nc.f32 	%f290, [%rd44];
$L__BB2_11:
	setp.lt.s32 	%p31, %r20, 0;
	mov.f32 	%f291, 0f00000000;
	@%p31 bra 	$L__BB2_13;
	mul.wide.u32 	%rd45, %r20, 4;
	add.s64 	%rd46, %rd1, %rd45;
	ld.global.nc.f32 	%f291, [%rd46];
$L__BB2_13:
	setp.lt.s32 	%p32, %r21, 0;
	mov.f32 	%f292, 0f00000000;
	@%p32 bra 	$L__BB2_15;
	mul.wide.u32 	%rd47, %r21, 4;
	add.s64 	%rd48, %rd1, %rd47;
	ld.global.nc.f32 	%f292, [%rd48];
$L__BB2_15:
	ld.shared.v4.f32 	{%f184, %f185, %f186, %f187}, [%r173+-32];
	fma.rn.f32 	%f188, %f289, %f184, %f306;
	fma.rn.f32 	%f189, %f290, %f185, %f188;
	fma.rn.f32 	%f190, %f291, %f186, %f189;
	fma.rn.f32 	%f10, %f292, %f187, %f190;
	add.s32 	%r22, %r174, 3;
	add.s32 	%r23, %r174, 2;
	add.s32 	%r24, %r174, 1;
	add.s32 	%r25, %r174, -8;
	setp.lt.s32 	%p33, %r22, 0;
	mov.f32 	%f293, 0f00000000;
	@%p33 bra 	$L__BB2_17;
	mul.wide.u32 	%rd49, %r22, 4;
	add.s64 	%rd50, %rd1, %rd49;
	ld.global.nc.f32 	%f293, [%rd50];
$L__BB2_17:
	setp.lt.s32 	%p34, %r23, 0;
	mov.f32 	%f294, 0f00000000;
	@%p34 bra 	$L__BB2_19;
	mul.wide.u32 	%rd51, %r23, 4;
	add.s64 	%rd52, %rd1, %rd51;
	ld.global.nc.f32 	%f294, [%rd52];
$L__BB2_19:
	setp.lt.s32 	%p35, %r24, 0;
	mov.f32 	%f295, 0f00000000;
	@%p35 bra 	$L__BB2_21;
	mul.wide.u32 	%rd53, %r24, 4;
	add.s64 	%rd54, %rd1, %rd53;
	ld.global.nc.f32 	%f295, [%rd54];
$L__BB2_21:
	setp.lt.s32 	%p36, %r174, 0;
	mov.f32 	%f296, 0f00000000;
	@%p36 bra 	$L__BB2_23;
	mul.wide.u32 	%rd55, %r174, 4;
	add.s64 	%rd56, %rd1, %rd55;
	ld.global.nc.f32 	%f296, [%rd56];
$L__BB2_23:
	ld.shared.v4.f32 	{%f195, %f196, %f197, %f198}, [%r173+-16];
	fma.rn.f32 	%f199, %f293, %f195, %f10;
	fma.rn.f32 	%f200, %f294, %f196, %f199;
	fma.rn.f32 	%f201, %f295, %f197, %f200;
	fma.rn.f32 	%f19, %f296, %f198, %f201;
	add.s32 	%r26, %r174, -1;
	add.s32 	%r27, %r174, -2;
	add.s32 	%r28, %r174, -3;
	add.s32 	%r29, %r174, -4;
	setp.lt.s32 	%p37, %r26, 0;
	mov.f32 	%f297, 0f00000000;
	@%p37 bra 	$L__BB2_25;
	mul.wide.u32 	%rd57, %r26, 4;
	add.s64 	%rd58, %rd1, %rd57;
	ld.global.nc.f32 	%f297, [%rd58];
$L__BB2_25:
	setp.lt.s32 	%p38, %r27, 0;
	mov.f32 	%f298, 0f00000000;
	@%p38 bra 	$L__BB2_27;
	mul.wide.u32 	%rd59, %r27, 4;
	add.s64 	%rd60, %rd1, %rd59;
	ld.global.nc.f32 	%f298, [%rd60];
$L__BB2_27:
	setp.lt.s32 	%p39, %r28, 0;
	mov.f32 	%f299, 0f00000000;
	@%p39 bra 	$L__BB2_29;
	mul.wide.u32 	%rd61, %r28, 4;
	add.s64 	%rd62, %rd1, %rd61;
	ld.global.nc.f32 	%f299, [%rd62];
$L__BB2_29:
	setp.lt.s32 	%p40, %r29, 0;
	mov.f32 	%f300, 0f00000000;
	@%p40 bra 	$L__BB2_31;
	mul.wide.u32 	%rd63, %r29, 4;
	add.s64 	%rd64, %rd1, %rd63;
	ld.global.nc.f32 	%f300, [%rd64];
$L__BB2_31:
	ld.shared.v4.f32 	{%f206, %f207, %f208, %f209}, [%r173];
	fma.rn.f32 	%f210, %f297, %f206, %f19;
	fma.rn.f32 	%f211, %f298, %f207, %f210;
	fma.rn.f32 	%f212, %f299, %f208, %f211;
	fma.rn.f32 	%f28, %f300, %f209, %f212;
	add.s32 	%r30, %r174, -5;
	add.s32 	%r31, %r174, -6;
	add.s32 	%r32, %r174, -7;
	setp.lt.s32 	%p41, %r30, 0;
	mov.f32 	%f301, 0f00000000;
	@%p41 bra 	$L__BB2_33;
	mul.wide.u32 	%rd65, %r30, 4;
	add.s64 	%rd66, %rd1, %rd65;
	ld.global.nc.f32 	%f301, [%rd66];
$L__BB2_33:
	setp.lt.s32 	%p42, %r31, 0;
	mov.f32 	%f302, 0f00000000;
	@%p42 bra 	$L__BB2_35;
	mul.wide.u32 	%rd67, %r31, 4;
	add.s64 	%rd68, %rd1, %rd67;
	ld.global.nc.f32 	%f302, [%rd68];
$L__BB2_35:
	setp.lt.s32 	%p43, %r32, 0;
	mov.f32 	%f303, 0f00000000;
	@%p43 bra 	$L__BB2_37;
	mul.wide.u32 	%rd69, %r32, 4;
	add.s64 	%rd70, %rd1, %rd69;
	ld.global.nc.f32 	%f303, [%rd70];
$L__BB2_37:
	setp.lt.s32 	%p44, %r25, 0;
	mov.f32 	%f304, 0f00000000;
	@%p44 bra 	$L__BB2_39;
	mul.wide.u32 	%rd71, %r25, 4;
	add.s64 	%rd72, %rd1, %rd71;
	ld.global.nc.f32 	%f304, [%rd72];
$L__BB2_39:
	ld.shared.v4.f32 	{%f216, %f217, %f218, %f219}, [%r173+16];
	fma.rn.f32 	%f220, %f301, %f216, %f28;
	fma.rn.f32 	%f221, %f302, %f217, %f220;
	fma.rn.f32 	%f222, %f303, %f218, %f221;
	fma.rn.f32 	%f306, %f304, %f219, %f222;
	add.s32 	%r181, %r181, 16;
	add.s32 	%r174, %r174, -16;
	add.s32 	%r173, %r173, 64;
	add.s32 	%r172, %r172, 4;
	setp.eq.s32 	%p45, %r172, 0;
	@%p45 bra 	$L__BB2_40;
	bra.uni 	$L__BB2_7;
$L__BB2_40:
	setp.eq.s32 	%p46, %r8, 0;
	@%p46 bra 	$L__BB2_68;
	sub.s32 	%r67, %r13, %r181;
	not.b32 	%r145, %r181;
	add.s32 	%r68, %r13, %r145;
	add.s32 	%r69, %r67, -2;
	add.s32 	%r70, %r67, -3;
	setp.lt.s32 	%p47, %r67, 0;
	mov.f32 	%f328, 0f00000000;
	@%p47 bra 	$L__BB2_43;
	mul.wide.u32 	%rd73, %r67, 4;
	add.s64 	%rd74, %rd1, %rd73;
	ld.global.nc.f32 	%f328, [%rd74];
$L__BB2_43:
	setp.lt.s32 	%p48, %r68, 0;
	mov.f32 	%f329, 0f00000000;
	@%p48 bra 	$L__BB2_45;
	mul.wide.u32 	%rd75, %r68, 4;
	add.s64 	%rd76, %rd1, %rd75;
	ld.global.nc.f32 	%f329, [%rd76];
$L__BB2_45:
	setp.lt.s32 	%p49, %r69, 0;
	mov.f32 	%f330, 0f00000000;
	@%p49 bra 	$L__BB2_47;
	mul.wide.u32 	%rd77, %r69, 4;
	add.s64 	%rd78, %rd1, %rd77;
	ld.global.nc.f32 	%f330, [%rd78];
$L__BB2_47:
	setp.lt.s32 	%p50, %r70, 0;
	mov.f32 	%f331, 0f00000000;
	@%p50 bra 	$L__BB2_49;
	mul.wide.u32 	%rd79, %r70, 4;
	add.s64 	%rd80, %rd1, %rd79;
	ld.global.nc.f32 	%f331, [%rd80];
$L__BB2_49:
	setp.eq.s32 	%p51, %r8, 1;
	shl.b32 	%r146, %r181, 2;
	mov.u32 	%r147, _ZN17signal_processing7kernels10shared_memE;
	add.s32 	%r71, %r147, %r146;
	ld.shared.v4.f32 	{%f227, %f228, %f229, %f230}, [%r71];
	fma.rn.f32 	%f231, %f328, %f227, %f306;
	fma.rn.f32 	%f232, %f329, %f228, %f231;
	fma.rn.f32 	%f233, %f330, %f229, %f232;
	fma.rn.f32 	%f306, %f331, %f230, %f233;
	@%p51 bra 	$L__BB2_68;
	add.s32 	%r72, %r67, -4;
	add.s32 	%r73, %r67, -5;
	add.s32 	%r74, %r67, -6;
	add.s32 	%r75, %r67, -7;
	setp.lt.s32 	%p52, %r72, 0;
	mov.f32 	%f332, 0f00000000;
	@%p52 bra 	$L__BB2_52;
	mul.wide.u32 	%rd81, %r72, 4;
	add.s64 	%rd82, %rd1, %rd81;
	ld.global.nc.f32 	%f332, [%rd82];
$L__BB2_52:
	setp.lt.s32 	%p53, %r73, 0;
	mov.f32 	%f333, 0f00000000;
	@%p53 bra 	$L__BB2_54;
	mul.wide.u32 	%rd83, %r73, 4;
	add.s64 	%rd84, %rd1, %rd83;
	ld.global.nc.f32 	%f333, [%rd84];
$L__BB2_54:
	setp.lt.s32 	%p54, %r74, 0;
	mov.f32 	%f334, 0f00000000;
	@%p54 bra 	$L__BB2_56;
	mul.wide.u32 	%rd85, %r74, 4;
	add.s64 	%rd86, %rd1, %rd85;
	ld.global.nc.f32 	%f334, [%rd86];
$L__BB2_56:
	setp.lt.s32 	%p55, %r75, 0;
	mov.f32 	%f335, 0f00000000;
	@%p55 bra 	$L__BB2_58;
	mul.wide.u32 	%rd87, %r75, 4;
	add.s64 	%rd88, %rd1, %rd87;
	ld.global.nc.f32 	%f335, [%rd88];
$L__BB2_58:
	setp.eq.s32 	%p56, %r8, 2;
	ld.shared.v4.f32 	{%f238, %f239, %f240, %f241}, [%r71+16];
	fma.rn.f32 	%f242, %f332, %f238, %f306;
	fma.rn.f32 	%f243, %f333, %f239, %f242;
	fma.rn.f32 	%f244, %f334, %f240, %f243;
	fma.rn.f32 	%f306, %f335, %f241, %f244;
	@%p56 bra 	$L__BB2_68;
	add.s32 	%r76, %r67, -8;
	add.s32 	%r77, %r67, -9;
	add.s32 	%r78, %r67, -10;
	add.s32 	%r79, %r67, -11;
	setp.lt.s32 	%p57, %r76, 0;
	mov.f32 	%f336, 0f00000000;
	@%p57 bra 	$L__BB2_61;
	mul.wide.u32 	%rd89, %r76, 4;
	add.s64 	%rd90, %rd1, %rd89;
	ld.global.nc.f32 	%f336, [%rd90];
$L__BB2_61:
	setp.lt.s32 	%p58, %r77, 0;
	mov.f32 	%f337, 0f00000000;
	@%p58 bra 	$L__BB2_63;
	mul.wide.u32 	%rd91, %r77, 4;
	add.s64 	%rd92, %rd1, %rd91;
	ld.global.nc.f32 	%f337, [%rd92];
$L__BB2_63:
	setp.lt.s32 	%p59, %r78, 0;
	mov.f32 	%f338, 0f00000000;
	@%p59 bra 	$L__BB2_65;
	mul.wide.u32 	%rd93, %r78, 4;
	add.s64 	%rd94, %rd1, %rd93;
	ld.global.nc.f32 	%f338, [%rd94];
$L__BB2_65:
	setp.lt.s32 	%p60, %r79, 0;
	mov.f32 	%f339, 0f00000000;
	@%p60 bra 	$L__BB2_67;
	mul.wide.u32 	%rd95, %r79, 4;
	add.s64 	%rd96, %rd1, %rd95;
	ld.global.nc.f32 	%f339, [%rd96];
$L__BB2_67:
	ld.shared.v4.f32 	{%f249, %f250, %f251, %f252}, [%r71+32];
	fma.rn.f32 	%f253, %f336, %f249, %f306;
	fma.rn.f32 	%f254, %f337, %f250, %f253;
	fma.rn.f32 	%f255, %f338, %f251, %f254;
	fma.rn.f32 	%f306, %f339, %f252, %f255;
$L__BB2_68:
	setp.lt.u32 	%p61, %r4, %r102;
	@%p61 bra 	$L__BB2_69;
	bra.uni 	$L__BB2_89;
$L__BB2_69:
	setp.lt.u32 	%p62, %r6, 7;
	mov.u32 	%r180, %r4;
	@%p62 bra 	$L__BB2_88;
	mov.b32 	%r177, 0;
	mov.u32 	%r180, %r4;
$L__BB2_71:
	.pragma "nounroll";
	sub.s32 	%r39, %r13, %r180;
	setp.lt.s32 	%p63, %r39, 0;
	shl.b32 	%r151, %r180, 2;
	mov.u32 	%r152, _ZN17signal_processing7kernels10shared_memE;
	add.s32 	%r40, %r152, %r151;
	@%p63 bra 	$L__BB2_73;
	ld.shared.f32 	%f257, [%r40];
	mul.wide.u32 	%rd97, %r39, 4;
	add.s64 	%rd98, %rd1, %rd97;
	ld.global.nc.f32 	%f258, [%rd98];
	fma.rn.f32 	%f306, %f257, %f258, %f306;
$L__BB2_73:
	not.b32 	%r153, %r180;
	add.s32 	%r41, %r13, %r153;
	setp.lt.s32 	%p64, %r41, 0;
	@%p64 bra 	$L__BB2_75;
	ld.shared.f32 	%f259, [%r40+4];
	mul.wide.u32 	%rd99, %r41, 4;
	add.s64 	%rd100, %rd1, %rd99;
	ld.global.nc.f32 	%f260, [%rd100];
	fma.rn.f32 	%f306, %f259, %f260, %f306;
$L__BB2_75:
	add.s32 	%r42, %r39, -2;
	setp.lt.s32 	%p65, %r42, 0;
	@%p65 bra 	$L__BB2_77;
	ld.shared.f32 	%f261, [%r40+8];
	mul.wide.u32 	%rd101, %r42, 4;
	add.s64 	%rd102, %rd1, %rd101;
	ld.global.nc.f32 	%f262, [%rd102];
	fma.rn.f32 	%f306, %f261, %f262, %f306;
$L__BB2_77:
	add.s32 	%r43, %r39, -3;
	setp.lt.s32 	%p66, %r43, 0;
	@%p66 bra 	$L__BB2_79;
	ld.shared.f32 	%f263, [%r40+12];
	mul.wide.u32 	%rd103, %r43, 4;
	add.s64 	%rd104, %rd1, %rd103;
	ld.global.nc.f32 	%f264, [%rd104];
	fma.rn.f32 	%f306, %f263, %f264, %f306;
$L__BB2_79:
	add.s32 	%r44, %r39, -4;
	setp.lt.s32 	%p67, %r44, 0;
	@%p67 bra 	$L__BB2_81;
	ld.shared.f32 	%f265, [%r40+16];
	mul.wide.u32 	%rd105, %r44, 4;
	add.s64 	%rd106, %rd1, %rd105;
	ld.global.nc.f32 	%f266, [%rd106];
	fma.rn.f32 	%f306, %f265, %f266, %f306;
$L__BB2_81:
	add.s32 	%r45, %r39, -5;
	setp.lt.s32 	%p68, %r45, 0;
	@%p68 bra 	$L__BB2_83;
	ld.shared.f32 	%f267, [%r40+20];
	mul.wide.u32 	%rd107, %r45, 4;
	add.s64 	%rd108, %rd1, %rd107;
	ld.global.nc.f32 	%f268, [%rd108];
	fma.rn.f32 	%f306, %f267, %f268, %f306;
$L__BB2_83:
	add.s32 	%r46, %r39, -6;
	setp.lt.s32 	%p69, %r46, 0;
	@%p69 bra 	$L__BB2_85;
	ld.shared.f32 	%f269, [%r40+24];
	mul.wide.u32 	%rd109, %r46, 4;
	add.s64 	%rd110, %rd1, %rd109;
	ld.global.nc.f32 	%f270, [%rd110];
	fma.rn.f32 	%f306, %f269, %f270, %f306;
$L__BB2_85:
	add.s32 	%r47, %r39, -7;
	setp.lt.s32 	%p70, %r47, 0;
	@%p70 bra 	$L__BB2_87;
	ld.shared.f32 	%f271, [%r40+28];
	mul.wide.u32 	%rd111, %r47, 4;
	add.s64 	%rd112, %rd1, %rd111;
	ld.global.nc.f32 	%f272, [%rd112];
	fma.rn.f32 	%f306, %f271, %f272, %f306;
$L__BB2_87:
	add.s32 	%r180, %r180, 8;
	add.s32 	%r177, %r177, 8;
	setp.eq.s32 	%p71, %r177, 0;
	@%p71 bra 	$L__BB2_88;
	bra.uni 	$L__BB2_71;
$L__BB2_88:
	setp.eq.s32 	%p72, %r5, 0;
	@%p72 bra 	$L__BB2_89;
	bra.uni 	$L__BB2_91;
$L__BB2_89:
	mul.wide.s32 	%rd127, %r13, 4;
	add.s64 	%rd128, %rd2, %rd127;
	st.global.f32 	[%rd128], %f306;
$L__BB2_90:
	add.s32 	%r171, %r171, 1;
	setp.eq.s32 	%p83, %r171, 4;
	@%p83 bra 	$L__BB2_153;
	bra.uni 	$L__BB2_4;
$L__BB2_91:
	setp.lt.u32 	%p73, %r7, 3;
	@%p73 bra 	$L__BB2_101;
	sub.s32 	%r52, %r13, %r180;
	setp.lt.s32 	%p74, %r52, 0;
	shl.b32 	%r160, %r180, 2;
	mov.u32 	%r161, _ZN17signal_processing7kernels10shared_memE;
	add.s32 	%r53, %r161, %r160;
	@%p74 bra 	$L__BB2_94;
	ld.shared.f32 	%f273, [%r53];
	mul.wide.u32 	%rd113, %r52, 4;
	add.s64 	%rd114, %rd1, %rd113;
	ld.global.nc.f32 	%f274, [%rd114];
	fma.rn.f32 	%f306, %f273, %f274, %f306;
$L__BB2_94:
	not.b32 	%r162, %r180;
	add.s32 	%r54, %r13, %r162;
	setp.lt.s32 	%p75, %r54, 0;
	@%p75 bra 	$L__BB2_96;
	ld.shared.f32 	%f275, [%r53+4];
	mul.wide.u32 	%rd115, %r54, 4;
	add.s64 	%rd116, %rd1, %rd115;
	ld.global.nc.f32 	%f276, [%rd116];
	fma.rn.f32 	%f306, %f275, %f276, %f306;
$L__BB2_96:
	add.s32 	%r55, %r52, -2;
	setp.lt.s32 	%p76, %r55, 0;
	@%p76 bra 	$L__BB2_98;
	ld.shared.f32 	%f277, [%r53+8];
	mul.wide.u32 	%rd117, %r55, 4;
	add.s64 	%rd118, %rd1, %rd117;
	ld.global.nc.f32 	%f278, [%rd118];
	fma.rn.f32 	%f306, %f277, %f278, %f306;
$L__BB2_98:
	add.s32 	%r56, %r52, -3;
	setp.lt.s32 	%p77, %r56, 0;
	@%p77 bra 	$L__BB2_100;
	ld.shared.f32 	%f279, [%r53+12];
	mul.wide.u32 	%rd119, %r56, 4;
	add.s64 	%rd120, %rd1, %rd119;
	ld.global.nc.f32 	%f280, [%rd120];
	fma.rn.f32 	%f306, %f279, %f280, %f306;
$L__BB2_100:
	add.s32 	%r180, %r180, 4;
$L__BB2_101:
	setp.eq.s32 	%p78, %r5, 1;
	@%p78 bra 	$L__BB2_107;
	sub.s32 	%r59, %r13, %r180;
	setp.lt.s32 	%p79, %r59, 0;
	shl.b32 	%r165, %r180, 2;
	mov.u32 	%r166, _ZN17signal_processing7kernels10shared_memE;
	add.s32 	%r60, %r166, %r165;
	@%p79 bra 	$L__BB2_104;
	ld.shared.f32 	%f282, [%r60];
	mul.wide.u32 	%rd121, %r59, 4;
	add.s64 	%rd122, %rd1, %rd121;
	ld.global.nc.f32 	%f283, [%rd122];
	fma.rn.f32 	%f306, %f282, %f283, %f306;
$L__BB2_104:
	not.b32 	%r167, %r180;
	add.s32 	%r61, %r13, %r167;
	setp.lt.s32 	%p80, %r61, 0;
	@%p80 bra 	$L__BB2_106;
	ld.shared.f32 	%f284, [%r60+4];
	mul.wide.u32 	%rd123, %r61, 4;
	add.s64 	%rd124, %rd1, %rd123;
	ld.global.nc.f32 	%f285, [%rd124];
	fma.rn.f32 	%f306, %f284, %f285, %f306;
$L__BB2_106:
	add.s32 	%r180, %r180, 2;
$L__BB2_107:
	setp.eq.s32 	%p81, %r9, 0;
	@%p81 bra 	$L__BB2_89;
	sub.s32 	%r64, %r13, %r180;
	setp.lt.s32 	%p82, %r64, 0;
	@%p82 bra 	$L__BB2_89;
	shl.b32 	%r168, %r180, 2;
	mov.u32 	%r169, _ZN17signal_processing7kernels10shared_memE;
	add.s32 	%r170, %r169, %r168;
	ld.shared.f32 	%f286, [%r170];
	mul.wide.u32 	%rd125, %r64, 4;
	add.s64 	%rd126, %rd1, %rd125;
	ld.global.nc.f32 	%f287, [%rd126];
	fma.rn.f32 	%f306, %f286, %f287, %f306;
	bra.uni 	$L__BB2_89;
$L__BB2_110:
	and.b32  	%r80, %r102, 7;
	add.s32 	%r81, %r80, -1;
	and.b32  	%r82, %r102, 3;
	and.b32  	%r83, %r102, 1;
	mov.b32 	%r182, 0;
$L__BB2_111:
	add.s32 	%r85, %r182, %r2;
	setp.ge.s32 	%p3, %r85, %r101;
	@%p3 bra 	$L__BB2_152;
	setp.lt.s32 	%p4, %r102, 1;
	mov.f32 	%f342, 0f00000000;
	@%p4 bra 	$L__BB2_151;
	setp.lt.u32 	%p5, %r102, 8;
	mov.f32 	%f342, 0f00000000;
	mov.b32 	%r184, 0;
	@%p5 bra 	$L__BB2_130;
	setp.lt.s32 	%p6, %r85, 0;
	mov.f32 	%f342, 0f00000000;
	@%p6 bra 	$L__BB2_116;
	ld.shared.f32 	%f144, [_ZN17signal_processing7kernels10shared_memE];
	mul.wide.u32 	%rd9, %r85, 4;
	add.s64 	%rd10, %rd1, %rd9;
	ld.global.nc.f32 	%f145, [%rd10];
	fma.rn.f32 	%f342, %f144, %f145, 0f00000000;
$L__BB2_116:
	setp.lt.s32 	%p7, %r85, 1;
	@%p7 bra 	$L__BB2_118;
	add.s32 	%r111, %r85, -1;
	ld.shared.f32 	%f146, [_ZN17signal_processing7kernels10shared_memE+4];
	mul.wide.u32 	%rd11, %r111, 4;
	add.s64 	%rd12, %rd1, %rd11;
	ld.global.nc.f32 	%f147, [%rd12];
	fma.rn.f32 	%f342, %f146, %f147, %f342;
$L__BB2_118:
	setp.lt.s32 	%p8, %r85, 2;
	@%p8 bra 	$L__BB2_120;
	add.s32 	%r112, %r85, -2;
	ld.shared.f32 	%f148, [_ZN17signal_processing7kernels10shared_memE+8];
	mul.wide.u32 	%rd13, %r112, 4;
	add.s64 	%rd14, %rd1, %rd13;
	ld.global.nc.f32 	%f149, [%rd14];
	fma.rn.f32 	%f342, %f148, %f149, %f342;
$L__BB2_120:
	setp.lt.s32 	%p9, %r85, 3;
	@%p9 bra 	$L__BB2_122;
	add.s32 	%r113, %r85, -3;
	ld.shared.f32 	%f150, [_ZN17signal_processing7kernels10shared_memE+12];
	mul.wide.u32 	%rd15, %r113, 4;
	add.s64 	%rd16, %rd1, %rd15;
	ld.global.nc.f32 	%f151, [%rd16];
	fma.rn.f32 	%f342, %f150, %f151, %f342;
$L__BB2_122:
	setp.lt.s32 	%p10, %r85, 4;
	@%p10 bra 	$L__BB2_124;
	add.s32 	%r114, %r85, -4;
	ld.shared.f32 	%f152, [_ZN17signal_processing7kernels10shared_memE+16];
	mul.wide.u32 	%rd17, %r114, 4;
	add.s64 	%rd18, %rd1, %rd17;
	ld.global.nc.f32 	%f153, [%rd18];
	fma.rn.f32 	%f342, %f152, %f153, %f342;
$L__BB2_124:
	setp.lt.s32 	%p11, %r85, 5;
	@%p11 bra 	$L__BB2_126;
	add.s32 	%r115, %r85, -5;
	ld.shared.f32 	%f154, [_ZN17signal_processing7kernels10shared_memE+20];
	mul.wide.u32 	%rd19, %r115, 4;
	add.s64 	%rd20, %rd1, %rd19;
	ld.global.nc.f32 	%f155, [%rd20];
	fma.rn.f32 	%f342, %f154, %f155, %f342;
$L__BB2_126:
	setp.lt.s32 	%p12, %r85, 6;
	@%p12 bra 	$L__BB2_128;
	add.s32 	%r116, %r85, -6;
	ld.shared.f32 	%f156, [_ZN17signal_processing7kernels10shared_memE+24];
	mul.wide.u32 	%rd21, %r116, 4;
	add.s64 	%rd22, %rd1, %rd21;
	ld.global.nc.f32 	%f157, [%rd22];
	fma.rn.f32 	%f342, %f156, %f157, %f342;
$L__BB2_128:
	setp.lt.s32 	%p13, %r85, 7;
	mov.b32 	%r184, 8;
	@%p13 bra 	$L__BB2_130;
	add.s32 	%r119, %r85, -7;
	ld.shared.f32 	%f158, [_ZN17signal_processing7kernels10shared_memE+28];
	mul.wide.u32 	%rd23, %r119, 4;
	add.s64 	%rd24, %rd1, %rd23;
	ld.global.nc.f32 	%f159, [%rd24];
	fma.rn.f32 	%f342, %f158, %f159, %f342;
$L__BB2_130:
	setp.eq.s32 	%p14, %r80, 0;
	@%p14 bra 	$L__BB2_151;
	setp.lt.u32 	%p15, %r81, 3;
	@%p15 bra 	$L__BB2_141;
	sub.s32 	%r87, %r85, %r184;
	setp.lt.s32 	%p16, %r87, 0;
	shl.b32 	%r120, %r184, 2;
	mov.u32 	%r121, _ZN17signal_processing7kernels10shared_memE;
	add.s32 	%r88, %r121, %r120;
	@%p16 bra 	$L__BB2_134;
	ld.shared.f32 	%f161, [%r88];
	mul.wide.u32 	%rd25, %r87, 4;
	add.s64 	%rd26, %rd1, %rd25;
	ld.global.nc.f32 	%f162, [%rd26];
	fma.rn.f32 	%f342, %f161, %f162, %f342;
$L__BB2_134:
	not.b32 	%r122, %r184;
	add.s32 	%r89, %r85, %r122;
	setp.lt.s32 	%p17, %r89, 0;
	@%p17 bra 	$L__BB2_136;
	ld.shared.f32 	%f163, [%r88+4];
	mul.wide.u32 	%rd27, %r89, 4;
	add.s64 	%rd28, %rd1, %rd27;
	ld.global.nc.f32 	%f164, [%rd28];
	fma.rn.f32 	%f342, %f163, %f164, %f342;
$L__BB2_136:
	add.s32 	%r90, %r87, -2;
	setp.lt.s32 	%p18, %r90, 0;
	@%p18 bra 	$L__BB2_138;
	ld.shared.f32 	%f165, [%r88+8];
	mul.wide.u32 	%rd29, %r90, 4;
	add.s64 	%rd30, %rd1, %rd29;
	ld.global.nc.f32 	%f166, [%rd30];
	fma.rn.f32 	%f342, %f165, %f166, %f342;
$L__BB2_138:
	add.s32 	%r91, %r87, -3;
	setp.lt.s32 	%p19, %r91, 0;
	@%p19 bra 	$L__BB2_140;
	ld.shared.f32 	%f167, [%r88+12];
	mul.wide.u32 	%rd31, %r91, 4;
	add.s64 	%rd32, %rd1, %rd31;
	ld.global.nc.f32 	%f168, [%rd32];
	fma.rn.f32 	%f342, %f167, %f168, %f342;
$L__BB2_140:
	add.s32 	%r184, %r184, 4;
$L__BB2_141:
	setp.eq.s32 	%p20, %r82, 0;
	@%p20 bra 	$L__BB2_151;
	setp.eq.s32 	%p21, %r82, 1;
	@%p21 bra 	$L__BB2_148;
	sub.s32 	%r94, %r85, %r184;
	setp.lt.s32 	%p22, %r94, 0;
	shl.b32 	%r125, %r184, 2;
	mov.u32 	%r126, _ZN17signal_processing7kernels10shared_memE;
	add.s32 	%r95, %r126, %r125;
	@%p22 bra 	$L__BB2_145;
	ld.shared.f32 	%f170, [%r95];
	mul.wide.u32 	%rd33, %r94, 4;
	add.s64 	%rd34, %rd1, %rd33;
	ld.global.nc.f32 	%f171, [%rd34];
	fma.rn.f32 	%f342, %f170, %f171, %f342;
$L__BB2_145:
	not.b32 	%r127, %r184;
	add.s32 	%r96, %r85, %r127;
	setp.lt.s32 	%p23, %r96, 0;
	@%p23 bra 	$L__BB2_147;
	ld.shared.f32 	%f172, [%r95+4];
	mul.wide.u32 	%rd35, %r96, 4;
	add.s64 	%rd36, %rd1, %rd35;
	ld.global.nc.f32 	%f173, [%rd36];
	fma.rn.f32 	%f342, %f172, %f173, %f342;
$L__BB2_147:
	add.s32 	%r184, %r184, 2;
$L__BB2_148:
	setp.eq.s32 	%p24, %r83, 0;
	@%p24 bra 	$L__BB2_151;
	sub.s32 	%r99, %r85, %r184;
	setp.lt.s32 	%p25, %r99, 0;
	@%p25 bra 	$L__BB2_151;
	shl.b32 	%r128, %r184, 2;
	mov.u32 	%r129, _ZN17signal_processing7kernels10shared_memE;
	add.s32 	%r130, %r129, %r128;
	ld.shared.f32 	%f174, [%r130];
	mul.wide.u32 	%rd37, %r99, 4;
	add.s64 	%rd38, %rd1, %rd37;
	ld.global.nc.f32 	%f175, [%rd38];
	fma.rn.f32 	%f342, %f174, %f175, %f342;
$L__BB2_151:
	mul.wide.s32 	%rd39, %r85, 4;
	add.s64 	%rd40, %rd2, %rd39;
	st.global.f32 	[%rd40], %f342;
$L__BB2_152:
	add.s32 	%r182, %r182, 1;
	setp.ne.s32 	%p26, %r182, 4;
	@%p26 bra 	$L__BB2_111;
$L__BB2_153:
	ret;

}
	// .globl	_ZN17signal_processing7kernels22fir_filter_sm75_kernelEPKfS2_Pfii
.visible .entry _ZN17signal_processing7kernels22fir_filter_sm75_kernelEPKfS2_Pfii(
	.param .u64 .ptr .align 1 _ZN17signal_processing7kernels22fir_filter_sm75_kernelEPKfS2_Pfii_param_0,
	.param .u64 .ptr .align 1 _ZN17signal_processing7kernels22fir_filter_sm75_kernelEPKfS2_Pfii_param_1,
	.param .u64 .ptr .align 1 _ZN17signal_processing7kernels22fir_filter_sm75_kernelEPKfS2_Pfii_param_2,
	.param .u32 _ZN17signal_processing7kernels22fir_filter_sm75_kernelEPKfS2_Pfii_param_3,
	.param .u32 _ZN17signal_processing7kernels22fir_filter_sm75_kernelEPKfS2_Pfii_param_4
)
.maxntid 256
.minnctapersm 4
{
	.local .align 16 .b8 	__local_depot3[64];
	.reg .b64 	%SP;
	.reg .b64 	%SPL;
	.reg .pred 	%p<31>;
	.reg .b32 	%r<84>;
	.reg .b32 	%f<107>;
	.reg .b64 	%rd<51>;

	mov.u64 	%SPL, __local_depot3;
	ld.param.u64 	%rd9, [_ZN17signal_processing7kernels22fir_filter_sm75_kernelEPKfS2_Pfii_param_0];
	ld.param.u64 	%rd7, [_ZN17signal_processing7kernels22fir_filter_sm75_kernelEPKfS2_Pfii_param_1];
	ld.param.u64 	%rd8, [_ZN17signal_processing7kernels22fir_filter_sm75_kernelEPKfS2_Pfii_param_2];
	ld.param.u32 	%r44, [_ZN17signal_processing7kernels22fir_filter_sm75_kernelEPKfS2_Pfii_param_3];
	ld.param.u32 	%r45, [_ZN17signal_processing7kernels22fir_filter_sm75_kernelEPKfS2_Pfii_param_4];
	cvta.to.global.u64 	%rd1, %rd9;
	add.u64 	%rd50, %SPL, 0;
	mov.u32 	%r1, %tid.x;
	setp.ge.u32 	%p1, %r1, %r45;
	@%p1 bra 	$L__BB3_2;
	cvta.to.global.u64 	%rd11, %rd7;
	mul.wide.u32 	%rd12, %r1, 4;
	add.s64 	%rd13, %rd11, %rd12;
	ld.global.nc.f32 	%f43, [%rd13];
	shl.b32 	%r46, %r1, 2;
	mov.u32 	%r47, _ZN17signal_processing7kernels10shared_memE;
	add.s32 	%r48, %r47, %r46;
	st.shared.f32 	[%r48], %f43;
$L__BB3_2:
	bar.sync 	0;
	mov.u32 	%r49, %ctaid.x;
	mov.u32 	%r50, %ntid.x;
	mad.lo.s32 	%r2, %r49, %r50, %r1;
	setp.ge.s32 	%p2, %r2, %r44;
	@%p2 bra 	$L__BB3_52;
	min.s32 	%r81, %r45, 16;
	setp.lt.s32 	%p3, %r45, 1;
	mov.f32 	%f86, 0f00000000;
	@%p3 bra 	$L__BB3_10;
	neg.s32 	%r78, %r81;
	mov.u32 	%r75, %r2;
	mov.u64 	%rd49, %rd50;
	mov.u32 	%r76, %r78;
$L__BB3_5:
	setp.lt.s32 	%p4, %r75, 0;
	mov.f32 	%f82, 0f00000000;
	@%p4 bra 	$L__BB3_7;
	mul.wide.u32 	%rd14, %r75, 4;
	add.s64 	%rd15, %rd1, %rd14;
	ld.global.nc.f32 	%f82, [%rd15];
$L__BB3_7:
	st.local.f32 	[%rd49], %f82;
	add.s32 	%r76, %r76, 1;
	setp.ne.s32 	%p5, %r76, 0;
	add.s64 	%rd49, %rd49, 4;
	add.s32 	%r75, %r75, -1;
	@%p5 bra 	$L__BB3_5;
	mov.f32 	%f86, 0f00000000;
	mov.u32 	%r77, _ZN17signal_processing7kernels10shared_memE;
$L__BB3_9:
	ld.shared.f32 	%f47, [%r77];
	ld.local.f32 	%f48, [%rd50];
	fma.rn.f32 	%f86, %f47, %f48, %f86;
	add.s32 	%r78, %r78, 1;
	setp.eq.s32 	%p6, %r78, 0;
	add.s64 	%rd50, %rd50, 4;
	add.s32 	%r77, %r77, 4;
	@%p6 bra 	$L__BB3_10;
	bra.uni 	$L__BB3_9;
$L__BB3_10:
	setp.lt.s32 	%p7, %r45, 17;
	@%p7 bra 	$L__BB3_51;
	sub.s32 	%r9, %r45, %r81;
	and.b32  	%r10, %r9, 7;
	sub.s32 	%r52, %r81, %r45;
	setp.gt.u32 	%p8, %r52, -8;
	@%p8 bra 	$L__BB3_30;
	and.b32  	%r11, %r9, -8;
	mov.b32 	%r80, 0;
$L__BB3_13:
	.pragma "nounroll";
	sub.s32 	%r18, %r2, %r81;
	setp.lt.s32 	%p9, %r18, 0;
	shl.b32 	%r54, %r81, 2;
	mov.u32 	%r55, _ZN17signal_processing7kernels10shared_memE;
	add.s32 	%r19, %r55, %r54;
	@%p9 bra 	$L__BB3_15;
	ld.shared.f32 	%f50, [%r19];
	mul.wide.u32 	%rd16, %r18, 4;
	add.s64 	%rd17, %rd1, %rd16;
	ld.global.nc.f32 	%f51, [%rd17];
	fma.rn.f32 	%f86, %f50, %f51, %f86;
$L__BB3_15:
	not.b32 	%r56, %r81;
	add.s32 	%r20, %r2, %r56;
	setp.lt.s32 	%p10, %r20, 0;
	@%p10 bra 	$L__BB3_17;
	ld.shared.f32 	%f52, [%r19+4];
	mul.wide.u32 	%rd18, %r20, 4;
	add.s64 	%rd19, %rd1, %rd18;
	ld.global.nc.f32 	%f53, [%rd19];
	fma.rn.f32 	%f86, %f52, %f53, %f86;
$L__BB3_17:
	add.s32 	%r21, %r18, -2;
	setp.lt.s32 	%p11, %r21, 0;
	@%p11 bra 	$L__BB3_19;
	ld.shared.f32 	%f54, [%r19+8];
	mul.wide.u32 	%rd20, %r21, 4;
	add.s64 	%rd21, %rd1, %rd20;
	ld.global.nc.f32 	%f55, [%rd21];
	fma.rn.f32 	%f86, %f54, %f55, %f86;
$L__BB3_19:
	add.s32 	%r22, %r18, -3;
	setp.lt.s32 	%p12, %r22, 0;
	@%p12 bra 	$L__BB3_21;
	ld.shared.f32 	%f56, [%r19+12];
	mul.wide.u32 	%rd22, %r22, 4;
	add.s64 	%rd23, %rd1, %rd22;
	ld.global.nc.f32 	%f57, [%rd23];
	fma.rn.f32 	%f86, %f56, %f57, %f86;
$L__BB3_21:
	add.s32 	%r23, %r18, -4;
	setp.lt.s32 	%p13, %r23, 0;
	@%p13 bra 	$L__BB3_23;
	ld.shared.f32 	%f58, [%r19+16];
	mul.wide.u32 	%rd24, %r23, 4;
	add.s64 	%rd25, %rd1, %rd24;
	ld.global.nc.f32 	%f59, [%rd25];
	fma.rn.f32 	%f86, %f58, %f59, %f86;
$L__BB3_23:
	add.s32 	%r24, %r18, -5;
	setp.lt.s32 	%p14, %r24, 0;
	@%p14 bra 	$L__BB3_25;
	ld.shared.f32 	%f60, [%r19+20];
	mul.wide.u32 	%rd26, %r24, 4;
	add.s64 	%rd27, %rd1, %rd26;
	ld.global.nc.f32 	%f61, [%rd27];
	fma.rn.f32 	%f86, %f60, %f61, %f86;
$L__BB3_25:
	add.s32 	%r25, %r18, -6;
	setp.lt.s32 	%p15, %r25, 0;
	@%p15 bra 	$L__BB3_27;
	ld.shared.f32 	%f62, [%r19+24];
	mul.wide.u32 	%rd28, %r25, 4;
	add.s64 	%rd29, %rd1, %rd28;
	ld.global.nc.f32 	%f63, [%rd29];
	fma.rn.f32 	%f86, %f62, %f63, %f86;
$L__BB3_27:
	add.s32 	%r26, %r18, -7;
	setp.lt.s32 	%p16, %r26, 0;
	@%p16 bra 	$L__BB3_29;
	ld.shared.f32 	%f64, [%r19+28];
	mul.wide.u32 	%rd30, %r26, 4;
	add.s64 	%rd31, %rd1, %rd30;
	ld.global.nc.f32 	%f65, [%rd31];
	fma.rn.f32 	%f86, %f64, %f65, %f86;
$L__BB3_29:
	add.s32 	%r81, %r81, 8;
	add.s32 	%r80, %r80, 8;
	setp.ne.s32 	%p17, %r80, %r11;
	@%p17 bra 	$L__BB3_13;
$L__BB3_30:
	setp.eq.s32 	%p18, %r10, 0;
	@%p18 bra 	$L__BB3_51;
	and.b32  	%r30, %r9, 3;
	setp.lt.u32 	%p19, %r10, 4;
	@%p19 bra 	$L__BB3_41;
	sub.s32 	%r31, %r2, %r81;
	setp.lt.s32 	%p20, %r31, 0;
	shl.b32 	%r63, %r81, 2;
	mov.u32 	%r64, _ZN17signal_processing7kernels10shared_memE;
	add.s32 	%r32, %r64, %r63;
	@%p20 bra 	$L__BB3_34;
	ld.shared.f32 	%f67, [%r32];
	mul.wide.u32 	%rd32, %r31, 4;
	add.s64 	%rd33, %rd1, %rd32;
	ld.global.nc.f32 	%f68, [%rd33];
	fma.rn.f32 	%f86, %f67, %f68, %f86;
$L__BB3_34:
	not.b32 	%r65, %r81;
	add.s32 	%r33, %r2, %r65;
	setp.lt.s32 	%p21, %r33, 0;
	@%p21 bra 	$L__BB3_36;
	ld.shared.f32 	%f69, [%r32+4];
	mul.wide.u32 	%rd34, %r33, 4;
	add.s64 	%rd35, %rd1, %rd34;
	ld.global.nc.f32 	%f70, [%rd35];
	fma.rn.f32 	%f86, %f69, %f70, %f86;
$L__BB3_36:
	add.s32 	%r34, %r31, -2;
	setp.lt.s32 	%p22, %r34, 0;
	@%p22 bra 	$L__BB3_38;
	ld.shared.f32 	%f71, [%r32+8];
	mul.wide.u32 	%rd36, %r34, 4;
	add.s64 	%rd37, %rd1, %rd36;
	ld.global.nc.f32 	%f72, [%rd37];
	fma.rn.f32 	%f86, %f71, %f72, %f86;
$L__BB3_38:
	add.s32 	%r35, %r31, -3;
	setp.lt.s32 	%p23, %r35, 0;
	@%p23 bra 	$L__BB3_40;
	ld.shared.f32 	%f73, [%r32+12];
	mul.wide.u32 	%rd38, %r35, 4;
	add.s64 	%rd39, %rd1, %rd38;
	ld.global.nc.f32 	%f74, [%rd39];
	fma.rn.f32 	%f86, %f73, %f74, %f86;
$L__BB3_40:
	add.s32 	%r81, %r81, 4;
$L__BB3_41:
	setp.eq.s32 	%p24, %r30, 0;
	@%p24 bra 	$L__BB3_51;
	setp.eq.s32 	%p25, %r30, 1;
	@%p25 bra 	$L__BB3_48;
	sub.s32 	%r38, %r2, %r81;
	setp.lt.s32 	%p26, %r38, 0;
	shl.b32 	%r68, %r81, 2;
	mov.u32 	%r69, _ZN17signal_processing7kernels10shared_memE;
	add.s32 	%r39, %r69, %r68;
	@%p26 bra 	$L__BB3_45;
	ld.shared.f32 	%f76, [%r39];
	mul.wide.u32 	%rd40, %r38, 4;
	add.s64 	%rd41, %rd1, %rd40;
	ld.global.nc.f32 	%f77, [%rd41];
	fma.rn.f32 	%f86, %f76, %f77, %f86;
$L__BB3_45:
	not.b32 	%r70, %r81;
	add.s32 	%r40, %r2, %r70;
	setp.lt.s32 	%p27, %r40, 0;
	@%p27 bra 	$L__BB3_47;
	ld.shared.f32 	%f78, [%r39+4];
	mul.wide.u32 	%rd42, %r40, 4;
	add.s64 	%rd43, %rd1, %rd42;
	ld.global.nc.f32 	%f79, [%rd43];
	fma.rn.f32 	%f86, %f78, %f79, %f86;
$L__BB3_47:
	add.s32 	%r81, %r81, 2;
$L__BB3_48:
	and.b32  	%r71, %r9, 1;
	setp.eq.b32 	%p28, %r71, 1;
	not.pred 	%p29, %p28;
	@%p29 bra 	$L__BB3_51;
	sub.s32 	%r43, %r2, %r81;
	setp.lt.s32 	%p30, %r43, 0;
	@%p30 bra 	$L__BB3_51;
	shl.b32 	%r72, %r81, 2;
	mov.u32 	%r73, _ZN17signal_processing7kernels10shared_memE;
	add.s32 	%r74, %r73, %r72;
	ld.shared.f32 	%f80, [%r74];
	mul.wide.u32 	%rd44, %r43, 4;
	add.s64 	%rd45, %rd1, %rd44;
	ld.global.nc.f32 	%f81, [%rd45];
	fma.rn.f32 	%f86, %f80, %f81, %f86;
$L__BB3_51:
	cvta.to.global.u64 	%rd46, %rd8;
	mul.wide.s32 	%rd47, %r2, 4;
	add.s64 	%rd48, %rd46, %rd47;
	st.global.f32 	[%rd48], %f86;
$L__BB3_52:
	ret;

}
	// .globl	_ZN17signal_processing7kernels30iir_filter_direct_form1_kernelEPKfS2_S2_Pfiiii
.visible .entry _ZN17signal_processing7kernels30iir_filter_direct_form1_kernelEPKfS2_S2_Pfiiii(
	.param .u64 .ptr .align 1 _ZN17signal_processing7kernels30iir_filter_direct_form1_kernelEPKfS2_S2_Pfiiii_param_0,
	.param .u64 .ptr .align 1 _ZN17signal_processing7kernels30iir_filter_direct_form1_kernelEPKfS2_S2_Pfiiii_param_1,
	.param .u64 .ptr .align 1 _ZN17signal_processing7kernels30iir_filter_direct_form1_kernelEPKfS2_S2_Pfiiii_param_2,
	.param .u64 .ptr .align 1 _ZN17signal_processing7kernels30iir_filter_direct_form1_kernelEPKfS2_S2_Pfiiii_param_3,
	.param .u32 _ZN17signal_processing7kernels30iir_filter_direct_form1_kernelEPKfS2_S2_Pfiiii_param_4,
	.param .u32 _ZN17signal_processing7kernels30iir_filter_direct_form1_kernelEPKfS2_S2_Pfiiii_param_5,
	.param .u32 _ZN17signal_processing7kernels30iir_filter_direct_form1_kernelEPKfS2_S2_Pfiiii_param_6,
	.param .u32 _ZN17signal_processing7kernels30iir_filter_direct_form1_kernelEPKfS2_S2_Pfiiii_param_7
)
{
	.reg .pred 	%p<99>;
	.reg .b32 	%r<179>;
	.reg .b32 	%f<411>;
	.reg .b64 	%rd<144>;

	ld.param.u64 	%rd28, [_ZN17signal_processing7kernels30iir_filter_direct_form1_kernelEPKfS2_S2_Pfiiii_param_0];
	ld.param.u64 	%rd29, [_ZN17signal_processing7kernels30iir_filter_direct_form1_kernelEPKfS2_S2_Pfiiii_param_1];
	ld.param.u64 	%rd30, [_ZN17signal_processing7kernels30iir_filter_direct_form1_kernelEPKfS2_S2_Pfiiii_param_2];
	ld.param.u64 	%rd31, [_ZN17signal_processing7kernels30iir_filter_direct_form1_kernelEPKfS2_S2_Pfiiii_param_3];
	ld.param.u32 	%r79, [_ZN17signal_processing7kernels30iir_filter_direct_form1_kernelEPKfS2_S2_Pfiiii_param_4];
	ld.param.u32 	%r80, [_ZN17signal_processing7kernels30iir_filter_direct_form1_kernelEPKfS2_S2_Pfiiii_param_5];
	ld.param.u32 	%r81, [_ZN17signal_processing7kernels30iir_filter_direct_form1_kernelEPKfS2_S2_Pfiiii_param_6];
	ld.param.u32 	%r82, [_ZN17signal_processing7kernels30iir_filter_direct_form1_kernelEPKfS2_S2_Pfiiii_param_7];
	cvta.to.global.u64 	%rd1, %rd28;
	cvta.to.global.u64 	%rd2, %rd30;
	cvta.to.global.u64 	%rd3, %rd31;
	cvta.to.global.u64 	%rd4, %rd29;
	mov.u32 	%r1, %ctaid.x;
	setp.ge.s32 	%p1, %r1, %r82;
	@%p1 bra 	$L__BB4_173;
	mov.u32 	%r157, %tid.x;
	mul.lo.s32 	%r3, %r79, %r1;
	mul.lo.s32 	%r4, %r80, %r1;
	mul.lo.s32 	%r5, %r81, %r1;
	setp.ge.s32 	%p2, %r157, %r79;
	@%p2 bra 	$L__BB4_173;
	setp.lt.s32 	%p3, %r81, 1;
	mul.wide.s32 	%rd32, %r4, 4;
	add.s64 	%rd33, %rd4, %rd32;
	ld.global.nc.f32 	%f1, [%rd33];
	mov.u32 	%r6, %ntid.x;
	@%p3 bra 	$L__BB4_128;
	setp.lt.s32 	%p29, %r80, 2;
	@%p29 bra 	$L__BB4_86;
	and.b32  	%r7, %r81, 7;
	add.s32 	%r123, %r80, -1;
	add.s32 	%r8, %r80, -2;
	add.s32 	%r124, %r80, 7;
	and.b32  	%r125, %r124, 7;
	add.s32 	%r9, %r125, -1;
	add.s32 	%r126, %r80, 3;
	and.b32  	%r10, %r126, 3;
	and.b32  	%r11, %r81, 2147483640;
	and.b32  	%r12, %r123, 7;
	and.b32  	%r13, %r123, -8;
	and.b32  	%r14, %r124, 3;
	and.b32  	%r15, %r126, 1;
	cvt.u64.u32 	%rd5, %r5;
	cvt.u64.u32 	%rd132, %r4;
$L__BB4_5:
	setp.lt.u32 	%p53, %r81, 8;
	add.s32 	%r17, %r157, %r3;
	mov.f32 	%f333, 0f00000000;
	mov.b32 	%r166, 0;
	@%p53 bra 	$L__BB4_24;
	shl.b64 	%rd92, %rd5, 2;
	add.s64 	%rd93, %rd92, %rd2;
	add.s64 	%rd143, %rd93, 16;
	mov.f32 	%f333, 0f00000000;
	mov.b32 	%r160, 0;
	mov.u32 	%r158, %r17;
	mov.u32 	%r159, %r5;
$L__BB4_7:
	.pragma "nounroll";
	mul.wide.s32 	%rd94, %r158, 4;
	add.s64 	%rd95, %rd1, %rd94;
	add.s64 	%rd8, %rd95, -12;
	setp.lt.s32 	%p54, %r157, %r160;
	@%p54 bra 	$L__BB4_9;
	mul.wide.u32 	%rd96, %r159, 4;
	add.s64 	%rd97, %rd2, %rd96;
	ld.global.nc.f32 	%f242, [%rd97];
	ld.global.nc.f32 	%f243, [%rd8+12];
	fma.rn.f32 	%f333, %f242, %f243, %f333;
$L__BB4_9:
	setp.le.s32 	%p55, %r157, %r160;
	@%p55 bra 	$L__BB4_11;
	ld.global.nc.f32 	%f244, [%rd143+-12];
	ld.global.nc.f32 	%f245, [%rd8+8];
	fma.rn.f32 	%f333, %f244, %f245, %f333;
$L__BB4_11:
	add.s32 	%r21, %r160, 2;
	setp.lt.s32 	%p56, %r157, %r21;
	@%p56 bra 	$L__BB4_13;
	ld.global.nc.f32 	%f246, [%rd143+-8];
	ld.global.nc.f32 	%f247, [%rd8+4];
	fma.rn.f32 	%f333, %f246, %f247, %f333;
$L__BB4_13:
	add.s32 	%r22, %r21, 1;
	setp.lt.s32 	%p57, %r157, %r22;
	@%p57 bra 	$L__BB4_15;
	ld.global.nc.f32 	%f248, [%rd143+-4];
	ld.global.nc.f32 	%f249, [%rd8];
	fma.rn.f32 	%f333, %f248, %f249, %f333;
$L__BB4_15:
	add.s32 	%r23, %r22, 1;
	setp.lt.s32 	%p58, %r157, %r23;
	@%p58 bra 	$L__BB4_17;
	ld.global.nc.f32 	%f250, [%rd143];
	ld.global.nc.f32 	%f251, [%rd8+-4];
	fma.rn.f32 	%f333, %f250, %f251, %f333;
$L__BB4_17:
	add.s32 	%r24, %r23, 1;
	setp.lt.s32 	%p59, %r157, %r24;
	@%p59 bra 	$L__BB4_19;
	ld.global.nc.f32 	%f252, [%rd143+4];
	ld.global.nc.f32 	%f253, [%rd8+-8];
	fma.rn.f32 	%f333, %f252, %f253, %f333;
$L__BB4_19:
	add.s32 	%r25, %r24, 1;
	setp.lt.s32 	%p60, %r157, %r25;
	@%p60 bra 	$L__BB4_21;
	ld.global.nc.f32 	%f254, [%rd143+8];
	ld.global.nc.f32 	%f255, [%rd8+-12];
	fma.rn.f32 	%f333, %f254, %f255, %f333;
$L__BB4_21:
	add.s32 	%r26, %r25, 1;
	setp.lt.s32 	%p61, %r157, %r26;
	@%p61 bra 	$L__BB4_23;
	ld.global.nc.f32 	%f256, [%rd143+12];
	ld.global.nc.f32 	%f257, [%rd8+-16];
	fma.rn.f32 	%f333, %f256, %f257, %f333;
$L__BB4_23:
	add.s32 	%r159, %r159, 8;
	add.s32 	%r158, %r158, -8;
	add.s64 	%rd143, %rd143, 32;
	add.s32 	%r160, %r26, 1;
	setp.eq.s32 	%p62, %r160, %r11;
	mov.u32 	%r166, %r11;
	@%p62 bra 	$L__BB4_24;
	bra.uni 	$L__BB4_7;
$L__BB4_24:
	setp.eq.s32 	%p63, %r7, 0;
	@%p63 bra 	$L__BB4_45;
	add.s32 	%r129, %r7, -1;
	setp.lt.u32 	%p64, %r129, 3;
	@%p64 bra 	$L__BB4_35;
	setp.lt.s32 	%p65, %r157, %r166;
	sub.s32 	%r130, %r17, %r166;
	mul.wide.s32 	%rd98, %r130, 4;
	add.s64 	%rd15, %rd1, %rd98;
	@%p65 bra 	$L__BB4_28;
	add.s32 	%r131, %r166, %r5;
	mul.wide.u32 	%rd99, %r131, 4;
	add.s64 	%rd100, %rd2, %rd99;
	ld.global.nc.f32 	%f259, [%rd100];
	ld.global.nc.f32 	%f260, [%rd15];
	fma.rn.f32 	%f333, %f259, %f260, %f333;
$L__BB4_28:
	setp.le.s32 	%p66, %r157, %r166;
	cvt.u64.u32 	%rd101, %r166;
	add.s64 	%rd102, %rd101, %rd5;
	shl.b64 	%rd103, %rd102, 2;
	add.s64 	%rd16, %rd2, %rd103;
	@%p66 bra 	$L__BB4_30;
	ld.global.nc.f32 	%f261, [%rd16+4];
	ld.global.nc.f32 	%f262, [%rd15+-4];
	fma.rn.f32 	%f333, %f261, %f262, %f333;
$L__BB4_30:
	add.s32 	%r132, %r166, 2;
	setp.lt.s32 	%p67, %r157, %r132;
	@%p67 bra 	$L__BB4_32;
	ld.global.nc.f32 	%f263, [%rd16+8];
	ld.global.nc.f32 	%f264, [%rd15+-8];
	fma.rn.f32 	%f333, %f263, %f264, %f333;
$L__BB4_32:
	add.s32 	%r133, %r166, 3;
	setp.lt.s32 	%p68, %r157, %r133;
	@%p68 bra 	$L__BB4_34;
	ld.global.nc.f32 	%f265, [%rd16+12];
	ld.global.nc.f32 	%f266, [%rd15+-12];
	fma.rn.f32 	%f333, %f265, %f266, %f333;
$L__BB4_34:
	add.s32 	%r166, %r166, 4;
$L__BB4_35:
	and.b32  	%r134, %r81, 3;
	setp.eq.s32 	%p69, %r134, 0;
	@%p69 bra 	$L__BB4_45;
	setp.eq.s32 	%p70, %r134, 1;
	@%p70 bra 	$L__BB4_42;
	setp.lt.s32 	%p71, %r157, %r166;
	sub.s32 	%r135, %r17, %r166;
	mul.wide.s32 	%rd104, %r135, 4;
	add.s64 	%rd17, %rd1, %rd104;
	@%p71 bra 	$L__BB4_39;
	add.s32 	%r136, %r166, %r5;
	mul.wide.u32 	%rd105, %r136, 4;
	add.s64 	%rd106, %rd2, %rd105;
	ld.global.nc.f32 	%f268, [%rd106];
	ld.global.nc.f32 	%f269, [%rd17];
	fma.rn.f32 	%f333, %f268, %f269, %f333;
$L__BB4_39:
	setp.le.s32 	%p72, %r157, %r166;
	@%p72 bra 	$L__BB4_41;
	cvt.u64.u32 	%rd107, %r166;
	add.s64 	%rd108, %rd107, %rd5;
	shl.b64 	%rd109, %rd108, 2;
	add.s64 	%rd110, %rd2, %rd109;
	ld.global.nc.f32 	%f270, [%rd110+4];
	ld.global.nc.f32 	%f271, [%rd17+-4];
	fma.rn.f32 	%f333, %f270, %f271, %f333;
$L__BB4_41:
	add.s32 	%r166, %r166, 2;
$L__BB4_42:
	and.b32  	%r137, %r81, 1;
	setp.eq.b32 	%p73, %r137, 1;
	not.pred 	%p74, %p73;
	@%p74 bra 	$L__BB4_45;
	setp.lt.s32 	%p75, %r157, %r166;
	@%p75 bra 	$L__BB4_45;
	add.s32 	%r138, %r166, %r5;
	mul.wide.u32 	%rd111, %r138, 4;
	add.s64 	%rd112, %rd2, %rd111;
	ld.global.nc.f32 	%f272, [%rd112];
	sub.s32 	%r139, %r17, %r166;
	mul.wide.s32 	%rd113, %r139, 4;
	add.s64 	%rd114, %rd1, %rd113;
	ld.global.nc.f32 	%f273, [%rd114];
	fma.rn.f32 	%f333, %f272, %f273, %f333;
$L__BB4_45:
	setp.lt.u32 	%p76, %r8, 7;
	mov.b32 	%r162, 1;
	@%p76 bra 	$L__BB4_64;
	mov.b32 	%r162, 1;
$L__BB4_47:
	.pragma "nounroll";
	setp.lt.s32 	%p77, %r157, %r162;
	sub.s32 	%r142, %r17, %r162;
	mul.wide.s32 	%rd115, %r142, 4;
	add.s64 	%rd10, %rd3, %rd115;
	@%p77 bra 	$L__BB4_49;
	add.s32 	%r143, %r162, %r4;
	mul.wide.u32 	%rd116, %r143, 4;
	add.s64 	%rd117, %rd4, %rd116;
	ld.global.nc.f32 	%f275, [%rd117];
	ld.global.f32 	%f276, [%rd10];
	mul.f32 	%f277, %f275, %f276;
	sub.f32 	%f333, %f333, %f277;
$L__BB4_49:
	setp.le.s32 	%p78, %r157, %r162;
	cvt.u64.u32 	%rd119, %r162;
	add.s64 	%rd120, %rd119, %rd132;
	shl.b64 	%rd121, %rd120, 2;
	add.s64 	%rd11, %rd4, %rd121;
	@%p78 bra 	$L__BB4_51;
	ld.global.nc.f32 	%f278, [%rd11+4];
	ld.global.f32 	%f279, [%rd10+-4];
	mul.f32 	%f280, %f278, %f279;
	sub.f32 	%f333, %f333, %f280;
$L__BB4_51:
	add.s32 	%r144, %r162, 2;
	setp.lt.s32 	%p79, %r157, %r144;
	@%p79 bra 	$L__BB4_53;
	ld.global.nc.f32 	%f281, [%rd11+8];
	ld.global.f32 	%f282, [%rd10+-8];
	mul.f32 	%f283, %f281, %f282;
	sub.f32 	%f333, %f333, %f283;
$L__BB4_53:
	add.s32 	%r145, %r162, 3;
	setp.lt.s32 	%p80, %r157, %r145;
	@%p80 bra 	$L__BB4_55;
	ld.global.nc.f32 	%f284, [%rd11+12];
	ld.global.f32 	%f285, [%rd10+-12];
	mul.f32 	%f286, %f284, %f285;
	sub.f32 	%f333, %f333, %f286;
$L__BB4_55:
	add.s32 	%r146, %r162, 4;
	setp.lt.s32 	%p81, %r157, %r146;
	@%p81 bra 	$L__BB4_57;
	ld.global.nc.f32 	%f287, [%rd11+16];
	ld.global.f32 	%f288, [%rd10+-16];
	mul.f32 	%f289, %f287, %f288;
	sub.f32 	%f333, %f333, %f289;
$L__BB4_57:
	add.s32 	%r147, %r162, 5;
	setp.lt.s32 	%p82, %r157, %r147;
	@%p82 bra 	$L__BB4_59;
	ld.global.nc.f32 	%f290, [%rd11+20];
	ld.global.f32 	%f291, [%rd10+-20];
	mul.f32 	%f292, %f290, %f291;
	sub.f32 	%f333, %f333, %f292;
$L__BB4_59:
	add.s32 	%r148, %r162, 6;
	setp.lt.s32 	%p83, %r157, %r148;
	@%p83 bra 	$L__BB4_61;
	ld.global.nc.f32 	%f293, [%rd11+24];
	ld.global.f32 	%f294, [%rd10+-24];
	mul.f32 	%f295, %f293, %f294;
	sub.f32 	%f333, %f333, %f295;
$L__BB4_61:
	add.s32 	%r31, %r162, 7;
	setp.lt.s32 	%p84, %r157, %r31;
	@%p84 bra 	$L__BB4_63;
	ld.global.nc.f32 	%f296, [%rd11+28];
	ld.global.f32 	%f297, [%rd10+-28];
	mul.f32 	%f298, %f296, %f297;
	sub.f32 	%f333, %f333, %f298;
$L__BB4_63:
	add.s32 	%r162, %r162, 8;
	setp.ne.s32 	%p85, %r31, %r13;
	@%p85 bra 	$L__BB4_47;
$L__BB4_64:
	setp.eq.s32 	%p86, %r12, 0;
	@%p86 bra 	$L__BB4_85;
	setp.lt.u32 	%p87, %r9, 3;
	@%p87 bra 	$L__BB4_75;
	setp.lt.s32 	%p88, %r157, %r162;
	sub.s32 	%r149, %r17, %r162;
	mul.wide.s32 	%rd122, %r149, 4;
	add.s64 	%rd12, %rd3, %rd122;
	@%p88 bra 	$L__BB4_68;
	add.s32 	%r150, %r162, %r4;
	mul.wide.u32 	%rd123, %r150, 4;
	add.s64 	%rd124, %rd4, %rd123;
	ld.global.nc.f32 	%f300, [%rd124];
	ld.global.f32 	%f301, [%rd12];
	mul.f32 	%f302, %f300, %f301;
	sub.f32 	%f333, %f333, %f302;
$L__BB4_68:
	setp.le.s32 	%p89, %r157, %r162;
	cvt.u64.u32 	%rd126, %r162;
	add.s64 	%rd127, %rd126, %rd132;
	shl.b64 	%rd128, %rd127, 2;
	add.s64 	%rd13, %rd4, %rd128;
	@%p89 bra 	$L__BB4_70;
	ld.global.nc.f32 	%f303, [%rd13+4];
	ld.global.f32 	%f304, [%rd12+-4];
	mul.f32 	%f305, %f303, %f304;
	sub.f32 	%f333, %f333, %f305;
$L__BB4_70:
	add.s32 	%r151, %r162, 2;
	setp.lt.s32 	%p90, %r157, %r151;
	@%p90 bra 	$L__BB4_72;
	ld.global.nc.f32 	%f306, [%rd13+8];
	ld.global.f32 	%f307, [%rd12+-8];
	mul.f32 	%f308, %f306, %f307;
	sub.f32 	%f333, %f333, %f308;
$L__BB4_72:
	add.s32 	%r152, %r162, 3;
	setp.lt.s32 	%p91, %r157, %r152;
	@%p91 bra 	$L__BB4_74;
	ld.global.nc.f32 	%f309, [%rd13+12];
	ld.global.f32 	%f310, [%rd12+-12];
	mul.f32 	%f311, %f309, %f310;
	sub.f32 	%f333, %f333, %f311;
$L__BB4_74:
	add.s32 	%r162, %r162, 4;
$L__BB4_75:
	setp.eq.s32 	%p92, %r14, 0;
	@%p92 bra 	$L__BB4_85;
	setp.eq.s32 	%p93, %r10, 1;
	@%p93 bra 	$L__BB4_82;
	setp.lt.s32 	%p94, %r157, %r162;
	sub.s32 	%r153, %r17, %r162;
	mul.wide.s32 	%rd129, %r153, 4;
	add.s64 	%rd14, %rd3, %rd129;
	@%p94 bra 	$L__BB4_79;
	add.s32 	%r154, %r162, %r4;
	mul.wide.u32 	%rd130, %r154, 4;
	add.s64 	%rd131, %rd4, %rd130;
	ld.global.nc.f32 	%f313, [%rd131];
	ld.global.f32 	%f314, [%rd14];
	mul.f32 	%f315, %f313, %f314;
	sub.f32 	%f333, %f333, %f315;
$L__BB4_79:
	setp.le.s32 	%p95, %r157, %r162;
	@%p95 bra 	$L__BB4_81;
	cvt.u64.u32 	%rd133, %r162;
	add.s64 	%rd134, %rd133, %rd132;
	shl.b64 	%rd135, %rd134, 2;
	add.s64 	%rd136, %rd4, %rd135;
	ld.global.nc.f32 	%f316, [%rd136+4];
	ld.global.f32 	%f317, [%rd14+-4];
	mul.f32 	%f318, %f316, %f317;
	sub.f32 	%f333, %f333, %f318;
$L__BB4_81:
	add.s32 	%r162, %r162, 2;
$L__BB4_82:
	setp.eq.s32 	%p96, %r15, 0;
	@%p96 bra 	$L__BB4_85;
	setp.lt.s32 	%p97, %r157, %r162;
	@%p97 bra 	$L__BB4_85;
	add.s32 	%r155, %r162, %r4;
	mul.wide.u32 	%rd137, %r155, 4;
	add.s64 	%rd138, %rd4, %rd137;
	ld.global.nc.f32 	%f319, [%rd138];
	sub.s32 	%r156, %r17, %r162;
	mul.wide.s32 	%rd139, %r156, 4;
	add.s64 	%rd140, %rd3, %rd139;
	ld.global.f32 	%f320, [%rd140];
	mul.f32 	%f321, %f319, %f320;
	sub.f32 	%f333, %f333, %f321;
$L__BB4_85:
	div.rn.f32 	%f322, %f333, %f1;
	mul.wide.s32 	%rd141, %r17, 4;
	add.s64 	%rd142, %rd3, %rd141;
	st.global.f32 	[%rd142], %f322;
	add.s32 	%r157, %r157, %r6;
	setp.lt.s32 	%p98, %r157, %r79;
	@%p98 bra 	$L__BB4_5;
	bra.uni 	$L__BB4_173;
$L__BB4_86:
	and.b32  	%r44, %r81, 7;
	add.s32 	%r45, %r44, -1;
	and.b32  	%r46, %r81, 3;
	and.b32  	%r47, %r81, 2147483640;
	and.b32  	%r48, %r81, 1;
	cvt.u64.u32 	%rd81, %r5;
$L__BB4_87:
	setp.lt.u32 	%p30, %r81, 8;
	add.s32 	%r50, %r157, %r3;
	mov.f32 	%f368, 0f00000000;
	mov.b32 	%r171, 0;
	@%p30 bra 	$L__BB4_106;
	mov.f32 	%f368, 0f00000000;
	mov.b32 	%r169, 0;
$L__BB4_89:
	.pragma "nounroll";
	setp.lt.s32 	%p31, %r157, %r169;
	sub.s32 	%r107, %r50, %r169;
	mul.wide.s32 	%rd64, %r107, 4;
	add.s64 	%rd18, %rd1, %rd64;
	@%p31 bra 	$L__BB4_91;
	add.s32 	%r108, %r169, %r5;
	mul.wide.u32 	%rd65, %r108, 4;
	add.s64 	%rd66, %rd2, %rd65;
	ld.global.nc.f32 	%f206, [%rd66];
	ld.global.nc.f32 	%f207, [%rd18];
	fma.rn.f32 	%f368, %f206, %f207, %f368;
$L__BB4_91:
	setp.le.s32 	%p32, %r157, %r169;
	cvt.u64.u32 	%rd68, %r169;
	add.s64 	%rd69, %rd68, %rd81;
	shl.b64 	%rd70, %rd69, 2;
	add.s64 	%rd19, %rd2, %rd70;
	@%p32 bra 	$L__BB4_93;
	ld.global.nc.f32 	%f208, [%rd19+4];
	ld.global.nc.f32 	%f209, [%rd18+-4];
	fma.rn.f32 	%f368, %f208, %f209, %f368;
$L__BB4_93:
	add.s32 	%r109, %r169, 2;
	setp.lt.s32 	%p33, %r157, %r109;
	@%p33 bra 	$L__BB4_95;
	ld.global.nc.f32 	%f210, [%rd19+8];
	ld.global.nc.f32 	%f211, [%rd18+-8];
	fma.rn.f32 	%f368, %f210, %f211, %f368;
$L__BB4_95:
	add.s32 	%r110, %r169, 3;
	setp.lt.s32 	%p34, %r157, %r110;
	@%p34 bra 	$L__BB4_97;
	ld.global.nc.f32 	%f212, [%rd19+12];
	ld.global.nc.f32 	%f213, [%rd18+-12];
	fma.rn.f32 	%f368, %f212, %f213, %f368;
$L__BB4_97:
	add.s32 	%r111, %r169, 4;
	setp.lt.s32 	%p35, %r157, %r111;
	@%p35 bra 	$L__BB4_99;
	ld.global.nc.f32 	%f214, [%rd19+16];
	ld.global.nc.f32 	%f215, [%rd18+-16];
	fma.rn.f32 	%f368, %f214, %f215, %f368;
$L__BB4_99:
	add.s32 	%r112, %r169, 5;
	setp.lt.s32 	%p36, %r157, %r112;
	@%p36 bra 	$L__BB4_101;
	ld.global.nc.f32 	%f216, [%rd19+20];
	ld.global.nc.f32 	%f217, [%rd18+-20];
	fma.rn.f32 	%f368, %f216, %f217, %f368;
$L__BB4_101:
	add.s32 	%r113, %r169, 6;
	setp.lt.s32 	%p37, %r157, %r113;
	@%p37 bra 	$L__BB4_103;
	ld.global.nc.f32 	%f218, [%rd19+24];
	ld.global.nc.f32 	%f219, [%rd18+-24];
	fma.rn.f32 	%f368, %f218, %f219, %f368;
$L__BB4_103:
	add.s32 	%r114, %r169, 7;
	setp.lt.s32 	%p38, %r157, %r114;
	@%p38 bra 	$L__BB4_105;
	ld.global.nc.f32 	%f220, [%rd19+28];
	ld.global.nc.f32 	%f221, [%rd18+-28];
	fma.rn.f32 	%f368, %f220, %f221, %f368;
$L__BB4_105:
	add.s32 	%r169, %r169, 8;
	setp.ne.s32 	%p39, %r169, %r47;
	mov.u32 	%r171, %r47;
	@%p39 bra 	$L__BB4_89;
$L__BB4_106:
	setp.eq.s32 	%p40, %r44, 0;
	@%p40 bra 	$L__BB4_127;
	setp.lt.u32 	%p41, %r45, 3;
	@%p41 bra 	$L__BB4_117;
	setp.lt.s32 	%p42, %r157, %r171;
	sub.s32 	%r115, %r50, %r171;
	mul.wide.s32 	%rd71, %r115, 4;
	add.s64 	%rd20, %rd1, %rd71;
	@%p42 bra 	$L__BB4_110;
	add.s32 	%r116, %r171, %r5;
	mul.wide.u32 	%rd72, %r116, 4;
	add.s64 	%rd73, %rd2, %rd72;
	ld.global.nc.f32 	%f223, [%rd73];
	ld.global.nc.f32 	%f224, [%rd20];
	fma.rn.f32 	%f368, %f223, %f224, %f368;
$L__BB4_110:
	setp.le.s32 	%p43, %r157, %r171;
	cvt.u64.u32 	%rd75, %r171;
	add.s64 	%rd76, %rd75, %rd81;
	shl.b64 	%rd77, %rd76, 2;
	add.s64 	%rd21, %rd2, %rd77;
	@%p43 bra 	$L__BB4_112;
	ld.global.nc.f32 	%f225, [%rd21+4];
	ld.global.nc.f32 	%f226, [%rd20+-4];
	fma.rn.f32 	%f368, %f225, %f226, %f368;
$L__BB4_112:
	add.s32 	%r117, %r171, 2;
	setp.lt.s32 	%p44, %r157, %r117;
	@%p44 bra 	$L__BB4_114;
	ld.global.nc.f32 	%f227, [%rd21+8];
	ld.global.nc.f32 	%f228, [%rd20+-8];
	fma.rn.f32 	%f368, %f227, %f228, %f368;
$L__BB4_114:
	add.s32 	%r118, %r171, 3;
	setp.lt.s32 	%p45, %r157, %r118;
	@%p45 bra 	$L__BB4_116;
	ld.global.nc.f32 	%f229, [%rd21+12];
	ld.global.nc.f32 	%f230, [%rd20+-12];
	fma.rn.f32 	%f368, %f229, %f230, %f368;
$L__BB4_116:
	add.s32 	%r171, %r171, 4;
$L__BB4_117:
	setp.eq.s32 	%p46, %r46, 0;
	@%p46 bra 	$L__BB4_127;
	setp.eq.s32 	%p47, %r46, 1;
	@%p47 bra 	$L__BB4_124;
	setp.lt.s32 	%p48, %r157, %r171;
	sub.s32 	%r119, %r50, %r171;
	mul.wide.s32 	%rd78, %r119, 4;
	add.s64 	%rd22, %rd1, %rd78;
	@%p48 bra 	$L__BB4_121;
	add.s32 	%r120, %r171, %r5;
	mul.wide.u32 	%rd79, %r120, 4;
	add.s64 	%rd80, %rd2, %rd79;
	ld.global.nc.f32 	%f232, [%rd80];
	ld.global.nc.f32 	%f233, [%rd22];
	fma.rn.f32 	%f368, %f232, %f233, %f368;
$L__BB4_121:
	setp.le.s32 	%p49, %r157, %r171;
	@%p49 bra 	$L__BB4_123;
	cvt.u64.u32 	%rd82, %r171;
	add.s64 	%rd83, %rd82, %rd81;
	shl.b64 	%rd84, %rd83, 2;
	add.s64 	%rd85, %rd2, %rd84;
	ld.global.nc.f32 	%f234, [%rd85+4];
	ld.global.nc.f32 	%f235, [%rd22+-4];
	fma.rn.f32 	%f368, %f234, %f235, %f368;
$L__BB4_123:
	add.s32 	%r171, %r171, 2;
$L__BB4_124:
	setp.eq.s32 	%p50, %r48, 0;
	@%p50 bra 	$L__BB4_127;
	setp.lt.s32 	%p51, %r157, %r171;
	@%p51 bra 	$L__BB4_127;
	add.s32 	%r121, %r171, %r5;
	mul.wide.u32 	%rd86, %r121, 4;
	add.s64 	%rd87, %rd2, %rd86;
	ld.global.nc.f32 	%f236, [%rd87];
	sub.s32 	%r122, %r50, %r171;
	mul.wide.s32 	%rd88, %r122, 4;
	add.s64 	%rd89, %rd1, %rd88;
	ld.global.nc.f32 	%f237, [%rd89];
	fma.rn.f32 	%f368, %f236, %f237, %f368;
$L__BB4_127:
	div.rn.f32 	%f238, %f368, %f1;
	mul.wide.s32 	%rd90, %r50, 4;
	add.s64 	%rd91, %rd3, %rd90;
	st.global.f32 	[%rd91], %f238;
	add.s32 	%r157, %r157, %r6;
	setp.lt.s32 	%p52, %r157, %r79;
	@%p52 bra 	$L__BB4_87;
	bra.uni 	$L__BB4_173;
$L__BB4_128:
	setp.lt.s32 	%p4, %r80, 2;
	@%p4 bra 	$L__BB4_171;
	add.s32 	%r84, %r80, -1;
	add.s32 	%r59, %r80, -2;
	add.s32 	%r85, %r80, 7;
	and.b32  	%r86, %r85, 7;
	add.s32 	%r60, %r86, -1;
	add.s32 	%r87, %r80, 3;
	and.b32  	%r61, %r87, 3;
	and.b32  	%r62, %r84, 7;
	and.b32  	%r63, %r84, -8;
	and.b32  	%r64, %r85, 3;
	and.b32  	%r65, %r87, 1;
	cvt.u64.u32 	%rd53, %r4;
$L__BB4_130:
	setp.lt.u32 	%p6, %r59, 7;
	add.s32 	%r67, %r157, %r3;
	mov.f32 	%f390, 0f00000000;
	mov.b32 	%r175, 1;
	@%p6 bra 	$L__BB4_149;
	mov.f32 	%f390, 0f00000000;
	mov.b32 	%r175, 1;
$L__BB4_132:
	.pragma "nounroll";
	setp.lt.s32 	%p7, %r157, %r175;
	sub.s32 	%r90, %r67, %r175;
	mul.wide.s32 	%rd36, %r90, 4;
	add.s64 	%rd23, %rd3, %rd36;
	@%p7 bra 	$L__BB4_134;
	add.s32 	%r91, %r175, %r4;
	mul.wide.u32 	%rd37, %r91, 4;
	add.s64 	%rd38, %rd4, %rd37;
	ld.global.nc.f32 	%f155, [%rd38];
	ld.global.f32 	%f156, [%rd23];
	mul.f32 	%f157, %f155, %f156;
	sub.f32 	%f390, %f390, %f157;
$L__BB4_134:
	setp.le.s32 	%p8, %r157, %r175;
	cvt.u64.u32 	%rd40, %r175;
	add.s64 	%rd41, %rd40, %rd53;
	shl.b64 	%rd42, %rd41, 2;
	add.s64 	%rd24, %rd4, %rd42;
	@%p8 bra 	$L__BB4_136;
	ld.global.nc.f32 	%f158, [%rd24+4];
	ld.global.f32 	%f159, [%rd23+-4];
	mul.f32 	%f160, %f158, %f159;
	sub.f32 	%f390, %f390, %f160;
$L__BB4_136:
	add.s32 	%r92, %r175, 2;
	setp.lt.s32 	%p9, %r157, %r92;
	@%p9 bra 	$L__BB4_138;
	ld.global.nc.f32 	%f161, [%rd24+8];
	ld.global.f32 	%f162, [%rd23+-8];
	mul.f32 	%f163, %f161, %f162;
	sub.f32 	%f390, %f390, %f163;
$L__BB4_138:
	add.s32 	%r93, %r175, 3;
	setp.lt.s32 	%p10, %r157, %r93;
	@%p10 bra 	$L__BB4_140;
	ld.global.nc.f32 	%f164, [%rd24+12];
	ld.global.f32 	%f165, [%rd23+-12];
	mul.f32 	%f166, %f164, %f165;
	sub.f32 	%f390, %f390, %f166;
$L__BB4_140:
	add.s32 	%r94, %r175, 4;
	setp.lt.s32 	%p11, %r157, %r94;
	@%p11 bra 	$L__BB4_142;
	ld.global.nc.f32 	%f167, [%rd24+16];
	ld.global.f32 	%f168, [%rd23+-16];
	mul.f32 	%f169, %f167, %f168;
	sub.f32 	%f390, %f390, %f169;
$L__BB4_142:
	add.s32 	%r95, %r175, 5;
	setp.lt.s32 	%p12, %r157, %r95;
	@%p12 bra 	$L__BB4_144;
	ld.global.nc.f32 	%f170, [%rd24+20];
	ld.global.f32 	%f171, [%rd23+-20];
	mul.f32 	%f172, %f170, %f171;
	sub.f32 	%f390, %f390, %f172;
$L__BB4_144:
	add.s32 	%r96, %r175, 6;
	setp.lt.s32 	%p13, %r157, %r96;
	@%p13 bra 	$L__BB4_146;
	ld.global.nc.f32 	%f173, [%rd24+24];
	ld.global.f32 	%f174, [%rd23+-24];
	mul.f32 	%f175, %f173, %f174;
	sub.f32 	%f390, %f390, %f175;
$L__BB4_146:
	add.s32 	%r69, %r175, 7;
	setp.lt.s32 	%p14, %r157, %r69;
	@%p14 bra 	$L__BB4_148;
	ld.global.nc.f32 	%f176, [%rd24+28];
	ld.global.f32 	%f177, [%rd23+-28];
	mul.f32 	%f178, %f176, %f177;
	sub.f32 	%f390, %f390, %f178;
$L__BB4_148:
	add.s32 	%r175, %r175, 8;
	setp.ne.s32 	%p15, %r69, %r63;
	@%p15 bra 	$L__BB4_132;
$L__BB4_149:
	setp.eq.s32 	%p16, %r62, 0;
	@%p16 bra 	$L__BB4_170;
	setp.lt.u32 	%p17, %r60, 3;
	@%p17 bra 	$L__BB4_160;
	setp.lt.s32 	%p18, %r157, %r175;
	sub.s32 	%r97, %r67, %r175;
	mul.wide.s32 	%rd43, %r97, 4;
	add.s64 	%rd25, %rd3, %rd43;
	@%p18 bra 	$L__BB4_153;
	add.s32 	%r98, %r175, %r4;
	mul.wide.u32 	%rd44, %r98, 4;
	add.s64 	%rd45, %rd4, %rd44;
	ld.global.nc.f32 	%f180, [%rd45];
	ld.global.f32 	%f181, [%rd25];
	mul.f32 	%f182, %f180, %f181;
	sub.f32 	%f390, %f390, %f182;
$L__BB4_153:
	setp.le.s32 	%p19, %r157, %r175;
	cvt.u64.u32 	%rd47, %r175;
	add.s64 	%rd48, %rd47, %rd53;
	shl.b64 	%rd49, %rd48, 2;
	add.s64 	%rd26, %rd4, %rd49;
	@%p19 bra 	$L__BB4_155;
	ld.global.nc.f32 	%f183, [%rd26+4];
	ld.global.f32 	%f184, [%rd25+-4];
	mul.f32 	%f185, %f183, %f184;
	sub.f32 	%f390, %f390, %f185;
$L__BB4_155:
	add.s32 	%r99, %r175, 2;
	setp.lt.s32 	%p20, %r157, %r99;
	@%p20 bra 	$L__BB4_157;
	ld.global.nc.f32 	%f186, [%rd26+8];
	ld.global.f32 	%f187, [%rd25+-8];
	mul.f32 	%f188, %f186, %f187;
	sub.f32 	%f390, %f390, %f188;
$L__BB4_157:
	add.s32 	%r100, %r175, 3;
	setp.lt.s32 	%p21, %r157, %r100;
	@%p21 bra 	$L__BB4_159;
	ld.global.nc.f32 	%f189, [%rd26+12];
	ld.global.f32 	%f190, [%rd25+-12];
	mul.f32 	%f191, %f189, %f190;
	sub.f32 	%f390, %f390, %f191;
$L__BB4_159:
	add.s32 	%r175, %r175, 4;
$L__BB4_160:
	setp.eq.s32 	%p22, %r64, 0;
	@%p22 bra 	$L__BB4_170;
	setp.eq.s32 	%p23, %r61, 1;
	@%p23 bra 	$L__BB4_167;
	setp.lt.s32 	%p24, %r157, %r175;
	sub.s32 	%r101, %r67, %r175;
	mul.wide.s32 	%rd50, %r101, 4;
	add.s64 	%rd27, %rd3, %rd50;
	@%p24 bra 	$L__BB4_164;
	add.s32 	%r102, %r175, %r4;
	mul.wide.u32 	%rd51, %r102, 4;
	add.s64 	%rd52, %rd4, %rd51;
	ld.global.nc.f32 	%f193, [%rd52];
	ld.global.f32 	%f194, [%rd27];
	mul.f32 	%f195, %f193, %f194;
	sub.f32 	%f390, %f390, %f195;
$L__BB4_164:
	setp.le.s32 	%p25, %r157, %r175;
	@%p25 bra 	$L__BB4_166;
	cvt.u64.u32 	%rd54, %r175;
	add.s64 	%rd55, %rd54, %rd53;
	shl.b64 	%rd56, %rd55, 2;
	add.s64 	%rd57, %rd4, %rd56;
	ld.global.nc.f32 	%f196, [%rd57+4];
	ld.global.f32 	%f197, [%rd27+-4];
	mul.f32 	%f198, %f196, %f197;
	sub.f32 	%f390, %f390, %f198;
$L__BB4_166:
	add.s32 	%r175, %r175, 2;
$L__BB4_167:
	setp.eq.s32 	%p26, %r65, 0;
	@%p26 bra 	$L__BB4_170;
	setp.lt.s32 	%p27, %r157, %r175;
	@%p27 bra 	$L__BB4_170;
	add.s32 	%r103, %r175, %r4;
	mul.wide.u32 	%rd58, %r103, 4;
	add.s64 	%rd59, %rd4, %rd58;
	ld.global.nc.f32 	%f199, [%rd59];
	sub.s32 	%r104, %r67, %r175;
	mul.wide.s32 	%rd60, %r104, 4;
	add.s64 	%rd61, %rd3, %rd60;
	ld.global.f32 	%f200, [%rd61];
	mul.f32 	%f201, %f199, %f200;
	sub.f32 	%f390, %f390, %f201;
$L__BB4_170:
	div.rn.f32 	%f202, %f390, %f1;
	mul.wide.s32 	%rd62, %r67, 4;
	add.s64 	%rd63, %rd3, %rd62;
	st.global.f32 	[%rd63], %f202;
	add.s32 	%r157, %r157, %r6;
	setp.lt.s32 	%p28, %r157, %r79;
	@%p28 bra 	$L__BB4_130;
	bra.uni 	$L__BB4_173;
$L__BB4_171:
	mov.f32 	%f151, 0f00000000;
	div.rn.f32 	%f150, %f151, %f1;
$L__BB4_172:
	add.s32 	%r83, %r157, %r3;
	mul.wide.s32 	%rd34, %r83, 4;
	add.s64 	%rd35, %rd3, %rd34;
	st.global.f32 	[%rd35], %f150;
	add.s32 	%r157, %r157, %r6;
	setp.lt.s32 	%p5, %r157, %r79;
	@%p5 bra 	$L__BB4_172;
$L__BB4_173:
	ret;

}
	// .globl	_ZN17signal_processing7kernels30iir_filter_direct_form2_kernelEPKfS2_S2_PfS3_iiii
.visible .entry _ZN17signal_processing7kernels30iir_filter_direct_form2_kernelEPKfS2_S2_PfS3_iiii(
	.param .u64 .ptr .align 1 _ZN17signal_processing7kernels30iir_filter_direct_form2_kernelEPKfS2_S2_PfS3_iiii_param_0,
	.param .u64 .ptr .align 1 _ZN17signal_processing7kernels30iir_filter_direct_form2_kernelEPKfS2_S2_PfS3_iiii_param_1,
	.param .u64 .ptr .align 1 _ZN17signal_processing7kernels30iir_filter_direct_form2_kernelEPKfS2_S2_PfS3_iiii_param_2,
	.param .u64 .ptr .align 1 _ZN17signal_processing7kernels30iir_filter_direct_form2_kernelEPKfS2_S2_PfS3_iiii_param_3,
	.param .u64 .ptr .align 1 _ZN17signal_processing7kernels30iir_filter_direct_form2_kernelEPKfS2_S2_PfS3_iiii_param_4,
	.param .u32 _ZN17signal_processing7kernels30iir_filter_direct_form2_kernelEPKfS2_S2_PfS3_iiii_param_5,
	.param .u32 _ZN17signal_processing7kernels30iir_filter_direct_form2_kernelEPKfS2_S2_PfS3_iiii_param_6,
	.param .u32 _ZN17signal_processing7kernels30iir_filter_direct_form2_kernelEPKfS2_S2_PfS3_iiii_param_7,
	.param .u32 _ZN17signal_processing7kernels30iir_filter_direct_form2_kernelEPKfS2_S2_PfS3_iiii_param_8
)
{
	.reg .pred 	%p<130>;
	.reg .b32 	%r<305>;
	.reg .b32 	%f<524>;
	.reg .b64 	%rd<198>;

	ld.param.u64 	%rd35, [_ZN17signal_processing7kernels30iir_filter_direct_form2_kernelEPKfS2_S2_PfS3_iiii_param_0];
	ld.param.u64 	%rd36, [_ZN17signal_processing7kernels30iir_filter_direct_form2_kernelEPKfS2_S2_PfS3_iiii_param_1];
	ld.param.u64 	%rd37, [_ZN17signal_processing7kernels30iir_filter_direct_form2_kernelEPKfS2_S2_PfS3_iiii_param_2];
	ld.param.u64 	%rd38, [_ZN17signal_processing7kernels30iir_filter_direct_form2_kernelEPKfS2_S2_PfS3_iiii_param_3];
	ld.param.u64 	%rd39, [_ZN17signal_processing7kernels30iir_filter_direct_form2_kernelEPKfS2_S2_PfS3_iiii_param_4];
	ld.param.u32 	%r128, [_ZN17signal_processing7kernels30iir_filter_direct_form2_kernelEPKfS2_S2_PfS3_iiii_param_5];
	ld.param.u32 	%r129, [_ZN17signal_processing7kernels30iir_filter_direct_form2_kernelEPKfS2_S2_PfS3_iiii_param_6];
	ld.param.u32 	%r131, [_ZN17signal_processing7kernels30iir_filter_direct_form2_kernelEPKfS2_S2_PfS3_iiii_param_8];
	cvta.to.global.u64 	%rd1, %rd36;
	cvta.to.global.u64 	%rd2, %rd38;
	cvta.to.global.u64 	%rd3, %rd39;
	cvta.to.global.u64 	%rd4, %rd37;
	cvta.to.global.u64 	%rd5, %rd35;
	mov.u32 	%r1, %ctaid.x;
	setp.ge.s32 	%p1, %r1, %r131;
	@%p1 bra 	$L__BB5_223;
	ld.param.u32 	%r254, [_ZN17signal_processing7kernels30iir_filter_direct_form2_kernelEPKfS2_S2_PfS3_iiii_param_7];
	mov.u32 	%r2, %tid.x;
	mul.lo.s32 	%r3, %r128, %r1;
	mul.lo.s32 	%r4, %r129, %r1;
	mul.lo.s32 	%r5, %r254, %r1;
	max.s32 	%r132, %r129, %r254;
	add.s32 	%r133, %r132, -1;
	mul.lo.s32 	%r6, %r133, %r1;
	setp.ge.s32 	%p2, %r2, %r128;
	@%p2 bra 	$L__BB5_223;
	setp.lt.s32 	%p3, %r129, 2;
	add.s32 	%r7, %r6, -1;
	mul.wide.s32 	%rd40, %r5, 4;
	add.s64 	%rd41, %rd4, %rd40;
	ld.global.nc.f32 	%f1, [%rd41];
	add.s32 	%r8, %r129, -2;
	mul.wide.s32 	%rd42, %r6, 4;
	add.s64 	%rd6, %rd3, %rd42;
	mov.u32 	%r9, %ntid.x;
	@%p3 bra 	$L__BB5_204;
	ld.param.u32 	%r256, [_ZN17signal_processing7kernels30iir_filter_direct_form2_kernelEPKfS2_S2_PfS3_iiii_param_7];
	setp.lt.s32 	%p15, %r256, 2;
	@%p15 bra 	$L__BB5_145;
	setp.lt.s32 	%p51, %r129, 3;
	@%p51 bra 	$L__BB5_101;
	ld.param.u32 	%r258, [_ZN17signal_processing7kernels30iir_filter_direct_form2_kernelEPKfS2_S2_PfS3_iiii_param_7];
	add.s32 	%r188, %r129, -1;
	and.b32  	%r189, %r188, 7;
	add.s32 	%r10, %r189, -1;
	add.s32 	%r190, %r258, -1;
	add.s32 	%r191, %r129, 6;
	and.b32  	%r192, %r191, 7;
	add.s32 	%r11, %r192, -1;
	and.b32  	%r12, %r188, -8;
	and.b32  	%r13, %r190, -8;
	and.b32  	%r14, %r191, 3;
	cvt.u64.u32 	%rd7, %r4;
	add.s64 	%rd135, %rd42, %rd3;
	add.s64 	%rd8, %rd135, 16;
$L__BB5_6:
	ld.param.u64 	%rd196, [_ZN17signal_processing7kernels30iir_filter_direct_form2_kernelEPKfS2_S2_PfS3_iiii_param_0];
	setp.lt.u32 	%p76, %r8, 7;
	add.s32 	%r194, %r2, %r3;
	cvta.to.global.u64 	%rd136, %rd196;
	mul.wide.s32 	%rd137, %r194, 4;
	add.s64 	%rd138, %rd136, %rd137;
	ld.global.nc.f32 	%f477, [%rd138];
	mov.b32 	%r278, 1;
	@%p76 bra 	$L__BB5_26;
	shl.b64 	%rd139, %rd7, 2;
	add.s64 	%rd140, %rd139, %rd1;
	add.s64 	%rd197, %rd140, 16;
	mov.b32 	%r267, 0;
	mov.u32 	%r266, %r4;
$L__BB5_8:
	.pragma "nounroll";
	add.s32 	%r18, %r267, 1;
	mul.wide.s32 	%rd141, %r267, 4;
	add.s64 	%rd11, %rd8, %rd141;
	setp.lt.s32 	%p77, %r2, %r18;
	@%p77 bra 	$L__BB5_10;
	add.s32 	%r196, %r266, 1;
	mul.wide.u32 	%rd142, %r196, 4;
	add.s64 	%rd143, %rd1, %rd142;
	ld.global.nc.f32 	%f323, [%rd143];
	ld.global.f32 	%f324, [%rd11+-16];
	mul.f32 	%f325, %f323, %f324;
	sub.f32 	%f477, %f477, %f325;
$L__BB5_10:
	setp.le.s32 	%p78, %r2, %r18;
	@%p78 bra 	$L__BB5_12;
	ld.global.nc.f32 	%f326, [%rd197+-8];
	ld.global.f32 	%f327, [%rd11+-12];
	mul.f32 	%f328, %f326, %f327;
	sub.f32 	%f477, %f477, %f328;
$L__BB5_12:
	add.s32 	%r19, %r18, 2;
	setp.lt.s32 	%p79, %r2, %r19;
	@%p79 bra 	$L__BB5_14;
	ld.global.nc.f32 	%f329, [%rd197+-4];
	ld.global.f32 	%f330, [%rd11+-8];
	mul.f32 	%f331, %f329, %f330;
	sub.f32 	%f477, %f477, %f331;
$L__BB5_14:
	add.s32 	%r20, %r19, 1;
	setp.lt.s32 	%p80, %r2, %r20;
	@%p80 bra 	$L__BB5_16;
	ld.global.nc.f32 	%f332, [%rd197];
	ld.global.f32 	%f333, [%rd11+-4];
	mul.f32 	%f334, %f332, %f333;
	sub.f32 	%f477, %f477, %f334;
$L__BB5_16:
	add.s32 	%r21, %r20, 1;
	setp.lt.s32 	%p81, %r2, %r21;
	@%p81 bra 	$L__BB5_18;
	ld.global.nc.f32 	%f335, [%rd197+4];
	ld.global.f32 	%f336, [%rd11];
	mul.f32 	%f337, %f335, %f336;
	sub.f32 	%f477, %f477, %f337;
$L__BB5_18:
	add.s32 	%r22, %r21, 1;
	setp.lt.s32 	%p82, %r2, %r22;
	@%p82 bra 	$L__BB5_20;
	ld.global.nc.f32 	%f338, [%rd197+8];
	ld.global.f32 	%f339, [%rd11+4];
	mul.f32 	%f340, %f338, %f339;
	sub.f32 	%f477, %f477, %f340;
$L__BB5_20:
	add.s32 	%r23, %r22, 1;
	setp.lt.s32 	%p83, %r2, %r23;
	@%p83 bra 	$L__BB5_22;
	ld.global.nc.f32 	%f341, [%rd197+12];
	ld.global.f32 	%f342, [%rd11+8];
	mul.f32 	%f343, %f341, %f342;
	sub.f32 	%f477, %f477, %f343;
$L__BB5_22:
	add.s32 	%r24, %r23, 1;
	setp.lt.s32 	%p84, %r2, %r24;
	@%p84 bra 	$L__BB5_24;
	ld.global.nc.f32 	%f344, [%rd197+16];
	ld.global.f32 	%f345, [%rd11+12];
	mul.f32 	%f346, %f344, %f345;
	sub.f32 	%f477, %f477, %f346;
$L__BB5_24:
	add.s32 	%r267, %r267, 8;
	add.s32 	%r266, %r266, 8;
	add.s64 	%rd197, %rd197, 32;
	setp.eq.s32 	%p85, %r24, %r12;
	@%p85 bra 	$L__BB5_25;
	bra.uni 	$L__BB5_8;
$L__BB5_25:
	add.s32 	%r278, %r267, 1;
$L__BB5_26:
	add.s32 	%r197, %r129, -1;
	and.b32  	%r198, %r197, 7;
	setp.eq.s32 	%p86, %r198, 0;
	@%p86 bra 	$L__BB5_47;
	setp.lt.u32 	%p87, %r10, 3;
	@%p87 bra 	$L__BB5_37;
	setp.lt.s32 	%p88, %r2, %r278;
	add.s32 	%r199, %r7, %r278;
	mul.wide.s32 	%rd144, %r199, 4;
	add.s64 	%rd19, %rd3, %rd144;
	@%p88 bra 	$L__BB5_30;
	add.s32 	%r200, %r278, %r4;
	mul.wide.u32 	%rd145, %r200, 4;
	add.s64 	%rd146, %rd1, %rd145;
	ld.global.nc.f32 	%f348, [%rd146];
	ld.global.f32 	%f349, [%rd19];
	mul.f32 	%f350, %f348, %f349;
	sub.f32 	%f477, %f477, %f350;
$L__BB5_30:
	setp.le.s32 	%p89, %r2, %r278;
	cvt.u64.u32 	%rd147, %r278;
	add.s64 	%rd148, %rd147, %rd7;
	shl.b64 	%rd149, %rd148, 2;
	add.s64 	%rd20, %rd1, %rd149;
	@%p89 bra 	$L__BB5_32;
	ld.global.nc.f32 	%f351, [%rd20+4];
	ld.global.f32 	%f352, [%rd19+4];
	mul.f32 	%f353, %f351, %f352;
	sub.f32 	%f477, %f477, %f353;
$L__BB5_32:
	add.s32 	%r201, %r278, 2;
	setp.lt.s32 	%p90, %r2, %r201;
	@%p90 bra 	$L__BB5_34;
	ld.global.nc.f32 	%f354, [%rd20+8];
	ld.global.f32 	%f355, [%rd19+8];
	mul.f32 	%f356, %f354, %f355;
	sub.f32 	%f477, %f477, %f356;
$L__BB5_34:
	add.s32 	%r202, %r278, 3;
	setp.lt.s32 	%p91, %r2, %r202;
	@%p91 bra 	$L__BB5_36;
	ld.global.nc.f32 	%f357, [%rd20+12];
	ld.global.f32 	%f358, [%rd19+12];
	mul.f32 	%f359, %f357, %f358;
	sub.f32 	%f477, %f477, %f359;
$L__BB5_36:
	add.s32 	%r278, %r278, 4;
$L__BB5_37:
	and.b32  	%r204, %r197, 3;
	setp.eq.s32 	%p92, %r204, 0;
	@%p92 bra 	$L__BB5_47;
	setp.eq.s32 	%p93, %r204, 1;
	@%p93 bra 	$L__BB5_44;
	setp.lt.s32 	%p94, %r2, %r278;
	add.s32 	%r207, %r7, %r278;
	mul.wide.s32 	%rd150, %r207, 4;
	add.s64 	%rd21, %rd3, %rd150;
	@%p94 bra 	$L__BB5_41;
	add.s32 	%r208, %r278, %r4;
	mul.wide.u32 	%rd151, %r208, 4;
	add.s64 	%rd152, %rd1, %rd151;
	ld.global.nc.f32 	%f361, [%rd152];
	ld.global.f32 	%f362, [%rd21];
	mul.f32 	%f363, %f361, %f362;
	sub.f32 	%f477, %f477, %f363;
$L__BB5_41:
	setp.le.s32 	%p95, %r2, %r278;
	@%p95 bra 	$L__BB5_43;
	cvt.u64.u32 	%rd153, %r278;
	add.s64 	%rd154, %rd153, %rd7;
	shl.b64 	%rd155, %rd154, 2;
	add.s64 	%rd156, %rd1, %rd155;
	ld.global.nc.f32 	%f364, [%rd156+4];
	ld.global.f32 	%f365, [%rd21+4];
	mul.f32 	%f366, %f364, %f365;
	sub.f32 	%f477, %f477, %f366;
$L__BB5_43:
	add.s32 	%r278, %r278, 2;
$L__BB5_44:
	and.b32  	%r209, %r129, 1;
	setp.eq.b32 	%p96, %r209, 1;
	@%p96 bra 	$L__BB5_47;
	setp.lt.s32 	%p97, %r2, %r278;
	@%p97 bra 	$L__BB5_47;
	add.s32 	%r210, %r278, %r4;
	mul.wide.u32 	%rd157, %r210, 4;
	add.s64 	%rd158, %rd1, %rd157;
	ld.global.nc.f32 	%f367, [%rd158];
	add.s32 	%r211, %r7, %r278;
	mul.wide.s32 	%rd159, %r211, 4;
	add.s64 	%rd160, %rd3, %rd159;
	ld.global.f32 	%f368, [%rd160];
	mul.f32 	%f369, %f367, %f368;
	sub.f32 	%f477, %f477, %f369;
$L__BB5_47:
	ld.param.u32 	%r259, [_ZN17signal_processing7kernels30iir_filter_direct_form2_kernelEPKfS2_S2_PfS3_iiii_param_7];
	add.s32 	%r213, %r259, -2;
	setp.lt.u32 	%p98, %r213, 7;
	mul.f32 	%f444, %f477, %f1;
	mov.b32 	%r274, 1;
	@%p98 bra 	$L__BB5_66;
	mov.b32 	%r274, 1;
$L__BB5_49:
	.pragma "nounroll";
	setp.ge.s32 	%p99, %r274, %r129;
	add.s32 	%r215, %r7, %r274;
	mul.wide.s32 	%rd161, %r215, 4;
	add.s64 	%rd13, %rd3, %rd161;
	@%p99 bra 	$L__BB5_51;
	add.s32 	%r216, %r274, %r5;
	mul.wide.u32 	%rd162, %r216, 4;
	add.s64 	%rd163, %rd4, %rd162;
	ld.global.nc.f32 	%f371, [%rd163];
	ld.global.f32 	%f372, [%rd13];
	fma.rn.f32 	%f444, %f371, %f372, %f444;
$L__BB5_51:
	add.s32 	%r217, %r274, 1;
	setp.ge.s32 	%p100, %r217, %r129;
	cvt.u64.u32 	%rd164, %r5;
	cvt.u64.u32 	%rd165, %r274;
	add.s64 	%rd166, %rd165, %rd164;
	shl.b64 	%rd167, %rd166, 2;
	add.s64 	%rd14, %rd4, %rd167;
	@%p100 bra 	$L__BB5_53;
	ld.global.nc.f32 	%f373, [%rd14+4];
	ld.global.f32 	%f374, [%rd13+4];
	fma.rn.f32 	%f444, %f373, %f374, %f444;
$L__BB5_53:
	add.s32 	%r218, %r274, 2;
	setp.ge.s32 	%p101, %r218, %r129;
	@%p101 bra 	$L__BB5_55;
	ld.global.nc.f32 	%f375, [%rd14+8];
	ld.global.f32 	%f376, [%rd13+8];
	fma.rn.f32 	%f444, %f375, %f376, %f444;
$L__BB5_55:
	add.s32 	%r219, %r274, 3;
	setp.ge.s32 	%p102, %r219, %r129;
	@%p102 bra 	$L__BB5_57;
	ld.global.nc.f32 	%f377, [%rd14+12];
	ld.global.f32 	%f378, [%rd13+12];
	fma.rn.f32 	%f444, %f377, %f378, %f444;
$L__BB5_57:
	add.s32 	%r220, %r274, 4;
	setp.ge.s32 	%p103, %r220, %r129;
	@%p103 bra 	$L__BB5_59;
	ld.global.nc.f32 	%f379, [%rd14+16];
	ld.global.f32 	%f380, [%rd13+16];
	fma.rn.f32 	%f444, %f379, %f380, %f444;
$L__BB5_59:
	add.s32 	%r221, %r274, 5;
	setp.ge.s32 	%p104, %r221, %r129;
	@%p104 bra 	$L__BB5_61;
	ld.global.nc.f32 	%f381, [%rd14+20];
	ld.global.f32 	%f382, [%rd13+20];
	fma.rn.f32 	%f444, %f381, %f382, %f444;
$L__BB5_61:
	add.s32 	%r222, %r274, 6;
	setp.ge.s32 	%p105, %r222, %r129;
	@%p105 bra 	$L__BB5_63;
	ld.global.nc.f32 	%f383, [%rd14+24];
	ld.global.f32 	%f384, [%rd13+24];
	fma.rn.f32 	%f444, %f383, %f384, %f444;
$L__BB5_63:
	add.s32 	%r28, %r274, 7;
	setp.ge.s32 	%p106, %r28, %r129;
	@%p106 bra 	$L__BB5_65;
	ld.global.nc.f32 	%f385, [%rd14+28];
	ld.global.f32 	%f386, [%rd13+28];
	fma.rn.f32 	%f444, %f385, %f386, %f444;
$L__BB5_65:
	add.s32 	%r274, %r274, 8;
	setp.eq.s32 	%p107, %r28, %r13;
	@%p107 bra 	$L__BB5_66;
	bra.uni 	$L__BB5_49;
$L__BB5_66:
	ld.param.u32 	%r260, [_ZN17signal_processing7kernels30iir_filter_direct_form2_kernelEPKfS2_S2_PfS3_iiii_param_7];
	add.s32 	%r223, %r260, -1;
	and.b32  	%r224, %r223, 7;
	setp.eq.s32 	%p108, %r224, 0;
	@%p108 bra 	$L__BB5_87;
	ld.param.u32 	%r261, [_ZN17signal_processing7kernels30iir_filter_direct_form2_kernelEPKfS2_S2_PfS3_iiii_param_7];
	add.s32 	%r225, %r261, -1;
	and.b32  	%r226, %r225, 7;
	add.s32 	%r227, %r226, -1;
	setp.lt.u32 	%p109, %r227, 3;
	@%p109 bra 	$L__BB5_77;
	setp.ge.s32 	%p110, %r274, %r129;
	add.s32 	%r228, %r7, %r274;
	mul.wide.s32 	%rd168, %r228, 4;
	add.s64 	%rd16, %rd3, %rd168;
	@%p110 bra 	$L__BB5_70;
	add.s32 	%r229, %r274, %r5;
	mul.wide.u32 	%rd169, %r229, 4;
	add.s64 	%rd170, %rd4, %rd169;
	ld.global.nc.f32 	%f388, [%rd170];
	ld.global.f32 	%f389, [%rd16];
	fma.rn.f32 	%f444, %f388, %f389, %f444;
$L__BB5_70:
	add.s32 	%r230, %r274, 1;
	setp.ge.s32 	%p111, %r230, %r129;
	cvt.u64.u32 	%rd171, %r5;
	cvt.u64.u32 	%rd172, %r274;
	add.s64 	%rd173, %rd172, %rd171;
	shl.b64 	%rd174, %rd173, 2;
	add.s64 	%rd17, %rd4, %rd174;
	@%p111 bra 	$L__BB5_72;
	ld.global.nc.f32 	%f390, [%rd17+4];
	ld.global.f32 	%f391, [%rd16+4];
	fma.rn.f32 	%f444, %f390, %f391, %f444;
$L__BB5_72:
	add.s32 	%r231, %r274, 2;
	setp.ge.s32 	%p112, %r231, %r129;
	@%p112 bra 	$L__BB5_74;
	ld.global.nc.f32 	%f392, [%rd17+8];
	ld.global.f32 	%f393, [%rd16+8];
	fma.rn.f32 	%f444, %f392, %f393, %f444;
$L__BB5_74:
	add.s32 	%r232, %r274, 3;
	setp.ge.s32 	%p113, %r232, %r129;
	@%p113 bra 	$L__BB5_76;
	ld.global.nc.f32 	%f394, [%rd17+12];
	ld.global.f32 	%f395, [%rd16+12];
	fma.rn.f32 	%f444, %f394, %f395, %f444;
$L__BB5_76:
	add.s32 	%r274, %r274, 4;
$L__BB5_77:
	ld.param.u32 	%r262, [_ZN17signal_processing7kernels30iir_filter_direct_form2_kernelEPKfS2_S2_PfS3_iiii_param_7];
	add.s32 	%r233, %r262, -1;
	and.b32  	%r234, %r233, 3;
	setp.eq.s32 	%p114, %r234, 0;
	@%p114 bra 	$L__BB5_87;
	ld.param.u32 	%r263, [_ZN17signal_processing7kernels30iir_filter_direct_form2_kernelEPKfS2_S2_PfS3_iiii_param_7];
	add.s32 	%r235, %r263, -1;
	and.b32  	%r236, %r235, 3;
	setp.eq.s32 	%p115, %r236, 1;
	@%p115 bra 	$L__BB5_84;
	setp.ge.s32 	%p116, %r274, %r129;
	add.s32 	%r237, %r7, %r274;
	mul.wide.s32 	%rd175, %r237, 4;
	add.s64 	%rd18, %rd3, %rd175;
	@%p116 bra 	$L__BB5_81;
	add.s32 	%r238, %r274, %r5;
	mul.wide.u32 	%rd176, %r238, 4;
	add.s64 	%rd177, %rd4, %rd176;
	ld.global.nc.f32 	%f397, [%rd177];
	ld.global.f32 	%f398, [%rd18];
	fma.rn.f32 	%f444, %f397, %f398, %f444;
$L__BB5_81:
	add.s32 	%r239, %r274, 1;
	setp.ge.s32 	%p117, %r239, %r129;
	@%p117 bra 	$L__BB5_83;
	cvt.u64.u32 	%rd178, %r5;
	cvt.u64.u32 	%rd179, %r274;
	add.s64 	%rd180, %rd179, %rd178;
	shl.b64 	%rd181, %rd180, 2;
	add.s64 	%rd182, %rd4, %rd181;
	ld.global.nc.f32 	%f399, [%rd182+4];
	ld.global.f32 	%f400, [%rd18+4];
	fma.rn.f32 	%f444, %f399, %f400, %f444;
$L__BB5_83:
	add.s32 	%r274, %r274, 2;
$L__BB5_84:
	ld.param.u32 	%r264, [_ZN17signal_processing7kernels30iir_filter_direct_form2_kernelEPKfS2_S2_PfS3_iiii_param_7];
	and.b32  	%r240, %r264, 1;
	setp.eq.b32 	%p118, %r240, 1;
	@%p118 bra 	$L__BB5_87;
	setp.ge.s32 	%p119, %r274, %r129;
	@%p119 bra 	$L__BB5_87;
	add.s32 	%r241, %r274, %r5;
	mul.wide.u32 	%rd183, %r241, 4;
	add.s64 	%rd184, %rd4, %rd183;
	ld.global.nc.f32 	%f401, [%rd184];
	add.s32 	%r242, %r7, %r274;
	mul.wide.s32 	%rd185, %r242, 4;
	add.s64 	%rd186, %rd3, %rd185;
	ld.global.f32 	%f402, [%rd186];
	fma.rn.f32 	%f444, %f401, %f402, %f444;
$L__BB5_87:
	add.s32 	%r243, %r129, -3;
	setp.lt.u32 	%p120, %r243, 15;
	mov.u32 	%r271, %r8;
	@%p120 bra 	$L__BB5_90;
	mov.b32 	%r270, 0;
	mov.u32 	%r271, %r8;
$L__BB5_89:
	.pragma "nounroll";
	mul.wide.s32 	%rd187, %r271, 4;
	add.s64 	%rd188, %rd6, %rd187;
	ld.global.f32 	%f403, [%rd188+-4];
	st.global.f32 	[%rd188], %f403;
	ld.global.f32 	%f404, [%rd188+-8];
	st.global.f32 	[%rd188+-4], %f404;
	ld.global.f32 	%f405, [%rd188+-12];
	st.global.f32 	[%rd188+-8], %f405;
	ld.global.f32 	%f406, [%rd188+-16];
	st.global.f32 	[%rd188+-12], %f406;
	ld.global.f32 	%f407, [%rd188+-20];
	st.global.f32 	[%rd188+-16], %f407;
	ld.global.f32 	%f408, [%rd188+-24];
	st.global.f32 	[%rd188+-20], %f408;
	ld.global.f32 	%f409, [%rd188+-28];
	st.global.f32 	[%rd188+-24], %f409;
	ld.global.f32 	%f410, [%rd188+-32];
	st.global.f32 	[%rd188+-28], %f410;
	ld.global.f32 	%f411, [%rd188+-36];
	st.global.f32 	[%rd188+-32], %f411;
	ld.global.f32 	%f412, [%rd188+-40];
	st.global.f32 	[%rd188+-36], %f412;
	ld.global.f32 	%f413, [%rd188+-44];
	st.global.f32 	[%rd188+-40], %f413;
	ld.global.f32 	%f414, [%rd188+-48];
	st.global.f32 	[%rd188+-44], %f414;
	ld.global.f32 	%f415, [%rd188+-52];
	st.global.f32 	[%rd188+-48], %f415;
	ld.global.f32 	%f416, [%rd188+-56];
	st.global.f32 	[%rd188+-52], %f416;
	ld.global.f32 	%f417, [%rd188+-60];
	st.global.f32 	[%rd188+-56], %f417;
	ld.global.f32 	%f418, [%rd188+-64];
	st.global.f32 	[%rd188+-60], %f418;
	add.s32 	%r271, %r271, -16;
	add.s32 	%r270, %r270, 16;
	and.b32  	%r245, %r8, -16;
	setp.ne.s32 	%p121, %r270, %r245;
	@%p121 bra 	$L__BB5_89;
$L__BB5_90:
	and.b32  	%r246, %r8, 15;
	setp.eq.s32 	%p122, %r246, 0;
	@%p122 bra 	$L__BB5_100;
	add.s32 	%r247, %r129, 14;
	and.b32  	%r248, %r247, 15;
	add.s32 	%r249, %r248, -1;
	setp.lt.u32 	%p123, %r249, 7;
	@%p123 bra 	$L__BB5_93;
	mul.wide.s32 	%rd189, %r271, 4;
	add.s64 	%rd190, %rd6, %rd189;
	ld.global.f32 	%f419, [%rd190+-4];
	st.global.f32 	[%rd190], %f419;
	ld.global.f32 	%f420, [%rd190+-8];
	st.global.f32 	[%rd190+-4], %f420;
	ld.global.f32 	%f421, [%rd190+-12];
	st.global.f32 	[%rd190+-8], %f421;
	ld.global.f32 	%f422, [%rd190+-16];
	st.global.f32 	[%rd190+-12], %f422;
	ld.global.f32 	%f423, [%rd190+-20];
	st.global.f32 	[%rd190+-16], %f423;
	ld.global.f32 	%f424, [%rd190+-24];
	st.global.f32 	[%rd190+-20], %f424;
	ld.global.f32 	%f425, [%rd190+-28];
	st.global.f32 	[%rd190+-24], %f425;
	ld.global.f32 	%f426, [%rd190+-32];
	st.global.f32 	[%rd190+-28], %f426;
	add.s32 	%r271, %r271, -8;
$L__BB5_93:
	and.b32  	%r251, %r247, 7;
	setp.eq.s32 	%p124, %r251, 0;
	@%p124 bra 	$L__BB5_100;
	setp.lt.u32 	%p125, %r11, 3;
	@%p125 bra 	$L__BB5_96;
	mul.wide.s32 	%rd191, %r271, 4;
	add.s64 	%rd192, %rd6, %rd191;
	ld.global.f32 	%f427, [%rd192+-4];
	st.global.f32 	[%rd192], %f427;
	ld.global.f32 	%f428, [%rd192+-8];
	st.global.f32 	[%rd192+-4], %f428;
	ld.global.f32 	%f429, [%rd192+-12];
	st.global.f32 	[%rd192+-8], %f429;
	ld.global.f32 	%f430, [%rd192+-16];
	st.global.f32 	[%rd192+-12], %f430;
	add.s32 	%r271, %r271, -4;
$L__BB5_96:
	setp.eq.s32 	%p126, %r14, 0;
	@%p126 bra 	$L__BB5_100;
	setp.eq.s32 	%p127, %r14, 1;
	mul.wide.s32 	%rd193, %r271, 4;
	add.s64 	%rd15, %rd6, %rd193;
	ld.global.f32 	%f431, [%rd15+-4];
	st.global.f32 	[%rd15], %f431;
	@%p127 bra 	$L__BB5_100;
	setp.eq.s32 	%p128, %r14, 2;
	ld.global.f32 	%f432, [%rd15+-8];
	st.global.f32 	[%rd15+-4], %f432;
	@%p128 bra 	$L__BB5_100;
	ld.global.f32 	%f433, [%rd15+-12];
	st.global.f32 	[%rd15+-8], %f433;
$L__BB5_100:
	add.s32 	%r252, %r2, %r3;
	st.global.f32 	[%rd6], %f477;
	mul.wide.s32 	%rd194, %r252, 4;
	add.s64 	%rd195, %rd2, %rd194;
	st.global.f32 	[%rd195], %f444;
	mov.u32 	%r253, %ntid.x;
	add.s32 	%r2, %r2, %r253;
	setp.lt.s32 	%p129, %r2, %r128;
	@%p129 bra 	$L__BB5_6;
	bra.uni 	$L__BB5_223;
$L__BB5_101:
	ld.param.u32 	%r257, [_ZN17signal_processing7kernels30iir_filter_direct_form2_kernelEPKfS2_S2_PfS3_iiii_param_7];
	add.s32 	%r164, %r257, -1;
	add.s32 	%r51, %r257, -2;
	add.s32 	%r165, %r257, 7;
	and.b32  	%r166, %r165, 7;
	add.s32 	%r52, %r166, -1;
	add.s32 	%r167, %r257, 3;
	and.b32  	%r53, %r167, 3;
	and.b32  	%r54, %r164, 7;
	and.b32  	%r55, %r164, -8;
	and.b32  	%r56, %r165, 3;
	and.b32  	%r57, %r167, 1;
	cvt.u64.u32 	%rd123, %r5;
	mul.wide.u32 	%rd104, %r4, 4;
	add.s64 	%rd105, %rd1, %rd104;
$L__BB5_102:
	add.s32 	%r59, %r2, %r3;
	mul.wide.s32 	%rd102, %r59, 4;
	add.s64 	%rd103, %rd5, %rd102;
	ld.global.nc.f32 	%f500, [%rd103];
	setp.lt.s32 	%p52, %r2, 1;
	@%p52 bra 	$L__BB5_104;
	ld.global.nc.f32 	%f286, [%rd105+4];
	ld.global.f32 	%f287, [%rd6];
	mul.f32 	%f288, %f286, %f287;
	sub.f32 	%f500, %f500, %f288;
$L__BB5_104:
	setp.lt.u32 	%p53, %r51, 7;
	mul.f32 	%f479, %f500, %f1;
	mov.b32 	%r282, 1;
	@%p53 bra 	$L__BB5_123;
	mov.b32 	%r282, 1;
$L__BB5_106:
	.pragma "nounroll";
	setp.ge.s32 	%p54, %r282, %r129;
	add.s32 	%r170, %r7, %r282;
	mul.wide.s32 	%rd106, %r170, 4;
	add.s64 	%rd22, %rd3, %rd106;
	@%p54 bra 	$L__BB5_108;
	add.s32 	%r171, %r282, %r5;
	mul.wide.u32 	%rd107, %r171, 4;
	add.s64 	%rd108, %rd4, %rd107;
	ld.global.nc.f32 	%f290, [%rd108];
	ld.global.f32 	%f291, [%rd22];
	fma.rn.f32 	%f479, %f290, %f291, %f479;
$L__BB5_108:
	add.s32 	%r172, %r282, 1;
	setp.ge.s32 	%p55, %r172, %r129;
	cvt.u64.u32 	%rd110, %r282;
	add.s64 	%rd111, %rd110, %rd123;
	shl.b64 	%rd112, %rd111, 2;
	add.s64 	%rd23, %rd4, %rd112;
	@%p55 bra 	$L__BB5_110;
	ld.global.nc.f32 	%f292, [%rd23+4];
	ld.global.f32 	%f293, [%rd22+4];
	fma.rn.f32 	%f479, %f292, %f293, %f479;
$L__BB5_110:
	add.s32 	%r173, %r282, 2;
	setp.ge.s32 	%p56, %r173, %r129;
	@%p56 bra 	$L__BB5_112;
	ld.global.nc.f32 	%f294, [%rd23+8];
	ld.global.f32 	%f295, [%rd22+8];
	fma.rn.f32 	%f479, %f294, %f295, %f479;
$L__BB5_112:
	add.s32 	%r174, %r282, 3;
	setp.ge.s32 	%p57, %r174, %r129;
	@%p57 bra 	$L__BB5_114;
	ld.global.nc.f32 	%f296, [%rd23+12];
	ld.global.f32 	%f297, [%rd22+12];
	fma.rn.f32 	%f479, %f296, %f297, %f479;
$L__BB5_114:
	add.s32 	%r175, %r282, 4;
	setp.ge.s32 	%p58, %r175, %r129;
	@%p58 bra 	$L__BB5_116;
	ld.global.nc.f32 	%f298, [%rd23+16];
	ld.global.f32 	%f299, [%rd22+16];
	fma.rn.f32 	%f479, %f298, %f299, %f479;
$L__BB5_116:
	add.s32 	%r176, %r282, 5;
	setp.ge.s32 	%p59, %r176, %r129;
	@%p59 bra 	$L__BB5_118;
	ld.global.nc.f32 	%f300, [%rd23+20];
	ld.global.f32 	%f301, [%rd22+20];
	fma.rn.f32 	%f479, %f300, %f301, %f479;
$L__BB5_118:
	add.s32 	%r177, %r282, 6;
	setp.ge.s32 	%p60, %r177, %r129;
	@%p60 bra 	$L__BB5_120;
	ld.global.nc.f32 	%f302, [%rd23+24];
	ld.global.f32 	%f303, [%rd22+24];
	fma.rn.f32 	%f479, %f302, %f303, %f479;
$L__BB5_120:
	add.s32 	%r61, %r282, 7;
	setp.ge.s32 	%p61, %r61, %r129;
	@%p61 bra 	$L__BB5_122;
	ld.global.nc.f32 	%f304, [%rd23+28];
	ld.global.f32 	%f305, [%rd22+28];
	fma.rn.f32 	%f479, %f304, %f305, %f479;
$L__BB5_122:
	add.s32 	%r282, %r282, 8;
	setp.ne.s32 	%p62, %r61, %r55;
	@%p62 bra 	$L__BB5_106;
$L__BB5_123:
	setp.eq.s32 	%p63, %r54, 0;
	@%p63 bra 	$L__BB5_144;
	setp.lt.u32 	%p64, %r52, 3;
	@%p64 bra 	$L__BB5_134;
	setp.ge.s32 	%p65, %r282, %r129;
	add.s32 	%r178, %r7, %r282;
	mul.wide.s32 	%rd113, %r178, 4;
	add.s64 	%rd24, %rd3, %rd113;
	@%p65 bra 	$L__BB5_127;
	add.s32 	%r179, %r282, %r5;
	mul.wide.u32 	%rd114, %r179, 4;
	add.s64 	%rd115, %rd4, %rd114;
	ld.global.nc.f32 	%f307, [%rd115];
	ld.global.f32 	%f308, [%rd24];
	fma.rn.f32 	%f479, %f307, %f308, %f479;
$L__BB5_127:
	add.s32 	%r180, %r282, 1;
	setp.ge.s32 	%p66, %r180, %r129;
	cvt.u64.u32 	%rd117, %r282;
	add.s64 	%rd118, %rd117, %rd123;
	shl.b64 	%rd119, %rd118, 2;
	add.s64 	%rd25, %rd4, %rd119;
	@%p66 bra 	$L__BB5_129;
	ld.global.nc.f32 	%f309, [%rd25+4];
	ld.global.f32 	%f310, [%rd24+4];
	fma.rn.f32 	%f479, %f309, %f310, %f479;
$L__BB5_129:
	add.s32 	%r181, %r282, 2;
	setp.ge.s32 	%p67, %r181, %r129;
	@%p67 bra 	$L__BB5_131;
	ld.global.nc.f32 	%f311, [%rd25+8];
	ld.global.f32 	%f312, [%rd24+8];
	fma.rn.f32 	%f479, %f311, %f312, %f479;
$L__BB5_131:
	add.s32 	%r182, %r282, 3;
	setp.ge.s32 	%p68, %r182, %r129;
	@%p68 bra 	$L__BB5_133;
	ld.global.nc.f32 	%f313, [%rd25+12];
	ld.global.f32 	%f314, [%rd24+12];
	fma.rn.f32 	%f479, %f313, %f314, %f479;
$L__BB5_133:
	add.s32 	%r282, %r282, 4;
$L__BB5_134:
	setp.eq.s32 	%p69, %r56, 0;
	@%p69 bra 	$L__BB5_144;
	setp.eq.s32 	%p70, %r53, 1;
	@%p70 bra 	$L__BB5_141;
	setp.ge.s32 	%p71, %r282, %r129;
	add.s32 	%r183, %r7, %r282;
	mul.wide.s32 	%rd120, %r183, 4;
	add.s64 	%rd26, %rd3, %rd120;
	@%p71 bra 	$L__BB5_138;
	add.s32 	%r184, %r282, %r5;
	mul.wide.u32 	%rd121, %r184, 4;
	add.s64 	%rd122, %rd4, %rd121;
	ld.global.nc.f32 	%f316, [%rd122];
	ld.global.f32 	%f317, [%rd26];
	fma.rn.f32 	%f479, %f316, %f317, %f479;
$L__BB5_138:
	add.s32 	%r185, %r282, 1;
	setp.ge.s32 	%p72, %r185, %r129;
	@%p72 bra 	$L__BB5_140;
	cvt.u64.u32 	%rd124, %r282;
	add.s64 	%rd125, %rd124, %rd123;
	shl.b64 	%rd126, %rd125, 2;
	add.s64 	%rd127, %rd4, %rd126;
	ld.global.nc.f32 	%f318, [%rd127+4];
	ld.global.f32 	%f319, [%rd26+4];
	fma.rn.f32 	%f479, %f318, %f319, %f479;
$L__BB5_140:
	add.s32 	%r282, %r282, 2;
$L__BB5_141:
	setp.eq.s32 	%p73, %r57, 0;
	@%p73 bra 	$L__BB5_144;
	setp.ge.s32 	%p74, %r282, %r129;
	@%p74 bra 	$L__BB5_144;
	add.s32 	%r186, %r282, %r5;
	mul.wide.u32 	%rd128, %r186, 4;
	add.s64 	%rd129, %rd4, %rd128;
	ld.global.nc.f32 	%f320, [%rd129];
	add.s32 	%r187, %r7, %r282;
	mul.wide.s32 	%rd130, %r187, 4;
	add.s64 	%rd131, %rd3, %rd130;
	ld.global.f32 	%f321, [%rd131];
	fma.rn.f32 	%f479, %f320, %f321, %f479;
$L__BB5_144:
	st.global.f32 	[%rd6], %f500;
	mul.wide.s32 	%rd132, %r59, 4;
	add.s64 	%rd133, %rd2, %rd132;
	st.global.f32 	[%rd133], %f479;
	add.s32 	%r2, %r2, %r9;
	setp.lt.s32 	%p75, %r2, %r128;
	@%p75 bra 	$L__BB5_102;
	bra.uni 	$L__BB5_223;
$L__BB5_145:
	setp.gt.s32 	%p16, %r129, 2;
	@%p16 bra 	$L__BB5_146;
	bra.uni 	$L__BB5_201;
$L__BB5_146:
	add.s32 	%r138, %r129, -1;
	add.s32 	%r139, %r129, 7;
	and.b32  	%r140, %r139, 7;
	add.s32 	%r69, %r140, -1;
	add.s32 	%r141, %r129, 3;
	and.b32  	%r70, %r141, 3;
	add.s32 	%r71, %r129, -3;
	add.s32 	%r142, %r129, 14;
	and.b32  	%r143, %r142, 15;
	add.s32 	%r72, %r143, -1;
	add.s32 	%r144, %r129, 6;
	and.b32  	%r145, %r144, 7;
	add.s32 	%r73, %r145, -1;
	and.b32  	%r74, %r138, 7;
	and.b32  	%r75, %r138, -8;
	and.b32  	%r76, %r139, 3;
	and.b32  	%r77, %r141, 1;
	and.b32  	%r78, %r8, 15;
	and.b32  	%r79, %r8, -16;
	and.b32  	%r80, %r142, 7;
	and.b32  	%r81, %r144, 3;
	cvt.u64.u32 	%rd85, %r4;
$L__BB5_147:
	setp.lt.u32 	%p19, %r8, 7;
	add.s32 	%r83, %r2, %r3;
	mul.wide.s32 	%rd65, %r83, 4;
	add.s64 	%rd66, %rd5, %rd65;
	ld.global.nc.f32 	%f502, [%rd66];
	mov.b32 	%r293, 1;
	@%p19 bra 	$L__BB5_166;
	mov.b32 	%r287, 0;
	mov.b32 	%r293, 1;
$L__BB5_149:
	.pragma "nounroll";
	setp.lt.s32 	%p20, %r2, %r293;
	mul.wide.s32 	%rd67, %r287, 4;
	add.s64 	%rd27, %rd6, %rd67;
	@%p20 bra 	$L__BB5_151;
	add.s32 	%r149, %r293, %r4;
	mul.wide.u32 	%rd68, %r149, 4;
	add.s64 	%rd69, %rd1, %rd68;
	ld.global.nc.f32 	%f207, [%rd69];
	ld.global.f32 	%f208, [%rd27];
	mul.f32 	%f209, %f207, %f208;
	sub.f32 	%f502, %f502, %f209;
$L__BB5_151:
	setp.le.s32 	%p21, %r2, %r293;
	cvt.u64.u32 	%rd70, %r4;
	cvt.u64.u32 	%rd71, %r293;
	add.s64 	%rd72, %rd71, %rd70;
	shl.b64 	%rd73, %rd72, 2;
	add.s64 	%rd28, %rd1, %rd73;
	@%p21 bra 	$L__BB5_153;
	ld.global.nc.f32 	%f210, [%rd28+4];
	ld.global.f32 	%f211, [%rd27+4];
	mul.f32 	%f212, %f210, %f211;
	sub.f32 	%f502, %f502, %f212;
$L__BB5_153:
	add.s32 	%r150, %r293, 2;
	setp.lt.s32 	%p22, %r2, %r150;
	@%p22 bra 	$L__BB5_155;
	ld.global.nc.f32 	%f213, [%rd28+8];
	ld.global.f32 	%f214, [%rd27+8];
	mul.f32 	%f215, %f213, %f214;
	sub.f32 	%f502, %f502, %f215;
$L__BB5_155:
	add.s32 	%r151, %r293, 3;
	setp.lt.s32 	%p23, %r2, %r151;
	@%p23 bra 	$L__BB5_157;
	ld.global.nc.f32 	%f216, [%rd28+12];
	ld.global.f32 	%f217, [%rd27+12];
	mul.f32 	%f218, %f216, %f217;
	sub.f32 	%f502, %f502, %f218;
$L__BB5_157:
	add.s32 	%r152, %r293, 4;
	setp.lt.s32 	%p24, %r2, %r152;
	@%p24 bra 	$L__BB5_159;
	ld.global.nc.f32 	%f219, [%rd28+16];
	ld.global.f32 	%f220, [%rd27+16];
	mul.f32 	%f221, %f219, %f220;
	sub.f32 	%f502, %f502, %f221;
$L__BB5_159:
	add.s32 	%r153, %r293, 5;
	setp.lt.s32 	%p25, %r2, %r153;
	@%p25 bra 	$L__BB5_161;
	ld.global.nc.f32 	%f222, [%rd28+20];
	ld.global.f32 	%f223, [%rd27+20];
	mul.f32 	%f224, %f222, %f223;
	sub.f32 	%f502, %f502, %f224;
$L__BB5_161:
	add.s32 	%r154, %r293, 6;
	setp.lt.s32 	%p26, %r2, %r154;
	@%p26 bra 	$L__BB5_163;
	ld.global.nc.f32 	%f225, [%rd28+24];
	ld.global.f32 	%f226, [%rd27+24];
	mul.f32 	%f227, %f225, %f226;
	sub.f32 	%f502, %f502, %f227;
$L__BB5_163:
	add.s32 	%r287, %r293, 7;
	setp.lt.s32 	%p27, %r2, %r287;
	@%p27 bra 	$L__BB5_165;
	ld.global.nc.f32 	%f228, [%rd28+28];
	ld.global.f32 	%f229, [%rd27+28];
	mul.f32 	%f230, %f228, %f229;
	sub.f32 	%f502, %f502, %f230;
$L__BB5_165:
	add.s32 	%r293, %r293, 8;
	setp.eq.s32 	%p28, %r287, %r75;
	@%p28 bra 	$L__BB5_166;
	bra.uni 	$L__BB5_149;
$L__BB5_166:
	setp.eq.s32 	%p29, %r74, 0;
	@%p29 bra 	$L__BB5_187;
	setp.lt.u32 	%p30, %r69, 3;
	@%p30 bra 	$L__BB5_177;
	setp.lt.s32 	%p31, %r2, %r293;
	add.s32 	%r155, %r7, %r293;
	mul.wide.s32 	%rd74, %r155, 4;
	add.s64 	%rd30, %rd3, %rd74;
	@%p31 bra 	$L__BB5_170;
	add.s32 	%r156, %r293, %r4;
	mul.wide.u32 	%rd75, %r156, 4;
	add.s64 	%rd76, %rd1, %rd75;
	ld.global.nc.f32 	%f232, [%rd76];
	ld.global.f32 	%f233, [%rd30];
	mul.f32 	%f234, %f232, %f233;
	sub.f32 	%f502, %f502, %f234;
$L__BB5_170:
	setp.le.s32 	%p32, %r2, %r293;
	cvt.u64.u32 	%rd77, %r4;
	cvt.u64.u32 	%rd78, %r293;
	add.s64 	%rd79, %rd78, %rd77;
	shl.b64 	%rd80, %rd79, 2;
	add.s64 	%rd31, %rd1, %rd80;
	@%p32 bra 	$L__BB5_172;
	ld.global.nc.f32 	%f235, [%rd31+4];
	ld.global.f32 	%f236, [%rd30+4];
	mul.f32 	%f237, %f235, %f236;
	sub.f32 	%f502, %f502, %f237;
$L__BB5_172:
	add.s32 	%r157, %r293, 2;
	setp.lt.s32 	%p33, %r2, %r157;
	@%p33 bra 	$L__BB5_174;
	ld.global.nc.f32 	%f238, [%rd31+8];
	ld.global.f32 	%f239, [%rd30+8];
	mul.f32 	%f240, %f238, %f239;
	sub.f32 	%f502, %f502, %f240;
$L__BB5_174:
	add.s32 	%r158, %r293, 3;
	setp.lt.s32 	%p34, %r2, %r158;
	@%p34 bra 	$L__BB5_176;
	ld.global.nc.f32 	%f241, [%rd31+12];
	ld.global.f32 	%f242, [%rd30+12];
	mul.f32 	%f243, %f241, %f242;
	sub.f32 	%f502, %f502, %f243;
$L__BB5_176:
	add.s32 	%r293, %r293, 4;
$L__BB5_177:
	setp.eq.s32 	%p35, %r76, 0;
	@%p35 bra 	$L__BB5_187;
	setp.eq.s32 	%p36, %r70, 1;
	@%p36 bra 	$L__BB5_184;
	setp.lt.s32 	%p37, %r2, %r293;
	add.s32 	%r159, %r7, %r293;
	mul.wide.s32 	%rd81, %r159, 4;
	add.s64 	%rd32, %rd3, %rd81;
	@%p37 bra 	$L__BB5_181;
	add.s32 	%r160, %r293, %r4;
	mul.wide.u32 	%rd82, %r160, 4;
	add.s64 	%rd83, %rd1, %rd82;
	ld.global.nc.f32 	%f245, [%rd83];
	ld.global.f32 	%f246, [%rd32];
	mul.f32 	%f247, %f245, %f246;
	sub.f32 	%f502, %f502, %f247;
$L__BB5_181:
	setp.le.s32 	%p38, %r2, %r293;
	@%p38 bra 	$L__BB5_183;
	cvt.u64.u32 	%rd84, %r293;
	add.s64 	%rd86, %rd84, %rd85;
	shl.b64 	%rd87, %rd86, 2;
	add.s64 	%rd88, %rd1, %rd87;
	ld.global.nc.f32 	%f248, [%rd88+4];
	ld.global.f32 	%f249, [%rd32+4];
	mul.f32 	%f250, %f248, %f249;
	sub.f32 	%f502, %f502, %f250;
$L__BB5_183:
	add.s32 	%r293, %r293, 2;
$L__BB5_184:
	setp.eq.s32 	%p39, %r77, 0;
	@%p39 bra 	$L__BB5_187;
	setp.lt.s32 	%p40, %r2, %r293;
	@%p40 bra 	$L__BB5_187;
	add.s32 	%r161, %r293, %r4;
	mul.wide.u32 	%rd89, %r161, 4;
	add.s64 	%rd90, %rd1, %rd89;
	ld.global.nc.f32 	%f251, [%rd90];
	add.s32 	%r162, %r7, %r293;
	mul.wide.s32 	%rd91, %r162, 4;
	add.s64 	%rd92, %rd3, %rd91;
	ld.global.f32 	%f252, [%rd92];
	mul.f32 	%f253, %f251, %f252;
	sub.f32 	%f502, %f502, %f253;
$L__BB5_187:
	setp.lt.u32 	%p41, %r71, 15;
	mov.u32 	%r290, %r8;
	@%p41 bra 	$L__BB5_190;
	mov.b32 	%r289, 0;
	mov.u32 	%r290, %r8;
$L__BB5_189:
	.pragma "nounroll";
	mul.wide.s32 	%rd93, %r290, 4;
	add.s64 	%rd94, %rd6, %rd93;
	ld.global.f32 	%f254, [%rd94+-4];
	st.global.f32 	[%rd94], %f254;
	ld.global.f32 	%f255, [%rd94+-8];
	st.global.f32 	[%rd94+-4], %f255;
	ld.global.f32 	%f256, [%rd94+-12];
	st.global.f32 	[%rd94+-8], %f256;
	ld.global.f32 	%f257, [%rd94+-16];
	st.global.f32 	[%rd94+-12], %f257;
	ld.global.f32 	%f258, [%rd94+-20];
	st.global.f32 	[%rd94+-16], %f258;
	ld.global.f32 	%f259, [%rd94+-24];
	st.global.f32 	[%rd94+-20], %f259;
	ld.global.f32 	%f260, [%rd94+-28];
	st.global.f32 	[%rd94+-24], %f260;
	ld.global.f32 	%f261, [%rd94+-32];
	st.global.f32 	[%rd94+-28], %f261;
	ld.global.f32 	%f262, [%rd94+-36];
	st.global.f32 	[%rd94+-32], %f262;
	ld.global.f32 	%f263, [%rd94+-40];
	st.global.f32 	[%rd94+-36], %f263;
	ld.global.f32 	%f264, [%rd94+-44];
	st.global.f32 	[%rd94+-40], %f264;
	ld.global.f32 	%f265, [%rd94+-48];
	st.global.f32 	[%rd94+-44], %f265;
	ld.global.f32 	%f266, [%rd94+-52];
	st.global.f32 	[%rd94+-48], %f266;
	ld.global.f32 	%f267, [%rd94+-56];
	st.global.f32 	[%rd94+-52], %f267;
	ld.global.f32 	%f268, [%rd94+-60];
	st.global.f32 	[%rd94+-56], %f268;
	ld.global.f32 	%f269, [%rd94+-64];
	st.global.f32 	[%rd94+-60], %f269;
	add.s32 	%r290, %r290, -16;
	add.s32 	%r289, %r289, 16;
	setp.ne.s32 	%p42, %r289, %r79;
	@%p42 bra 	$L__BB5_189;
$L__BB5_190:
	setp.eq.s32 	%p43, %r78, 0;
	@%p43 bra 	$L__BB5_200;
	setp.lt.u32 	%p44, %r72, 7;
	@%p44 bra 	$L__BB5_193;
	mul.wide.s32 	%rd95, %r290, 4;
	add.s64 	%rd96, %rd6, %rd95;
	ld.global.f32 	%f270, [%rd96+-4];
	st.global.f32 	[%rd96], %f270;
	ld.global.f32 	%f271, [%rd96+-8];
	st.global.f32 	[%rd96+-4], %f271;
	ld.global.f32 	%f272, [%rd96+-12];
	st.global.f32 	[%rd96+-8], %f272;
	ld.global.f32 	%f273, [%rd96+-16];
	st.global.f32 	[%rd96+-12], %f273;
	ld.global.f32 	%f274, [%rd96+-20];
	st.global.f32 	[%rd96+-16], %f274;
	ld.global.f32 	%f275, [%rd96+-24];
	st.global.f32 	[%rd96+-20], %f275;
	ld.global.f32 	%f276, [%rd96+-28];
	st.global.f32 	[%rd96+-24], %f276;
	ld.global.f32 	%f277, [%rd96+-32];
	st.global.f32 	[%rd96+-28], %f277;
	add.s32 	%r290, %r290, -8;
$L__BB5_193:
	setp.eq.s32 	%p45, %r80, 0;
	@%p45 bra 	$L__BB5_200;
	setp.lt.u32 	%p46, %r73, 3;
	@%p46 bra 	$L__BB5_196;
	mul.wide.s32 	%rd97, %r290, 4;
	add.s64 	%rd98, %rd6, %rd97;
	ld.global.f32 	%f278, [%rd98+-4];
	st.global.f32 	[%rd98], %f278;
	ld.global.f32 	%f279, [%rd98+-8];
	st.global.f32 	[%rd98+-4], %f279;
	ld.global.f32 	%f280, [%rd98+-12];
	st.global.f32 	[%rd98+-8], %f280;
	ld.global.f32 	%f281, [%rd98+-16];
	st.global.f32 	[%rd98+-12], %f281;
	add.s32 	%r290, %r290, -4;
$L__BB5_196:
	setp.eq.s32 	%p47, %r81, 0;
	@%p47 bra 	$L__BB5_200;
	setp.eq.s32 	%p48, %r81, 1;
	mul.wide.s32 	%rd99, %r290, 4;
	add.s64 	%rd29, %rd6, %rd99;
	ld.global.f32 	%f282, [%rd29+-4];
	st.global.f32 	[%rd29], %f282;
	@%p48 bra 	$L__BB5_200;
	setp.eq.s32 	%p49, %r81, 2;
	ld.global.f32 	%f283, [%rd29+-8];
	st.global.f32 	[%rd29+-4], %f283;
	@%p49 bra 	$L__BB5_200;
	ld.global.f32 	%f284, [%rd29+-12];
	st.global.f32 	[%rd29+-8], %f284;
$L__BB5_200:
	st.global.f32 	[%rd6], %f502;
	mul.wide.s32 	%rd100, %r83, 4;
	add.s64 	%rd101, %rd2, %rd100;
	mul.f32 	%f285, %f502, %f1;
	st.global.f32 	[%rd101], %f285;
	add.s32 	%r2, %r2, %r9;
	setp.lt.s32 	%p50, %r2, %r128;
	@%p50 bra 	$L__BB5_147;
	bra.uni 	$L__BB5_223;
$L__BB5_201:
	add.s32 	%r104, %r2, %r3;
	mul.wide.s32 	%rd59, %r104, 4;
	add.s64 	%rd60, %rd5, %rd59;
	ld.global.nc.f32 	%f523, [%rd60];
	setp.lt.s32 	%p17, %r2, 1;
	@%p17 bra 	$L__BB5_203;
	mul.wide.u32 	%rd61, %r4, 4;
	add.s64 	%rd62, %rd1, %rd61;
	ld.global.nc.f32 	%f202, [%rd62+4];
	ld.global.f32 	%f203, [%rd6];
	mul.f32 	%f204, %f202, %f203;
	sub.f32 	%f523, %f523, %f204;
$L__BB5_203:
	mul.f32 	%f205, %f523, %f1;
	st.global.f32 	[%rd6], %f523;
	add.s64 	%rd64, %rd2, %rd59;
	st.global.f32 	[%rd64], %f205;
	add.s32 	%r2, %r2, %r9;
	setp.lt.s32 	%p18, %r2, %r128;
	@%p18 bra 	$L__BB5_201;
	bra.uni 	$L__BB5_223;
$L__BB5_204:
	ld.param.u32 	%r255, [_ZN17signal_processing7kernels30iir_filter_direct_form2_kernelEPKfS2_S2_PfS3_iiii_param_7];
	setp.lt.s32 	%p4, %r255, 2;
	@%p4 bra 	$L__BB5_212;
	setp.gt.s32 	%p10, %r129, 2;
	@%p10 bra 	$L__BB5_206;
	bra.uni 	$L__BB5_219;
$L__BB5_206:
	and.b32  	%r106, %r8, 15;
	and.b32  	%r107, %r8, -16;
$L__BB5_207:
	add.s32 	%r109, %r2, %r3;
	mul.wide.s32 	%rd54, %r109, 4;
	add.s64 	%rd55, %rd5, %rd54;
	ld.global.nc.f32 	%f160, [%rd55];
	mov.b32 	%r299, 0;
	mov.u32 	%r298, %r8;
$L__BB5_208:
	.pragma "nounroll";
	mul.wide.s32 	%rd56, %r298, 4;
	add.s64 	%rd33, %rd6, %rd56;
	ld.global.f32 	%f184, [%rd33+-4];
	st.global.f32 	[%rd33], %f184;
	ld.global.f32 	%f185, [%rd33+-8];
	st.global.f32 	[%rd33+-4], %f185;
	ld.global.f32 	%f186, [%rd33+-12];
	st.global.f32 	[%rd33+-8], %f186;
	ld.global.f32 	%f187, [%rd33+-16];
	st.global.f32 	[%rd33+-12], %f187;
	ld.global.f32 	%f188, [%rd33+-20];
	st.global.f32 	[%rd33+-16], %f188;
	ld.global.f32 	%f189, [%rd33+-24];
	st.global.f32 	[%rd33+-20], %f189;
	ld.global.f32 	%f190, [%rd33+-28];
	st.global.f32 	[%rd33+-24], %f190;
	ld.global.f32 	%f191, [%rd33+-32];
	st.global.f32 	[%rd33+-28], %f191;
	ld.global.f32 	%f192, [%rd33+-36];
	st.global.f32 	[%rd33+-32], %f192;
	ld.global.f32 	%f193, [%rd33+-40];
	st.global.f32 	[%rd33+-36], %f193;
	ld.global.f32 	%f194, [%rd33+-44];
	st.global.f32 	[%rd33+-40], %f194;
	ld.global.f32 	%f195, [%rd33+-48];
	st.global.f32 	[%rd33+-44], %f195;
	ld.global.f32 	%f196, [%rd33+-52];
	st.global.f32 	[%rd33+-48], %f196;
	ld.global.f32 	%f197, [%rd33+-56];
	st.global.f32 	[%rd33+-52], %f197;
	ld.global.f32 	%f198, [%rd33+-60];
	st.global.f32 	[%rd33+-56], %f198;
	ld.global.f32 	%f199, [%rd33+-64];
	st.global.f32 	[%rd33+-60], %f199;
	add.s32 	%r298, %r298, -16;
	add.s32 	%r299, %r299, 16;
	setp.ne.s32 	%p12, %r299, %r107;
	@%p12 bra 	$L__BB5_208;
	setp.eq.s32 	%p13, %r106, 0;
	@%p13 bra 	$L__BB5_211;
	ld.global.f32 	%f200, [%rd33+-68];
	st.global.f32 	[%rd33+-64], %f200;
$L__BB5_211:
	st.global.f32 	[%rd6], %f160;
	add.s64 	%rd58, %rd2, %rd54;
	mul.f32 	%f201, %f160, %f1;
	st.global.f32 	[%rd58], %f201;
	add.s32 	%r2, %r2, %r9;
	setp.lt.s32 	%p14, %r2, %r128;
	@%p14 bra 	$L__BB5_207;
	bra.uni 	$L__BB5_223;
$L__BB5_212:
	setp.gt.s32 	%p5, %r129, 2;
	@%p5 bra 	$L__BB5_213;
	bra.uni 	$L__BB5_221;
$L__BB5_213:
	and.b32  	%r117, %r8, 15;
	and.b32  	%r118, %r8, -16;
$L__BB5_214:
	add.s32 	%r120, %r2, %r3;
	mul.wide.s32 	%rd46, %r120, 4;
	add.s64 	%rd47, %rd5, %rd46;
	ld.global.nc.f32 	%f162, [%rd47];
	mov.b32 	%r303, 0;
	mov.u32 	%r302, %r8;
$L__BB5_215:
	.pragma "nounroll";
	mul.wide.s32 	%rd48, %r302, 4;
	add.s64 	%rd34, %rd6, %rd48;
	ld.global.f32 	%f165, [%rd34+-4];
	st.global.f32 	[%rd34], %f165;
	ld.global.f32 	%f166, [%rd34+-8];
	st.global.f32 	[%rd34+-4], %f166;
	ld.global.f32 	%f167, [%rd34+-12];
	st.global.f32 	[%rd34+-8], %f167;
	ld.global.f32 	%f168, [%rd34+-16];
	st.global.f32 	[%rd34+-12], %f168;
	ld.global.f32 	%f169, [%rd34+-20];
	st.global.f32 	[%rd34+-16], %f169;
	ld.global.f32 	%f170, [%rd34+-24];
	st.global.f32 	[%rd34+-20], %f170;
	ld.global.f32 	%f171, [%rd34+-28];
	st.global.f32 	[%rd34+-24], %f171;
	ld.global.f32 	%f172, [%rd34+-32];
	st.global.f32 	[%rd34+-28], %f172;
	ld.global.f32 	%f173, [%rd34+-36];
	st.global.f32 	[%rd34+-32], %f173;
	ld.global.f32 	%f174, [%rd34+-40];
	st.global.f32 	[%rd34+-36], %f174;
	ld.global.f32 	%f175, [%rd34+-44];
	st.global.f32 	[%rd34+-40], %f175;
	ld.global.f32 	%f176, [%rd34+-48];
	st.global.f32 	[%rd34+-44], %f176;
	ld.global.f32 	%f177, [%rd34+-52];
	st.global.f32 	[%rd34+-48], %f177;
	ld.global.f32 	%f178, [%rd34+-56];
	st.global.f32 	[%rd34+-52], %f178;
	ld.global.f32 	%f179, [%rd34+-60];
	st.global.f32 	[%rd34+-56], %f179;
	ld.global.f32 	%f180, [%rd34+-64];
	st.global.f32 	[%rd34+-60], %f180;
	add.s32 	%r302, %r302, -16;
	add.s32 	%r303, %r303, 16;
	setp.ne.s32 	%p7, %r303, %r118;
	@%p7 bra 	$L__BB5_215;
	setp.eq.s32 	%p8, %r117, 0;
	@%p8 bra 	$L__BB5_218;
	ld.global.f32 	%f181, [%rd34+-68];
	st.global.f32 	[%rd34+-64], %f181;
$L__BB5_218:
	st.global.f32 	[%rd6], %f162;
	add.s64 	%rd50, %rd2, %rd46;
	mul.f32 	%f182, %f162, %f1;
	st.global.f32 	[%rd50], %f182;
	add.s32 	%r2, %r2, %r9;
	setp.lt.s32 	%p9, %r2, %r128;
	@%p9 bra 	$L__BB5_214;
	bra.uni 	$L__BB5_223;
$L__BB5_219:
	add.s32 	%r136, %r2, %r3;
	mul.wide.s32 	%rd51, %r136, 4;
	add.s64 	%rd52, %rd5, %rd51;
	ld.global.nc.f32 	%f161, [%rd52];
	mul.f32 	%f183, %f161, %f1;
	add.s64 	%rd53, %rd2, %rd51;
	st.global.f32 	[%rd53], %f183;
	add.s32 	%r2, %r2, %r9;
	setp.lt.s32 	%p11, %r2, %r128;
	@%p11 bra 	$L__BB5_219;
	st.global.f32 	[%rd6], %f161;
	bra.uni 	$L__BB5_223;
$L__BB5_221:
	add.s32 	%r134, %r2, %r3;
	mul.wide.s32 	%rd43, %r134, 4;
	add.s64 	%rd44, %rd5, %rd43;
	ld.global.nc.f32 	%f163, [%rd44];
	mul.f32 	%f164, %f163, %f1;
	add.s64 	%rd45, %rd2, %rd43;
	st.global.f32 	[%rd45], %f164;
	add.s32 	%r2, %r2, %r9;
	setp.lt.s32 	%p6, %r2, %r128;
	@%p6 bra 	$L__BB5_221;
	st.global.f32 	[%rd6], %f163;
$L__BB5_223:
	ret;

}
	// .globl	_ZN17signal_processing7kernels21iir_filter_sos_kernelEPKfS2_PfS3_iii
.visible .entry _ZN17signal_processing7kernels21iir_filter_sos_kernelEPKfS2_PfS3_iii(
	.param .u64 .ptr .align 1 _ZN17signal_processing7kernels21iir_filter_sos_kernelEPKfS2_PfS3_iii_param_0,
	.param .u64 .ptr .align 1 _ZN17signal_processing7kernels21iir_filter_sos_kernelEPKfS2_PfS3_iii_param_1,
	.param .u64 .ptr .align 1 _ZN17signal_processing7kernels21iir_filter_sos_kernelEPKfS2_PfS3_iii_param_2,
	.param .u64 .ptr .align 1 _ZN17signal_processing7kernels21iir_filter_sos_kernelEPKfS2_PfS3_iii_param_3,
	.param .u32 _ZN17signal_processing7kernels21iir_filter_sos_kernelEPKfS2_PfS3_iii_param_4,
	.param .u32 _ZN17signal_processing7kernels21iir_filter_sos_kernelEPKfS2_PfS3_iii_param_5,
	.param .u32 _ZN17signal_processing7kernels21iir_filter_sos_kernelEPKfS2_PfS3_iii_param_6
)
{
	.local .align 16 .b8 	__local_depot6[16384];
	.reg .b64 	%SP;
	.reg .b64 	%SPL;
	.reg .pred 	%p<37>;
	.reg .b32 	%r<103>;
	.reg .b32 	%f<138>;
	.reg .b64 	%rd<108>;

	mov.u64 	%SPL, __local_depot6;
	ld.param.u64 	%rd29, [_ZN17signal_processing7kernels21iir_filter_sos_kernelEPKfS2_PfS3_iii_param_0];
	ld.param.u64 	%rd30, [_ZN17signal_processing7kernels21iir_filter_sos_kernelEPKfS2_PfS3_iii_param_1];
	ld.param.u64 	%rd31, [_ZN17signal_processing7kernels21iir_filter_sos_kernelEPKfS2_PfS3_iii_param_2];
	ld.param.u64 	%rd32, [_ZN17signal_processing7kernels21iir_filter_sos_kernelEPKfS2_PfS3_iii_param_3];
	ld.param.u32 	%r58, [_ZN17signal_processing7kernels21iir_filter_sos_kernelEPKfS2_PfS3_iii_param_4];
	ld.param.u32 	%r59, [_ZN17signal_processing7kernels21iir_filter_sos_kernelEPKfS2_PfS3_iii_param_5];
	ld.param.u32 	%r60, [_ZN17signal_processing7kernels21iir_filter_sos_kernelEPKfS2_PfS3_iii_param_6];
	cvta.to.global.u64 	%rd1, %rd29;
	cvta.to.global.u64 	%rd2, %rd32;
	cvta.to.global.u64 	%rd3, %rd30;
	cvta.to.global.u64 	%rd4, %rd31;
	add.u64 	%rd5, %SPL, 0;
	add.u64 	%rd6, %SPL, 8192;
	mov.u32 	%r1, %ctaid.x;
	mov.u32 	%r2, %tid.x;
	setp.ge.s32 	%p1, %r1, %r60;
	@%p1 bra 	$L__BB6_52;
	mul.lo.s32 	%r3, %r58, %r1;
	mul.lo.s32 	%r4, %r59, %r1;
	shl.b32 	%r5, %r4, 1;
	setp.lt.s32 	%p2, %r58, 1;
	@%p2 bra 	$L__BB6_14;
	and.b32  	%r6, %r58, 15;
	setp.lt.u32 	%p3, %r58, 16;
	mov.b32 	%r84, 0;
	@%p3 bra 	$L__BB6_5;
	and.b32  	%r84, %r58, 2147483632;
	mov.b32 	%r95, 0;
$L__BB6_4:
	.pragma "nounroll";
	add.s32 	%r63, %r95, %r3;
	mul.wide.u32 	%rd35, %r63, 4;
	add.s64 	%rd36, %rd1, %rd35;
	ld.global.nc.f32 	%f27, [%rd36];
	mul.wide.u32 	%rd37, %r95, 4;
	add.s64 	%rd38, %rd5, %rd37;
	ld.global.nc.f32 	%f28, [%rd36+4];
	ld.global.nc.f32 	%f29, [%rd36+8];
	ld.global.nc.f32 	%f30, [%rd36+12];
	st.local.v4.f32 	[%rd38], {%f27, %f28, %f29, %f30};
	ld.global.nc.f32 	%f31, [%rd36+16];
	ld.global.nc.f32 	%f32, [%rd36+20];
	ld.global.nc.f32 	%f33, [%rd36+24];
	ld.global.nc.f32 	%f34, [%rd36+28];
	st.local.v4.f32 	[%rd38+16], {%f31, %f32, %f33, %f34};
	ld.global.nc.f32 	%f35, [%rd36+32];
	ld.global.nc.f32 	%f36, [%rd36+36];
	ld.global.nc.f32 	%f37, [%rd36+40];
	ld.global.nc.f32 	%f38, [%rd36+44];
	st.local.v4.f32 	[%rd38+32], {%f35, %f36, %f37, %f38};
	ld.global.nc.f32 	%f39, [%rd36+48];
	ld.global.nc.f32 	%f40, [%rd36+52];
	ld.global.nc.f32 	%f41, [%rd36+56];
	ld.global.nc.f32 	%f42, [%rd36+60];
	st.local.v4.f32 	[%rd38+48], {%f39, %f40, %f41, %f42};
	add.s32 	%r95, %r95, 16;
	setp.eq.s32 	%p4, %r95, %r84;
	@%p4 bra 	$L__BB6_5;
	bra.uni 	$L__BB6_4;
$L__BB6_5:
	setp.eq.s32 	%p5, %r6, 0;
	@%p5 bra 	$L__BB6_14;
	and.b32  	%r9, %r58, 7;
	setp.lt.u32 	%p6, %r6, 8;
	@%p6 bra 	$L__BB6_8;
	add.s32 	%r64, %r84, %r3;
	mul.wide.u32 	%rd39, %r64, 4;
	add.s64 	%rd40, %rd1, %rd39;
	ld.global.nc.f32 	%f43, [%rd40];
	cvt.u64.u32 	%rd41, %r84;
	mul.wide.u32 	%rd42, %r84, 4;
	add.s64 	%rd43, %rd5, %rd42;
	st.local.f32 	[%rd43], %f43;
	cvt.u64.u32 	%rd44, %r3;
	add.s64 	%rd45, %rd41, %rd44;
	shl.b64 	%rd46, %rd45, 2;
	add.s64 	%rd47, %rd1, %rd46;
	ld.global.nc.f32 	%f44, [%rd47+4];
	st.local.f32 	[%rd43+4], %f44;
	ld.global.nc.f32 	%f45, [%rd47+8];
	st.local.f32 	[%rd43+8], %f45;
	ld.global.nc.f32 	%f46, [%rd47+12];
	st.local.f32 	[%rd43+12], %f46;
	ld.global.nc.f32 	%f47, [%rd47+16];
	st.local.f32 	[%rd43+16], %f47;
	ld.global.nc.f32 	%f48, [%rd47+20];
	st.local.f32 	[%rd43+20], %f48;
	ld.global.nc.f32 	%f49, [%rd47+24];
	st.local.f32 	[%rd43+24], %f49;
	ld.global.nc.f32 	%f50, [%rd47+28];
	st.local.f32 	[%rd43+28], %f50;
	add.s32 	%r84, %r84, 8;
$L__BB6_8:
	setp.eq.s32 	%p7, %r9, 0;
	@%p7 bra 	$L__BB6_14;
	and.b32  	%r12, %r58, 3;
	setp.lt.u32 	%p8, %r9, 4;
	@%p8 bra 	$L__BB6_11;
	add.s32 	%r65, %r84, %r3;
	mul.wide.u32 	%rd48, %r65, 4;
	add.s64 	%rd49, %rd1, %rd48;
	ld.global.nc.f32 	%f51, [%rd49];
	cvt.u64.u32 	%rd50, %r84;
	mul.wide.u32 	%rd51, %r84, 4;
	add.s64 	%rd52, %rd5, %rd51;
	st.local.f32 	[%rd52], %f51;
	cvt.u64.u32 	%rd53, %r3;
	add.s64 	%rd54, %rd50, %rd53;
	shl.b64 	%rd55, %rd54, 2;
	add.s64 	%rd56, %rd1, %rd55;
	ld.global.nc.f32 	%f52, [%rd56+4];
	st.local.f32 	[%rd52+4], %f52;
	ld.global.nc.f32 	%f53, [%rd56+8];
	st.local.f32 	[%rd52+8], %f53;
	ld.global.nc.f32 	%f54, [%rd56+12];
	st.local.f32 	[%rd52+12], %f54;
	add.s32 	%r84, %r84, 4;
$L__BB6_11:
	setp.eq.s32 	%p9, %r12, 0;
	@%p9 bra 	$L__BB6_14;
	mov.b32 	%r88, 0;
$L__BB6_13:
	.pragma "nounroll";
	add.s32 	%r67, %r84, %r3;
	mul.wide.u32 	%rd57, %r67, 4;
	add.s64 	%rd58, %rd1, %rd57;
	ld.global.nc.f32 	%f55, [%rd58];
	mul.wide.u32 	%rd59, %r84, 4;
	add.s64 	%rd60, %rd5, %rd59;
	st.local.f32 	[%rd60], %f55;
	add.s32 	%r84, %r84, 1;
	add.s32 	%r88, %r88, 1;
	setp.ne.s32 	%p10, %r88, %r12;
	@%p10 bra 	$L__BB6_13;
$L__BB6_14:
	setp.lt.s32 	%p11, %r59, 1;
	@%p11 bra 	$L__BB6_39;
	setp.gt.s32 	%p12, %r58, 0;
	mov.u32 	%r19, %ntid.x;
	@%p12 bra 	$L__BB6_21;
	mov.b32 	%r96, 0;
$L__BB6_17:
	setp.ge.s32 	%p13, %r2, %r58;
	add.s32 	%r69, %r96, %r4;
	mul.lo.s32 	%r70, %r69, 6;
	shl.b32 	%r71, %r96, 1;
	add.s32 	%r72, %r71, %r5;
	mul.wide.s32 	%rd61, %r70, 4;
	add.s64 	%rd62, %rd3, %rd61;
	ld.global.nc.f32 	%f14, [%rd62];
	ld.global.nc.f32 	%f15, [%rd62+4];
	ld.global.nc.f32 	%f16, [%rd62+8];
	ld.global.nc.f32 	%f17, [%rd62+16];
	ld.global.nc.f32 	%f18, [%rd62+20];
	mul.wide.u32 	%rd63, %r72, 4;
	add.s64 	%rd18, %rd2, %rd63;
	ld.global.f32 	%f136, [%rd18];
	ld.global.f32 	%f137, [%rd18+4];
	@%p13 bra 	$L__BB6_20;
	mov.u32 	%r97, %r2;
$L__BB6_19:
	mul.wide.s32 	%rd64, %r97, 4;
	add.s64 	%rd65, %rd5, %rd64;
	ld.local.f32 	%f56, [%rd65];
	fma.rn.f32 	%f57, %f14, %f56, %f136;
	mul.f32 	%f58, %f15, %f56;
	mul.f32 	%f59, %f17, %f57;
	sub.f32 	%f60, %f58, %f59;
	add.f32 	%f136, %f137, %f60;
	mul.f32 	%f61, %f16, %f56;
	mul.f32 	%f62, %f18, %f57;
	sub.f32 	%f137, %f61, %f62;
	add.s64 	%rd66, %rd6, %rd64;
	st.local.f32 	[%rd66], %f57;
	add.s32 	%r97, %r97, %r19;
	setp.lt.s32 	%p14, %r97, %r58;
	@%p14 bra 	$L__BB6_19;
$L__BB6_20:
	st.global.f32 	[%rd18], %f136;
	st.global.f32 	[%rd18+4], %f137;
	add.s32 	%r96, %r96, 1;
	setp.eq.s32 	%p15, %r96, %r59;
	@%p15 bra 	$L__BB6_39;
	bra.uni 	$L__BB6_17;
$L__BB6_21:
	and.b32  	%r20, %r58, 15;
	and.b32  	%r21, %r58, 7;
	add.s32 	%r22, %r21, -1;
	and.b32  	%r23, %r58, 2147483632;
	and.b32  	%r24, %r58, 3;
	neg.s32 	%r25, %r23;
	mov.b32 	%r89, 0;
$L__BB6_22:
	setp.ge.s32 	%p16, %r2, %r58;
	add.s32 	%r74, %r89, %r4;
	mul.lo.s32 	%r75, %r74, 6;
	shl.b32 	%r76, %r89, 1;
	add.s32 	%r77, %r76, %r5;
	mul.wide.s32 	%rd67, %r75, 4;
	add.s64 	%rd68, %rd3, %rd67;
	ld.global.nc.f32 	%f1, [%rd68];
	ld.global.nc.f32 	%f2, [%rd68+4];
	ld.global.nc.f32 	%f3, [%rd68+8];
	ld.global.nc.f32 	%f4, [%rd68+16];
	ld.global.nc.f32 	%f5, [%rd68+20];
	mul.wide.u32 	%rd69, %r77, 4;
	add.s64 	%rd7, %rd2, %rd69;
	ld.global.f32 	%f132, [%rd7];
	ld.global.f32 	%f133, [%rd7+4];
	@%p16 bra 	$L__BB6_25;
	mov.u32 	%r90, %r2;
$L__BB6_24:
	mul.wide.s32 	%rd70, %r90, 4;
	add.s64 	%rd71, %rd5, %rd70;
	ld.local.f32 	%f63, [%rd71];
	fma.rn.f32 	%f64, %f1, %f63, %f132;
	mul.f32 	%f65, %f2, %f63;
	mul.f32 	%f66, %f4, %f64;
	sub.f32 	%f67, %f65, %f66;
	add.f32 	%f132, %f133, %f67;
	mul.f32 	%f68, %f3, %f63;
	mul.f32 	%f69, %f5, %f64;
	sub.f32 	%f133, %f68, %f69;
	add.s64 	%rd72, %rd6, %rd70;
	st.local.f32 	[%rd72], %f64;
	add.s32 	%r90, %r90, %r19;
	setp.lt.s32 	%p17, %r90, %r58;
	@%p17 bra 	$L__BB6_24;
$L__BB6_25:
	setp.lt.u32 	%p18, %r58, 16;
	st.global.f32 	[%rd7], %f132;
	st.global.f32 	[%rd7+4], %f133;
	mov.b32 	%r93, 0;
	@%p18 bra 	$L__BB6_28;
	add.s64 	%rd103, %rd6, 32;
	add.s64 	%rd102, %rd5, 32;
	mov.u32 	%r91, %r25;
$L__BB6_27:
	.pragma "nounroll";
	ld.local.v4.f32 	{%f70, %f71, %f72, %f73}, [%rd103+-32];
	st.local.v4.f32 	[%rd102+-32], {%f70, %f71, %f72, %f73};
	ld.local.v4.f32 	{%f74, %f75, %f76, %f77}, [%rd103+-16];
	st.local.v4.f32 	[%rd102+-16], {%f74, %f75, %f76, %f77};
	ld.local.v4.f32 	{%f78, %f79, %f80, %f81}, [%rd103];
	st.local.v4.f32 	[%rd102], {%f78, %f79, %f80, %f81};
	ld.local.v4.f32 	{%f82, %f83, %f84, %f85}, [%rd103+16];
	st.local.v4.f32 	[%rd102+16], {%f82, %f83, %f84, %f85};
	add.s32 	%r91, %r91, 16;
	add.s64 	%rd103, %rd103, 64;
	add.s64 	%rd102, %rd102, 64;
	setp.ne.s32 	%p19, %r91, 0;
	mov.u32 	%r93, %r23;
	@%p19 bra 	$L__BB6_27;
$L__BB6_28:
	setp.eq.s32 	%p20, %r20, 0;
	@%p20 bra 	$L__BB6_38;
	add.s32 	%r79, %r20, -1;
	setp.lt.u32 	%p21, %r79, 7;
	@%p21 bra 	$L__BB6_31;
	mul.wide.u32 	%rd73, %r93, 4;
	add.s64 	%rd74, %rd6, %rd73;
	ld.local.f32 	%f86, [%rd74];
	add.s64 	%rd75, %rd5, %rd73;
	st.local.f32 	[%rd75], %f86;
	ld.local.f32 	%f87, [%rd74+4];
	st.local.f32 	[%rd75+4], %f87;
	ld.local.f32 	%f88, [%rd74+8];
	st.local.f32 	[%rd75+8], %f88;
	ld.local.f32 	%f89, [%rd74+12];
	st.local.f32 	[%rd75+12], %f89;
	ld.local.f32 	%f90, [%rd74+16];
	st.local.f32 	[%rd75+16], %f90;
	ld.local.f32 	%f91, [%rd74+20];
	st.local.f32 	[%rd75+20], %f91;
	ld.local.f32 	%f92, [%rd74+24];
	st.local.f32 	[%rd75+24], %f92;
	ld.local.f32 	%f93, [%rd74+28];
	st.local.f32 	[%rd75+28], %f93;
	add.s32 	%r93, %r93, 8;
$L__BB6_31:
	setp.eq.s32 	%p22, %r21, 0;
	@%p22 bra 	$L__BB6_38;
	setp.lt.u32 	%p23, %r22, 3;
	@%p23 bra 	$L__BB6_34;
	mul.wide.u32 	%rd76, %r93, 4;
	add.s64 	%rd77, %rd6, %rd76;
	ld.local.f32 	%f94, [%rd77];
	add.s64 	%rd78, %rd5, %rd76;
	st.local.f32 	[%rd78], %f94;
	ld.local.f32 	%f95, [%rd77+4];
	st.local.f32 	[%rd78+4], %f95;
	ld.local.f32 	%f96, [%rd77+8];
	st.local.f32 	[%rd78+8], %f96;
	ld.local.f32 	%f97, [%rd77+12];
	st.local.f32 	[%rd78+12], %f97;
	add.s32 	%r93, %r93, 4;
$L__BB6_34:
	setp.eq.s32 	%p24, %r24, 0;
	@%p24 bra 	$L__BB6_38;
	setp.eq.s32 	%p25, %r24, 1;
	mul.wide.u32 	%rd79, %r93, 4;
	add.s64 	%rd14, %rd6, %rd79;
	ld.local.f32 	%f98, [%rd14];
	add.s64 	%rd15, %rd5, %rd79;
	st.local.f32 	[%rd15], %f98;
	@%p25 bra 	$L__BB6_38;
	setp.eq.s32 	%p26, %r24, 2;
	ld.local.f32 	%f99, [%rd14+4];
	st.local.f32 	[%rd15+4], %f99;
	@%p26 bra 	$L__BB6_38;
	ld.local.f32 	%f100, [%rd14+8];
	st.local.f32 	[%rd15+8], %f100;
$L__BB6_38:
	add.s32 	%r89, %r89, 1;
	setp.eq.s32 	%p27, %r89, %r59;
	@%p27 bra 	$L__BB6_39;
	bra.uni 	$L__BB6_22;
$L__BB6_39:
	setp.lt.s32 	%p28, %r58, 1;
	@%p28 bra 	$L__BB6_52;
	and.b32  	%r39, %r58, 15;
	setp.lt.u32 	%p29, %r58, 16;
	mov.b32 	%r99, 0;
	@%p29 bra 	$L__BB6_43;
	and.b32  	%r99, %r58, 2147483632;
	neg.s32 	%r98, %r99;
	add.s64 	%rd105, %rd5, 32;
	mul.wide.u32 	%rd80, %r3, 4;
	add.s64 	%rd81, %rd80, %rd4;
	add.s64 	%rd104, %rd81, 32;
$L__BB6_42:
	.pragma "nounroll";
	ld.local.v4.f32 	{%f101, %f102, %f103, %f104}, [%rd105+-32];
	st.global.f32 	[%rd104+-32], %f101;
	st.global.f32 	[%rd104+-28], %f102;
	st.global.f32 	[%rd104+-24], %f103;
	st.global.f32 	[%rd104+-20], %f104;
	ld.local.v4.f32 	{%f105, %f106, %f107, %f108}, [%rd105+-16];
	st.global.f32 	[%rd104+-16], %f105;
	st.global.f32 	[%rd104+-12], %f106;
	st.global.f32 	[%rd104+-8], %f107;
	st.global.f32 	[%rd104+-4], %f108;
	ld.local.v4.f32 	{%f109, %f110, %f111, %f112}, [%rd105];
	st.global.f32 	[%rd104], %f109;
	st.global.f32 	[%rd104+4], %f110;
	st.global.f32 	[%rd104+8], %f111;
	st.global.f32 	[%rd104+12], %f112;
	ld.local.v4.f32 	{%f113, %f114, %f115, %f116}, [%rd105+16];
	st.global.f32 	[%rd104+16], %f113;
	st.global.f32 	[%rd104+20], %f114;
	st.global.f32 	[%rd104+24], %f115;
	st.global.f32 	[%rd104+28], %f116;
	add.s32 	%r98, %r98, 16;
	add.s64 	%rd105, %rd105, 64;
	add.s64 	%rd104, %rd104, 64;
	setp.ne.s32 	%p30, %r98, 0;
	@%p30 bra 	$L__BB6_42;
$L__BB6_43:
	setp.eq.s32 	%p31, %r39, 0;
	@%p31 bra 	$L__BB6_52;
	and.b32  	%r49, %r58, 7;
	setp.lt.u32 	%p32, %r39, 8;
	@%p32 bra 	$L__BB6_46;
	cvt.u64.u32 	%rd82, %r99;
	mul.wide.u32 	%rd83, %r99, 4;
	add.s64 	%rd84, %rd5, %rd83;
	ld.local.f32 	%f117, [%rd84];
	add.s32 	%r81, %r99, %r3;
	mul.wide.u32 	%rd85, %r81, 4;
	add.s64 	%rd86, %rd4, %rd85;
	st.global.f32 	[%rd86], %f117;
	ld.local.f32 	%f118, [%rd84+4];
	cvt.u64.u32 	%rd87, %r3;
	add.s64 	%rd88, %rd82, %rd87;
	shl.b64 	%rd89, %rd88, 2;
	add.s64 	%rd90, %rd4, %rd89;
	st.global.f32 	[%rd90+4], %f118;
	ld.local.f32 	%f119, [%rd84+8];
	st.global.f32 	[%rd90+8], %f119;
	ld.local.f32 	%f120, [%rd84+12];
	st.global.f32 	[%rd90+12], %f120;
	ld.local.f32 	%f121, [%rd84+16];
	st.global.f32 	[%rd90+16], %f121;
	ld.local.f32 	%f122, [%rd84+20];
	st.global.f32 	[%rd90+20], %f122;
	ld.local.f32 	%f123, [%rd84+24];
	st.global.f32 	[%rd90+24], %f123;
	ld.local.f32 	%f124, [%rd84+28];
	st.global.f32 	[%rd90+28], %f124;
	add.s32 	%r99, %r99, 8;
$L__BB6_46:
	setp.eq.s32 	%p33, %r49, 0;
	@%p33 bra 	$L__BB6_52;
	and.b32  	%r52, %r58, 3;
	setp.lt.u32 	%p34, %r49, 4;
	@%p34 bra 	$L__BB6_49;
	cvt.u64.u32 	%rd91, %r99;
	mul.wide.u32 	%rd92, %r99, 4;
	add.s64 	%rd93, %rd5, %rd92;
	ld.local.f32 	%f125, [%rd93];
	add.s32 	%r82, %r99, %r3;
	mul.wide.u32 	%rd94, %r82, 4;
	add.s64 	%rd95, %rd4, %rd94;
	st.global.f32 	[%rd95], %f125;
	ld.local.f32 	%f126, [%rd93+4];
	cvt.u64.u32 	%rd96, %r3;
	add.s64 	%rd97, %rd91, %rd96;
	shl.b64 	%rd98, %rd97, 2;
	add.s64 	%rd99, %rd4, %rd98;
	st.global.f32 	[%rd99+4], %f126;
	ld.local.f32 	%f127, [%rd93+8];
	st.global.f32 	[%rd99+8], %f127;
	ld.local.f32 	%f128, [%rd93+12];
	st.global.f32 	[%rd99+12], %f128;
	add.s32 	%r99, %r99, 4;
$L__BB6_49:
	setp.eq.s32 	%p35, %r52, 0;
	@%p35 bra 	$L__BB6_52;
	add.s32 	%r83, %r99, %r3;
	mul.wide.u32 	%rd100, %r83, 4;
	add.s64 	%rd107, %rd4, %rd100;
	mul.wide.u32 	%rd101, %r99, 4;
	add.s64 	%rd106, %rd5, %rd101;
	neg.s32 	%r102, %r52;
$L__BB6_51:
	.pragma "nounroll";
	ld.local.f32 	%f129, [%rd106];
	st.global.f32 	[%rd107], %f129;
	add.s64 	%rd107, %rd107, 4;
	add.s64 	%rd106, %rd106, 4;
	add.s32 	%r102, %r102, 1;
	setp.ne.s32 	%p36, %r102, 0;
	@%p36 bra 	$L__BB6_51;
$L__BB6_52:
	ret;

}
	// .globl	_ZN17signal_processing7kernels20median_filter_kernelEPKfPfii
.visible .entry _ZN17signal_processing7kernels20median_filter_kernelEPKfPfii(
	.param .u64 .ptr .align 1 _ZN17signal_processing7kernels20median_filter_kernelEPKfPfii_param_0,
	.param .u64 .ptr .align 1 _ZN17signal_processing7kernels20median_filter_kernelEPKfPfii_param_1,
	.param .u32 _ZN17signal_processing7kernels20median_filter_kernelEPKfPfii_param_2,
	.param .u32 _ZN17signal_processing7kernels20median_filter_kernelEPKfPfii_param_3
)
{
	.local .align 16 .b8 	__local_depot7[256];
	.reg .b64 	%SP;
	.reg .b64 	%SPL;
	.reg .pred 	%p<84>;
	.reg .b16 	%rs<15>;
	.reg .b32 	%r<139>;
	.reg .b32 	%f<110>;
	.reg .b64 	%rd<59>;

	mov.u64 	%SPL, __local_depot7;
	ld.param.u64 	%rd10, [_ZN17signal_processing7kernels20median_filter_kernelEPKfPfii_param_0];
	ld.param.u64 	%rd9, [_ZN17signal_processing7kernels20median_filter_kernelEPKfPfii_param_1];
	ld.param.u32 	%r32, [_ZN17signal_processing7kernels20median_filter_kernelEPKfPfii_param_2];
	ld.param.u32 	%r33, [_ZN17signal_processing7kernels20median_filter_kernelEPKfPfii_param_3];
	cvta.to.global.u64 	%rd1, %rd10;
	add.u64 	%rd2, %SPL, 0;
	mov.u32 	%r34, %ctaid.x;
	mov.u32 	%r35, %ntid.x;
	mov.u32 	%r36, %tid.x;
	mad.lo.s32 	%r1, %r34, %r35, %r36;
	setp.ge.s32 	%p1, %r1, %r32;
	@%p1 bra 	$L__BB7_90;
	shr.u32 	%r37, %r33, 31;
	add.s32 	%r38, %r33, %r37;
	shr.s32 	%r2, %r38, 1;
	setp.lt.s32 	%p2, %r33, 1;
	@%p2 bra 	$L__BB7_13;
	sub.s32 	%r3, %r1, %r2;
	shl.b32 	%r40, %r32, 1;
	add.s32 	%r4, %r40, -2;
	and.b32  	%r5, %r33, 7;
	setp.lt.u32 	%p3, %r33, 8;
	mov.b32 	%r129, 0;
	@%p3 bra 	$L__BB7_5;
	and.b32  	%r129, %r33, 2147483640;
	mov.b32 	%r132, 0;
$L__BB7_4:
	.pragma "nounroll";
	add.s32 	%r42, %r132, %r3;
	setp.lt.s32 	%p4, %r42, 0;
	neg.s32 	%r43, %r42;
	setp.lt.s32 	%p5, %r42, %r32;
	sub.s32 	%r44, %r4, %r42;
	selp.b32 	%r45, %r42, %r44, %p5;
	selp.b32 	%r46, %r43, %r45, %p4;
	mul.wide.s32 	%rd12, %r46, 4;
	add.s64 	%rd13, %rd1, %rd12;
	ld.global.nc.f32 	%f65, [%rd13];
	mul.wide.u32 	%rd14, %r132, 4;
	add.s64 	%rd15, %rd2, %rd14;
	add.s32 	%r47, %r42, 1;
	setp.lt.s32 	%p6, %r47, 0;
	not.b32 	%r48, %r42;
	setp.lt.s32 	%p7, %r47, %r32;
	sub.s32 	%r49, %r4, %r47;
	selp.b32 	%r50, %r47, %r49, %p7;
	selp.b32 	%r51, %r48, %r50, %p6;
	mul.wide.s32 	%rd16, %r51, 4;
	add.s64 	%rd17, %rd1, %rd16;
	ld.global.nc.f32 	%f66, [%rd17];
	add.s32 	%r52, %r42, 2;
	setp.lt.s32 	%p8, %r52, 0;
	sub.s32 	%r53, -2, %r42;
	setp.lt.s32 	%p9, %r52, %r32;
	sub.s32 	%r54, %r4, %r52;
	selp.b32 	%r55, %r52, %r54, %p9;
	selp.b32 	%r56, %r53, %r55, %p8;
	mul.wide.s32 	%rd18, %r56, 4;
	add.s64 	%rd19, %rd1, %rd18;
	ld.global.nc.f32 	%f67, [%rd19];
	add.s32 	%r57, %r42, 3;
	setp.lt.s32 	%p10, %r57, 0;
	sub.s32 	%r58, -3, %r42;
	setp.lt.s32 	%p11, %r57, %r32;
	sub.s32 	%r59, %r4, %r57;
	selp.b32 	%r60, %r57, %r59, %p11;
	selp.b32 	%r61, %r58, %r60, %p10;
	mul.wide.s32 	%rd20, %r61, 4;
	add.s64 	%rd21, %rd1, %rd20;
	ld.global.nc.f32 	%f68, [%rd21];
	st.local.v4.f32 	[%rd15], {%f65, %f66, %f67, %f68};
	add.s32 	%r62, %r42, 4;
	setp.lt.s32 	%p12, %r62, 0;
	sub.s32 	%r63, -4, %r42;
	setp.lt.s32 	%p13, %r62, %r32;
	sub.s32 	%r64, %r4, %r62;
	selp.b32 	%r65, %r62, %r64, %p13;
	selp.b32 	%r66, %r63, %r65, %p12;
	mul.wide.s32 	%rd22, %r66, 4;
	add.s64 	%rd23, %rd1, %rd22;
	ld.global.nc.f32 	%f69, [%rd23];
	add.s32 	%r67, %r42, 5;
	setp.lt.s32 	%p14, %r67, 0;
	sub.s32 	%r68, -5, %r42;
	setp.lt.s32 	%p15, %r67, %r32;
	sub.s32 	%r69, %r4, %r67;
	selp.b32 	%r70, %r67, %r69, %p15;
	selp.b32 	%r71, %r68, %r70, %p14;
	mul.wide.s32 	%rd24, %r71, 4;
	add.s64 	%rd25, %rd1, %rd24;
	ld.global.nc.f32 	%f70, [%rd25];
	add.s32 	%r72, %r42, 6;
	setp.lt.s32 	%p16, %r72, 0;
	sub.s32 	%r73, -6, %r42;
	setp.lt.s32 	%p17, %r72, %r32;
	sub.s32 	%r74, %r4, %r72;
	selp.b32 	%r75, %r72, %r74, %p17;
	selp.b32 	%r76, %r73, %r75, %p16;
	mul.wide.s32 	%rd26, %r76, 4;
	add.s64 	%rd27, %rd1, %rd26;
	ld.global.nc.f32 	%f71, [%rd27];
	add.s32 	%r77, %r42, 7;
	setp.lt.s32 	%p18, %r77, 0;
	sub.s32 	%r78, -7, %r42;
	setp.lt.s32 	%p19, %r77, %r32;
	sub.s32 	%r79, %r4, %r77;
	selp.b32 	%r80, %r77, %r79, %p19;
	selp.b32 	%r81, %r78, %r80, %p18;
	mul.wide.s32 	%rd28, %r81, 4;
	add.s64 	%rd29, %rd1, %rd28;
	ld.global.nc.f32 	%f72, [%rd29];
	st.local.v4.f32 	[%rd15+16], {%f69, %f70, %f71, %f72};
	add.s32 	%r132, %r132, 8;
	setp.eq.s32 	%p20, %r132, %r129;
	@%p20 bra 	$L__BB7_5;
	bra.uni 	$L__BB7_4;
$L__BB7_5:
	setp.eq.s32 	%p21, %r5, 0;
	@%p21 bra 	$L__BB7_13;
	and.b32  	%r8, %r33, 3;
	setp.lt.u32 	%p22, %r5, 4;
	@%p22 bra 	$L__BB7_8;
	add.s32 	%r82, %r129, %r3;
	setp.lt.s32 	%p23, %r82, 0;
	neg.s32 	%r83, %r82;
	setp.lt.s32 	%p24, %r82, %r32;
	sub.s32 	%r84, %r4, %r82;
	selp.b32 	%r85, %r82, %r84, %p24;
	selp.b32 	%r86, %r83, %r85, %p23;
	mul.wide.s32 	%rd30, %r86, 4;
	add.s64 	%rd31, %rd1, %rd30;
	ld.global.nc.f32 	%f73, [%rd31];
	mul.wide.u32 	%rd32, %r129, 4;
	add.s64 	%rd33, %rd2, %rd32;
	st.local.f32 	[%rd33], %f73;
	add.s32 	%r87, %r82, 1;
	setp.lt.s32 	%p25, %r87, 0;
	not.b32 	%r88, %r82;
	setp.lt.s32 	%p26, %r87, %r32;
	sub.s32 	%r89, %r4, %r87;
	selp.b32 	%r90, %r87, %r89, %p26;
	selp.b32 	%r91, %r88, %r90, %p25;
	mul.wide.s32 	%rd34, %r91, 4;
	add.s64 	%rd35, %rd1, %rd34;
	ld.global.nc.f32 	%f74, [%rd35];
	st.local.f32 	[%rd33+4], %f74;
	add.s32 	%r92, %r82, 2;
	setp.lt.s32 	%p27, %r92, 0;
	sub.s32 	%r93, -2, %r82;
	setp.lt.s32 	%p28, %r92, %r32;
	sub.s32 	%r94, %r4, %r92;
	selp.b32 	%r95, %r92, %r94, %p28;
	selp.b32 	%r96, %r93, %r95, %p27;
	mul.wide.s32 	%rd36, %r96, 4;
	add.s64 	%rd37, %rd1, %rd36;
	ld.global.nc.f32 	%f75, [%rd37];
	st.local.f32 	[%rd33+8], %f75;
	add.s32 	%r97, %r82, 3;
	setp.lt.s32 	%p29, %r97, 0;
	sub.s32 	%r98, -3, %r82;
	setp.lt.s32 	%p30, %r97, %r32;
	sub.s32 	%r99, %r4, %r97;
	selp.b32 	%r100, %r97, %r99, %p30;
	selp.b32 	%r101, %r98, %r100, %p29;
	mul.wide.s32 	%rd38, %r101, 4;
	add.s64 	%rd39, %rd1, %rd38;
	ld.global.nc.f32 	%f76, [%rd39];
	st.local.f32 	[%rd33+12], %f76;
	add.s32 	%r129, %r129, 4;
$L__BB7_8:
	setp.eq.s32 	%p31, %r8, 0;
	@%p31 bra 	$L__BB7_13;
	setp.eq.s32 	%p32, %r8, 1;
	@%p32 bra 	$L__BB7_11;
	add.s32 	%r102, %r129, %r3;
	setp.lt.s32 	%p33, %r102, 0;
	neg.s32 	%r103, %r102;
	setp.lt.s32 	%p34, %r102, %r32;
	sub.s32 	%r104, %r4, %r102;
	selp.b32 	%r105, %r102, %r104, %p34;
	selp.b32 	%r106, %r103, %r105, %p33;
	mul.wide.s32 	%rd40, %r106, 4;
	add.s64 	%rd41, %rd1, %rd40;
	ld.global.nc.f32 	%f77, [%rd41];
	mul.wide.u32 	%rd42, %r129, 4;
	add.s64 	%rd43, %rd2, %rd42;
	st.local.f32 	[%rd43], %f77;
	add.s32 	%r107, %r102, 1;
	setp.lt.s32 	%p35, %r107, 0;
	not.b32 	%r108, %r102;
	setp.lt.s32 	%p36, %r107, %r32;
	sub.s32 	%r109, %r4, %r107;
	selp.b32 	%r110, %r107, %r109, %p36;
	selp.b32 	%r111, %r108, %r110, %p35;
	mul.wide.s32 	%rd44, %r111, 4;
	add.s64 	%rd45, %rd1, %rd44;
	ld.global.nc.f32 	%f78, [%rd45];
	st.local.f32 	[%rd43+4], %f78;
	add.s32 	%r129, %r129, 2;
$L__BB7_11:
	and.b32  	%r112, %r33, 1;
	setp.eq.b32 	%p37, %r112, 1;
	not.pred 	%p38, %p37;
	@%p38 bra 	$L__BB7_13;
	add.s32 	%r113, %r129, %r3;
	setp.lt.s32 	%p39, %r113, 0;
	neg.s32 	%r114, %r113;
	setp.lt.s32 	%p40, %r113, %r32;
	sub.s32 	%r115, %r4, %r113;
	selp.b32 	%r116, %r113, %r115, %p40;
	selp.b32 	%r117, %r114, %r116, %p39;
	mul.wide.s32 	%rd46, %r117, 4;
	add.s64 	%rd47, %rd1, %rd46;
	ld.global.nc.f32 	%f79, [%rd47];
	mul.wide.u32 	%rd48, %r129, 4;
	add.s64 	%rd49, %rd2, %rd48;
	st.local.f32 	[%rd49], %f79;
$L__BB7_13:
	add.s32 	%r13, %r33, -1;
	setp.lt.s32 	%p41, %r33, 2;
	@%p41 bra 	$L__BB7_89;
	add.s32 	%r14, %r33, -2;
	cvt.u16.u32 	%rs1, %r33;
	add.s64 	%rd3, %rd2, 32;
	mov.b32 	%r134, 0;
	mov.b16 	%rs13, 0;
	mov.u16 	%rs14, %rs13;
	mov.u32 	%r133, %r13;
$L__BB7_15:
	sub.s32 	%r119, %r134, %r33;
	setp.gt.s32 	%p42, %r119, -2;
	@%p42 bra 	$L__BB7_88;
	sub.s32 	%r121, %r14, %r134;
	setp.lt.u32 	%p43, %r121, 15;
	mov.b32 	%r137, 0;
	@%p43 bra 	$L__BB7_51;
	and.b32  	%r137, %r133, -16;
	ld.local.f32 	%f81, [%rd2];
	neg.s32 	%r135, %r137;
	mov.u64 	%rd58, %rd3;
$L__BB7_18:
	.pragma "nounroll";
	ld.local.f32 	%f82, [%rd58+-28];
	setp.leu.f32 	%p44, %f81, %f82;
	@%p44 bra 	$L__BB7_20;
	st.local.v2.f32 	[%rd58+-32], {%f82, %f81};
	mov.f32 	%f82, %f81;
$L__BB7_20:
	ld.local.f32 	%f83, [%rd58+-24];
	setp.leu.f32 	%p45, %f82, %f83;
	@%p45 bra 	$L__BB7_22;
	st.local.f32 	[%rd58+-28], %f83;
	st.local.f32 	[%rd58+-24], %f82;
	mov.f32 	%f83, %f82;
$L__BB7_22:
	ld.local.f32 	%f84, [%rd58+-20];
	setp.leu.f32 	%p46, %f83, %f84;
	@%p46 bra 	$L__BB7_24;
	st.local.v2.f32 	[%rd58+-24], {%f84, %f83};
	mov.f32 	%f84, %f83;
$L__BB7_24:
	ld.local.f32 	%f85, [%rd58+-16];
	setp.leu.f32 	%p47, %f84, %f85;
	@%p47 bra 	$L__BB7_26;
	st.local.f32 	[%rd58+-20], %f85;
	st.local.f32 	[%rd58+-16], %f84;
	mov.f32 	%f85, %f84;
$L__BB7_26:
	ld.local.f32 	%f86, [%rd58+-12];
	setp.leu.f32 	%p48, %f85, %f86;
	@%p48 bra 	$L__BB7_28;
	st.local.v2.f32 	[%rd58+-16], {%f86, %f85};
	mov.f32 	%f86, %f85;
$L__BB7_28:
	ld.local.f32 	%f87, [%rd58+-8];
	setp.leu.f32 	%p49, %f86, %f87;
	@%p49 bra 	$L__BB7_30;
	st.local.f32 	[%rd58+-12], %f87;
	st.local.f32 	[%rd58+-8], %f86;
	mov.f32 	%f87, %f86;
$L__BB7_30:
	ld.local.f32 	%f88, [%rd58+-4];
	setp.leu.f32 	%p50, %f87, %f88;
	@%p50 bra 	$L__BB7_32;
	st.local.v2.f32 	[%rd58+-8], {%f88, %f87};
	mov.f32 	%f88, %f87;
$L__BB7_32:
	ld.local.f32 	%f89, [%rd58];
	setp.leu.f32 	%p51, %f88, %f89;
	@%p51 bra 	$L__BB7_34;
	st.local.f32 	[%rd58+-4], %f89;
	st.local.f32 	[%rd58], %f88;
	mov.f32 	%f89, %f88;
$L__BB7_34:
	ld.local.f32 	%f90, [%rd58+4];
	setp.leu.f32 	%p52, %f89, %f90;
	@%p52 bra 	$L__BB7_36;
	st.local.v2.f32 	[%rd58], {%f90, %f89};
	mov.f32 	%f90, %f89;
$L__BB7_36:
	ld.local.f32 	%f91, [%rd58+8];
	setp.leu.f32 	%p53, %f90, %f91;
	@%p53 bra 	$L__BB7_38;
	st.local.f32 	[%rd58+4], %f91;
	st.local.f32 	[%rd58+8], %f90;
	mov.f32 	%f91, %f90;
$L__BB7_38:
	ld.local.f32 	%f92, [%rd58+12];
	setp.leu.f32 	%p54, %f91, %f92;
	@%p54 bra 	$L__BB7_40;
	st.local.v2.f32 	[%rd58+8], {%f92, %f91};
	mov.f32 	%f92, %f91;
$L__BB7_40:
	ld.local.f32 	%f93, [%rd58+16];
	setp.leu.f32 	%p55, %f92, %f93;
	@%p55 bra 	$L__BB7_42;
	st.local.f32 	[%rd58+12], %f93;
	st.local.f32 	[%rd58+16], %f92;
	mov.f32 	%f93, %f92;
$L__BB7_42:
	ld.local.f32 	%f94, [%rd58+20];
	setp.leu.f32 	%p56, %f93, %f94;
	@%p56 bra 	$L__BB7_44;
	st.local.v2.f32 	[%rd58+16], {%f94, %f93};
	mov.f32 	%f94, %f93;
$L__BB7_44:
	ld.local.f32 	%f95, [%rd58+24];
	setp.leu.f32 	%p57, %f94, %f95;
	@%p57 bra 	$L__BB7_46;
	st.local.f32 	[%rd58+20], %f95;
	st.local.f32 	[%rd58+24], %f94;
	mov.f32 	%f95, %f94;
$L__BB7_46:
	ld.local.f32 	%f96, [%rd58+28];
	setp.leu.f32 	%p58, %f95, %f96;
	@%p58 bra 	$L__BB7_48;
	st.local.v2.f32 	[%rd58+24], {%f96, %f95};
	mov.f32 	%f96, %f95;
$L__BB7_48:
	ld.local.f32 	%f81, [%rd58+32];
	setp.leu.f32 	%p59, %f96, %f81;
	@%p59 bra 	$L__BB7_50;
	st.local.f32 	[%rd58+28], %f81;
	st.local.f32 	[%rd58+32], %f96;
	mov.f32 	%f81, %f96;
$L__BB7_50:
	add.s32 	%r135, %r135, 16;
	add.s64 	%rd58, %rd58, 64;
	setp.ne.s32 	%p60, %r135, 0;
	@%p60 bra 	$L__BB7_18;
$L__BB7_51:
	and.b32  	%r122, %r133, 15;
	setp.eq.s32 	%p61, %r122, 0;
	@%p61 bra 	$L__BB7_88;
	not.b16 	%rs9, %rs14;
	add.s16 	%rs10, %rs9, %rs1;
	cvt.u32.u16 	%r123, %rs10;
	and.b32  	%r24, %r123, 15;
	add.s32 	%r124, %r24, -1;
	setp.lt.u32 	%p62, %r124, 7;
	@%p62 bra 	$L__BB7_69;
	mul.wide.u32 	%rd50, %r137, 4;
	add.s64 	%rd6, %rd2, %rd50;
	ld.local.f32 	%f35, [%rd6];
	ld.local.f32 	%f98, [%rd6+4];
	setp.leu.f32 	%p63, %f35, %f98;
	@%p63 bra 	$L__BB7_55;
	st.local.f32 	[%rd6], %f98;
	st.local.f32 	[%rd6+4], %f35;
	mov.f32 	%f98, %f35;
$L__BB7_55:
	ld.local.f32 	%f99, [%rd6+8];
	setp.leu.f32 	%p64, %f98, %f99;
	@%p64 bra 	$L__BB7_57;
	st.local.f32 	[%rd6+4], %f99;
	st.local.f32 	[%rd6+8], %f98;
	mov.f32 	%f99, %f98;
$L__BB7_57:
	ld.local.f32 	%f100, [%rd6+12];
	setp.leu.f32 	%p65, %f99, %f100;
	@%p65 bra 	$L__BB7_59;
	st.local.f32 	[%rd6+8], %f100;
	st.local.f32 	[%rd6+12], %f99;
	mov.f32 	%f100, %f99;
$L__BB7_59:
	ld.local.f32 	%f101, [%rd6+16];
	setp.leu.f32 	%p66, %f100, %f101;
	@%p66 bra 	$L__BB7_61;
	st.local.f32 	[%rd6+12], %f101;
	st.local.f32 	[%rd6+16], %f100;
	mov.f32 	%f101, %f100;
$L__BB7_61:
	ld.local.f32 	%f102, [%rd6+20];
	setp.leu.f32 	%p67, %f101, %f102;
	@%p67 bra 	$L__BB7_63;
	st.local.f32 	[%rd6+16], %f102;
	st.local.f32 	[%rd6+20], %f101;
	mov.f32 	%f102, %f101;
$L__BB7_63:
	ld.local.f32 	%f103, [%rd6+24];
	setp.leu.f32 	%p68, %f102, %f103;
	@%p68 bra 	$L__BB7_65;
	st.local.f32 	[%rd6+20], %f103;
	st.local.f32 	[%rd6+24], %f102;
	mov.f32 	%f103, %f102;
$L__BB7_65:
	ld.local.f32 	%f104, [%rd6+28];
	setp.leu.f32 	%p69, %f103, %f104;
	@%p69 bra 	$L__BB7_67;
	st.local.f32 	[%rd6+24], %f104;
	st.local.f32 	[%rd6+28], %f103;
	mov.f32 	%f104, %f103;
$L__BB7_67:
	add.s32 	%r137, %r137, 8;
	ld.local.f32 	%f50, [%rd6+32];
	setp.leu.f32 	%p70, %f104, %f50;
	@%p70 bra 	$L__BB7_69;
	st.local.f32 	[%rd6+28], %f50;
	st.local.f32 	[%rd6+32], %f104;
$L__BB7_69:
	and.b32  	%r125, %r24, 7;
	setp.eq.s32 	%p71, %r125, 0;
	@%p71 bra 	$L__BB7_88;
	not.b16 	%rs11, %rs13;
	add.s16 	%rs12, %rs11, %rs1;
	cvt.u32.u16 	%r126, %rs12;
	and.b32  	%r127, %r126, 7;
	and.b32  	%r27, %r126, 3;
	add.s32 	%r128, %r127, -1;
	setp.lt.u32 	%p72, %r128, 3;
	@%p72 bra 	$L__BB7_79;
	mul.wide.u32 	%rd51, %r137, 4;
	add.s64 	%rd7, %rd2, %rd51;
	ld.local.f32 	%f51, [%rd7];
	ld.local.f32 	%f105, [%rd7+4];
	setp.leu.f32 	%p73, %f51, %f105;
	@%p73 bra 	$L__BB7_73;
	st.local.f32 	[%rd7], %f105;
	st.local.f32 	[%rd7+4], %f51;
	mov.f32 	%f105, %f51;
$L__BB7_73:
	ld.local.f32 	%f106, [%rd7+8];
	setp.leu.f32 	%p74, %f105, %f106;
	@%p74 bra 	$L__BB7_75;
	st.local.f32 	[%rd7+4], %f106;
	st.local.f32 	[%rd7+8], %f105;
	mov.f32 	%f106, %f105;
$L__BB7_75:
	ld.local.f32 	%f107, [%rd7+12];
	setp.leu.f32 	%p75, %f106, %f107;
	@%p75 bra 	$L__BB7_77;
	st.local.f32 	[%rd7+8], %f107;
	st.local.f32 	[%rd7+12], %f106;
	mov.f32 	%f107, %f106;
$L__BB7_77:
	add.s32 	%r137, %r137, 4;
	ld.local.f32 	%f58, [%rd7+16];
	setp.leu.f32 	%p76, %f107, %f58;
	@%p76 bra 	$L__BB7_79;
	st.local.f32 	[%rd7+12], %f58;
	st.local.f32 	[%rd7+16], %f107;
$L__BB7_79:
	setp.eq.s32 	%p77, %r27, 0;
	@%p77 bra 	$L__BB7_88;
	mul.wide.u32 	%rd52, %r137, 4;
	add.s64 	%rd8, %rd2, %rd52;
	ld.local.f32 	%f59, [%rd8];
	ld.local.f32 	%f108, [%rd8+4];
	setp.leu.f32 	%p78, %f59, %f108;
	@%p78 bra 	$L__BB7_82;
	st.local.f32 	[%rd8], %f108;
	st.local.f32 	[%rd8+4], %f59;
	mov.f32 	%f108, %f59;
$L__BB7_82:
	setp.eq.s32 	%p79, %r27, 1;
	@%p79 bra 	$L__BB7_88;
	ld.local.f32 	%f109, [%rd8+8];
	setp.leu.f32 	%p80, %f108, %f109;
	@%p80 bra 	$L__BB7_85;
	st.local.f32 	[%rd8+4], %f109;
	st.local.f32 	[%rd8+8], %f108;
	mov.f32 	%f109, %f108;
$L__BB7_85:
	setp.eq.s32 	%p81, %r27, 2;
	@%p81 bra 	$L__BB7_88;
	ld.local.f32 	%f64, [%rd8+12];
	setp.leu.f32 	%p82, %f109, %f64;
	@%p82 bra 	$L__BB7_88;
	st.local.f32 	[%rd8+8], %f64;
	st.local.f32 	[%rd8+12], %f109;
$L__BB7_88:
	add.s32 	%r134, %r134, 1;
	add.s32 	%r133, %r133, -1;
	setp.ne.s32 	%p83, %r134, %r13;
	add.s16 	%rs14, %rs14, 1;
	add.s16 	%rs13, %rs13, 1;
	@%p83 bra 	$L__BB7_15;
$L__BB7_89:
	mul.wide.s32 	%rd53, %r2, 4;
	add.s64 	%rd54, %rd2, %rd53;
	ld.local.f32 	%f80, [%rd54];
	cvta.to.global.u64 	%rd55, %rd9;
	mul.wide.s32 	%rd56, %r1, 4;
	add.s64 	%rd57, %rd55, %rd56;
	st.global.f32 	[%rd57], %f80;
$L__BB7_90:
	ret;

}
	// .globl	_ZN17signal_processing7kernels25median_filter_sm87_kernelEPKfPfii
.visible .entry _ZN17signal_processing7kernels25median_filter_sm87_kernelEPKfPfii(
	.param .u64 .ptr .align 1 _ZN17signal_processing7kernels25median_filter_sm87_kernelEPKfPfii_param_0,
	.param .u64 .ptr .align 1 _ZN17signal_processing7kernels25median_filter_sm87_kernelEPKfPfii_param_1,
	.param .u32 _ZN17signal_processing7kernels25median_filter_sm87_kernelEPKfPfii_param_2,
	.param .u32 _ZN17signal_processing7kernels25median_filter_sm87_kernelEPKfPfii_param_3
)
.maxntid 128
.minnctapersm 8
{
	.reg .pred 	%p<91>;
	.reg .b32 	%r<195>;
	.reg .b32 	%f<45>;
	.reg .b64 	%rd<37>;

	ld.param.u64 	%rd3, [_ZN17signal_processing7kernels25median_filter_sm87_kernelEPKfPfii_param_0];
	ld.param.u64 	%rd2, [_ZN17signal_processing7kernels25median_filter_sm87_kernelEPKfPfii_param_1];
	ld.param.u32 	%r60, [_ZN17signal_processing7kernels25median_filter_sm87_kernelEPKfPfii_param_2];
	ld.param.u32 	%r61, [_ZN17signal_processing7kernels25median_filter_sm87_kernelEPKfPfii_param_3];
	cvta.to.global.u64 	%rd1, %rd3;
	mov.u32 	%r62, %ctaid.x;
	mov.u32 	%r63, %ntid.x;
	mov.u32 	%r1, %tid.x;
	mad.lo.s32 	%r2, %r62, %r63, %r1;
	shr.u32 	%r64, %r61, 31;
	add.s32 	%r65, %r61, %r64;
	shr.s32 	%r3, %r65, 1;
	setp.ge.s32 	%p1, %r2, %r60;
	@%p1 bra 	$L__BB8_67;
	mul.lo.s32 	%r4, %r61, %r1;
	shl.b32 	%r66, %r4, 2;
	mov.u32 	%r67, _ZN17signal_processing7kernels10shared_memE;
	add.s32 	%r5, %r67, %r66;
	setp.lt.s32 	%p2, %r61, 1;
	@%p2 bra 	$L__BB8_13;
	sub.s32 	%r6, %r2, %r3;
	shl.b32 	%r69, %r60, 1;
	add.s32 	%r7, %r69, -2;
	and.b32  	%r8, %r61, 7;
	setp.lt.u32 	%p3, %r61, 8;
	mov.b32 	%r185, 0;
	@%p3 bra 	$L__BB8_5;
	and.b32  	%r185, %r61, 2147483640;
	mov.b32 	%r188, 0;
$L__BB8_4:
	.pragma "nounroll";
	add.s32 	%r71, %r188, %r6;
	setp.lt.s32 	%p4, %r71, 0;
	neg.s32 	%r72, %r71;
	setp.lt.s32 	%p5, %r71, %r60;
	sub.s32 	%r73, %r7, %r71;
	selp.b32 	%r74, %r71, %r73, %p5;
	selp.b32 	%r75, %r72, %r74, %p4;
	mul.wide.s32 	%rd4, %r75, 4;
	add.s64 	%rd5, %rd1, %rd4;
	ld.global.nc.f32 	%f29, [%rd5];
	shl.b32 	%r76, %r188, 2;
	add.s32 	%r77, %r5, %r76;
	st.shared.f32 	[%r77], %f29;
	add.s32 	%r78, %r71, 1;
	setp.lt.s32 	%p6, %r78, 0;
	not.b32 	%r79, %r71;
	setp.lt.s32 	%p7, %r78, %r60;
	sub.s32 	%r80, %r7, %r78;
	selp.b32 	%r81, %r78, %r80, %p7;
	selp.b32 	%r82, %r79, %r81, %p6;
	mul.wide.s32 	%rd6, %r82, 4;
	add.s64 	%rd7, %rd1, %rd6;
	ld.global.nc.f32 	%f30, [%rd7];
	st.shared.f32 	[%r77+4], %f30;
	add.s32 	%r83, %r71, 2;
	setp.lt.s32 	%p8, %r83, 0;
	sub.s32 	%r84, -2, %r71;
	setp.lt.s32 	%p9, %r83, %r60;
	sub.s32 	%r85, %r7, %r83;
	selp.b32 	%r86, %r83, %r85, %p9;
	selp.b32 	%r87, %r84, %r86, %p8;
	mul.wide.s32 	%rd8, %r87, 4;
	add.s64 	%rd9, %rd1, %rd8;
	ld.global.nc.f32 	%f31, [%rd9];
	st.shared.f32 	[%r77+8], %f31;
	add.s32 	%r88, %r71, 3;
	setp.lt.s32 	%p10, %r88, 0;
	sub.s32 	%r89, -3, %r71;
	setp.lt.s32 	%p11, %r88, %r60;
	sub.s32 	%r90, %r7, %r88;
	selp.b32 	%r91, %r88, %r90, %p11;
	selp.b32 	%r92, %r89, %r91, %p10;
	mul.wide.s32 	%rd10, %r92, 4;
	add.s64 	%rd11, %rd1, %rd10;
	ld.global.nc.f32 	%f32, [%rd11];
	st.shared.f32 	[%r77+12], %f32;
	add.s32 	%r93, %r71, 4;
	setp.lt.s32 	%p12, %r93, 0;
	sub.s32 	%r94, -4, %r71;
	setp.lt.s32 	%p13, %r93, %r60;
	sub.s32 	%r95, %r7, %r93;
	selp.b32 	%r96, %r93, %r95, %p13;
	selp.b32 	%r97, %r94, %r96, %p12;
	mul.wide.s32 	%rd12, %r97, 4;
	add.s64 	%rd13, %rd1, %rd12;
	ld.global.nc.f32 	%f33, [%rd13];
	st.shared.f32 	[%r77+16], %f33;
	add.s32 	%r98, %r71, 5;
	setp.lt.s32 	%p14, %r98, 0;
	sub.s32 	%r99, -5, %r71;
	setp.lt.s32 	%p15, %r98, %r60;
	sub.s32 	%r100, %r7, %r98;
	selp.b32 	%r101, %r98, %r100, %p15;
	selp.b32 	%r102, %r99, %r101, %p14;
	mul.wide.s32 	%rd14, %r102, 4;
	add.s64 	%rd15, %rd1, %rd14;
	ld.global.nc.f32 	%f34, [%rd15];
	st.shared.f32 	[%r77+20], %f34;
	add.s32 	%r103, %r71, 6;
	setp.lt.s32 	%p16, %r103, 0;
	sub.s32 	%r104, -6, %r71;
	setp.lt.s32 	%p17, %r103, %r60;
	sub.s32 	%r105, %r7, %r103;
	selp.b32 	%r106, %r103, %r105, %p17;
	selp.b32 	%r107, %r104, %r106, %p16;
	mul.wide.s32 	%rd16, %r107, 4;
	add.s64 	%rd17, %rd1, %rd16;
	ld.global.nc.f32 	%f35, [%rd17];
	st.shared.f32 	[%r77+24], %f35;
	add.s32 	%r108, %r71, 7;
	setp.lt.s32 	%p18, %r108, 0;
	sub.s32 	%r109, -7, %r71;
	setp.lt.s32 	%p19, %r108, %r60;
	sub.s32 	%r110, %r7, %r108;
	selp.b32 	%r111, %r108, %r110, %p19;
	selp.b32 	%r112, %r109, %r111, %p18;
	mul.wide.s32 	%rd18, %r112, 4;
	add.s64 	%rd19, %rd1, %rd18;
	ld.global.nc.f32 	%f36, [%rd19];
	st.shared.f32 	[%r77+28], %f36;
	add.s32 	%r188, %r188, 8;
	setp.eq.s32 	%p20, %r188, %r185;
	@%p20 bra 	$L__BB8_5;
	bra.uni 	$L__BB8_4;
$L__BB8_5:
	setp.eq.s32 	%p21, %r8, 0;
	@%p21 bra 	$L__BB8_13;
	and.b32  	%r11, %r61, 3;
	setp.lt.u32 	%p22, %r8, 4;
	@%p22 bra 	$L__BB8_8;
	add.s32 	%r113, %r185, %r6;
	setp.lt.s32 	%p23, %r113, 0;
	neg.s32 	%r114, %r113;
	setp.lt.s32 	%p24, %r113, %r60;
	sub.s32 	%r115, %r7, %r113;
	selp.b32 	%r116, %r113, %r115, %p24;
	selp.b32 	%r117, %r114, %r116, %p23;
	mul.wide.s32 	%rd20, %r117, 4;
	add.s64 	%rd21, %rd1, %rd20;
	ld.global.nc.f32 	%f37, [%rd21];
	shl.b32 	%r118, %r185, 2;
	add.s32 	%r119, %r5, %r118;
	st.shared.f32 	[%r119], %f37;
	add.s32 	%r120, %r113, 1;
	setp.lt.s32 	%p25, %r120, 0;
	not.b32 	%r121, %r113;
	setp.lt.s32 	%p26, %r120, %r60;
	sub.s32 	%r122, %r7, %r120;
	selp.b32 	%r123, %r120, %r122, %p26;
	selp.b32 	%r124, %r121, %r123, %p25;
	mul.wide.s32 	%rd22, %r124, 4;
	add.s64 	%rd23, %rd1, %rd22;
	ld.global.nc.f32 	%f38, [%rd23];
	st.shared.f32 	[%r119+4], %f38;
	add.s32 	%r125, %r113, 2;
	setp.lt.s32 	%p27, %r125, 0;
	sub.s32 	%r126, -2, %r113;
	setp.lt.s32 	%p28, %r125, %r60;
	sub.s32 	%r127, %r7, %r125;
	selp.b32 	%r128, %r125, %r127, %p28;
	selp.b32 	%r129, %r126, %r128, %p27;
	mul.wide.s32 	%rd24, %r129, 4;
	add.s64 	%rd25, %rd1, %rd24;
	ld.global.nc.f32 	%f39, [%rd25];
	st.shared.f32 	[%r119+8], %f39;
	add.s32 	%r130, %r113, 3;
	setp.lt.s32 	%p29, %r130, 0;
	sub.s32 	%r131, -3, %r113;
	setp.lt.s32 	%p30, %r130, %r60;
	sub.s32 	%r132, %r7, %r130;
	selp.b32 	%r133, %r130, %r132, %p30;
	selp.b32 	%r134, %r131, %r133, %p29;
	mul.wide.s32 	%rd26, %r134, 4;
	add.s64 	%rd27, %rd1, %rd26;
	ld.global.nc.f32 	%f40, [%rd27];
	st.shared.f32 	[%r119+12], %f40;
	add.s32 	%r185, %r185, 4;
$L__BB8_8:
	setp.eq.s32 	%p31, %r11, 0;
	@%p31 bra 	$L__BB8_13;
	setp.eq.s32 	%p32, %r11, 1;
	@%p32 bra 	$L__BB8_11;
	add.s32 	%r135, %r185, %r6;
	setp.lt.s32 	%p33, %r135, 0;
	neg.s32 	%r136, %r135;
	setp.lt.s32 	%p34, %r135, %r60;
	sub.s32 	%r137, %r7, %r135;
	selp.b32 	%r138, %r135, %r137, %p34;
	selp.b32 	%r139, %r136, %r138, %p33;
	mul.wide.s32 	%rd28, %r139, 4;
	add.s64 	%rd29, %rd1, %rd28;
	ld.global.nc.f32 	%f41, [%rd29];
	shl.b32 	%r140, %r185, 2;
	add.s32 	%r141, %r5, %r140;
	st.shared.f32 	[%r141], %f41;
	add.s32 	%r142, %r135, 1;
	setp.lt.s32 	%p35, %r142, 0;
	not.b32 	%r143, %r135;
	setp.lt.s32 	%p36, %r142, %r60;
	sub.s32 	%r144, %r7, %r142;
	selp.b32 	%r145, %r142, %r144, %p36;
	selp.b32 	%r146, %r143, %r145, %p35;
	mul.wide.s32 	%rd30, %r146, 4;
	add.s64 	%rd31, %rd1, %rd30;
	ld.global.nc.f32 	%f42, [%rd31];
	st.shared.f32 	[%r141+4], %f42;
	add.s32 	%r185, %r185, 2;
$L__BB8_11:
	and.b32  	%r147, %r61, 1;
	setp.eq.b32 	%p37, %r147, 1;
	not.pred 	%p38, %p37;
	@%p38 bra 	$L__BB8_13;
	add.s32 	%r148, %r185, %r6;
	setp.lt.s32 	%p39, %r148, 0;
	neg.s32 	%r149, %r148;
	setp.lt.s32 	%p40, %r148, %r60;
	sub.s32 	%r150, %r7, %r148;
	selp.b32 	%r151, %r148, %r150, %p40;
	selp.b32 	%r152, %r149, %r151, %p39;
	mul.wide.s32 	%rd32, %r152, 4;
	add.s64 	%rd33, %rd1, %rd32;
	ld.global.nc.f32 	%f43, [%rd33];
	shl.b32 	%r153, %r185, 2;
	add.s32 	%r154, %r5, %r153;
	st.shared.f32 	[%r154], %f43;
$L__BB8_13:
	setp.lt.s32 	%p41, %r61, 2;
	@%p41 bra 	$L__BB8_66;
	and.b32  	%r16, %r61, 3;
	and.b32  	%r17, %r61, 2147483644;
	neg.s32 	%r18, %r17;
	add.s32 	%r158, %r66, %r67;
	add.s32 	%r19, %r158, 8;
	mov.b32 	%r189, 2;
$L__BB8_15:
	mov.u32 	%r191, %r189;
	bra.uni 	$L__BB8_38;
$L__BB8_16:
	setp.eq.s32 	%p68, %r16, 0;
	@%p68 bra 	$L__BB8_37;
	xor.b32  	%r24, %r190, %r191;
	setp.le.u32 	%p69, %r24, %r190;
	setp.ge.s32 	%p70, %r24, %r61;
	shl.b32 	%r173, %r190, 2;
	add.s32 	%r25, %r5, %r173;
	or.pred  	%p71, %p69, %p70;
	@%p71 bra 	$L__BB8_23;
	and.b32  	%r174, %r190, %r189;
	setp.eq.s32 	%p72, %r174, 0;
	@%p72 bra 	$L__BB8_21;
	ld.shared.f32 	%f1, [%r25];
	shl.b32 	%r175, %r24, 2;
	add.s32 	%r26, %r5, %r175;
	ld.shared.f32 	%f2, [%r26];
	setp.geu.f32 	%p73, %f1, %f2;
	@%p73 bra 	$L__BB8_23;
	st.shared.f32 	[%r25], %f2;
	st.shared.f32 	[%r26], %f1;
	bra.uni 	$L__BB8_23;
$L__BB8_21:
	ld.shared.f32 	%f3, [%r25];
	shl.b32 	%r176, %r24, 2;
	add.s32 	%r27, %r5, %r176;
	ld.shared.f32 	%f4, [%r27];
	setp.leu.f32 	%p74, %f3, %f4;
	@%p74 bra 	$L__BB8_23;
	st.shared.f32 	[%r25], %f4;
	st.shared.f32 	[%r27], %f3;
$L__BB8_23:
	setp.eq.s32 	%p75, %r16, 1;
	add.s32 	%r28, %r190, 1;
	@%p75 bra 	$L__BB8_37;
	xor.b32  	%r29, %r28, %r191;
	setp.le.u32 	%p76, %r29, %r28;
	setp.ge.s32 	%p77, %r29, %r61;
	or.pred  	%p78, %p76, %p77;
	@%p78 bra 	$L__BB8_30;
	and.b32  	%r177, %r28, %r189;
	setp.eq.s32 	%p79, %r177, 0;
	@%p79 bra 	$L__BB8_28;
	ld.shared.f32 	%f5, [%r25+4];
	shl.b32 	%r178, %r29, 2;
	add.s32 	%r30, %r5, %r178;
	ld.shared.f32 	%f6, [%r30];
	setp.geu.f32 	%p80, %f5, %f6;
	@%p80 bra 	$L__BB8_30;
	st.shared.f32 	[%r25+4], %f6;
	st.shared.f32 	[%r30], %f5;
	bra.uni 	$L__BB8_30;
$L__BB8_28:
	ld.shared.f32 	%f7, [%r25+4];
	shl.b32 	%r179, %r29, 2;
	add.s32 	%r31, %r5, %r179;
	ld.shared.f32 	%f8, [%r31];
	setp.leu.f32 	%p81, %f7, %f8;
	@%p81 bra 	$L__BB8_30;
	st.shared.f32 	[%r25+4], %f8;
	st.shared.f32 	[%r31], %f7;
$L__BB8_30:
	setp.eq.s32 	%p82, %r16, 2;
	add.s32 	%r32, %r190, 2;
	@%p82 bra 	$L__BB8_37;
	xor.b32  	%r33, %r32, %r191;
	setp.le.u32 	%p83, %r33, %r32;
	setp.ge.s32 	%p84, %r33, %r61;
	or.pred  	%p85, %p83, %p84;
	@%p85 bra 	$L__BB8_37;
	and.b32  	%r180, %r32, %r189;
	setp.eq.s32 	%p86, %r180, 0;
	@%p86 bra 	$L__BB8_35;
	ld.shared.f32 	%f9, [%r25+8];
	shl.b32 	%r181, %r33, 2;
	add.s32 	%r34, %r5, %r181;
	ld.shared.f32 	%f10, [%r34];
	setp.geu.f32 	%p87, %f9, %f10;
	@%p87 bra 	$L__BB8_37;
	st.shared.f32 	[%r25+8], %f10;
	st.shared.f32 	[%r34], %f9;
	bra.uni 	$L__BB8_37;
$L__BB8_35:
	ld.shared.f32 	%f11, [%r25+8];
	shl.b32 	%r182, %r33, 2;
	add.s32 	%r35, %r5, %r182;
	ld.shared.f32 	%f12, [%r35];
	setp.leu.f32 	%p88, %f11, %f12;
	@%p88 bra 	$L__BB8_37;
	st.shared.f32 	[%r25+8], %f12;
	st.shared.f32 	[%r35], %f11;
$L__BB8_37:
	setp.lt.u32 	%p89, %r36, 4;
	@%p89 bra 	$L__BB8_65;
$L__BB8_38:
	mov.u32 	%r36, %r191;
	setp.lt.u32 	%p42, %r61, 4;
	shr.u32 	%r191, %r36, 1;
	mov.b32 	%r190, 0;
	@%p42 bra 	$L__BB8_16;
	mov.b32 	%r193, 1;
	mov.u32 	%r192, %r19;
	mov.u32 	%r194, %r18;
$L__BB8_40:
	add.s32 	%r41, %r193, -1;
	xor.b32  	%r42, %r41, %r191;
	setp.le.u32 	%p43, %r42, %r41;
	setp.ge.s32 	%p44, %r42, %r61;
	or.pred  	%p45, %p43, %p44;
	@%p45 bra 	$L__BB8_46;
	and.b32  	%r161, %r41, %r189;
	setp.ne.s32 	%p46, %r161, 0;
	@%p46 bra 	$L__BB8_44;
	ld.shared.f32 	%f13, [%r192+-8];
	shl.b32 	%r163, %r42, 2;
	add.s32 	%r43, %r5, %r163;
	ld.shared.f32 	%f14, [%r43];
	setp.leu.f32 	%p48, %f13, %f14;
	@%p48 bra 	$L__BB8_46;
	st.shared.f32 	[%r192+-8], %f14;
	st.shared.f32 	[%r43], %f13;
	bra.uni 	$L__BB8_46;
$L__BB8_44:
	ld.shared.f32 	%f15, [%r192+-8];
	shl.b32 	%r162, %r42, 2;
	add.s32 	%r44, %r5, %r162;
	ld.shared.f32 	%f16, [%r44];
	setp.geu.f32 	%p47, %f15, %f16;
	@%p47 bra 	$L__BB8_46;
	st.shared.f32 	[%r192+-8], %f16;
	st.shared.f32 	[%r44], %f15;
$L__BB8_46:
	add.s32 	%r45, %r193, 2;
	xor.b32  	%r46, %r193, %r191;
	setp.le.u32 	%p49, %r46, %r193;
	setp.ge.s32 	%p50, %r46, %r61;
	or.pred  	%p51, %p49, %p50;
	@%p51 bra 	$L__BB8_52;
	and.b32  	%r164, %r193, %r189;
	setp.eq.s32 	%p52, %r164, 0;
	@%p52 bra 	$L__BB8_50;
	ld.shared.f32 	%f17, [%r192+-4];
	shl.b32 	%r165, %r46, 2;
	add.s32 	%r47, %r5, %r165;
	ld.shared.f32 	%f18, [%r47];
	setp.geu.f32 	%p53, %f17, %f18;
	@%p53 bra 	$L__BB8_52;
	st.shared.f32 	[%r192+-4], %f18;
	st.shared.f32 	[%r47], %f17;
	bra.uni 	$L__BB8_52;
$L__BB8_50:
	ld.shared.f32 	%f19, [%r192+-4];
	shl.b32 	%r166, %r46, 2;
	add.s32 	%r48, %r5, %r166;
	ld.shared.f32 	%f20, [%r48];
	setp.leu.f32 	%p54, %f19, %f20;
	@%p54 bra 	$L__BB8_52;
	st.shared.f32 	[%r192+-4], %f20;
	st.shared.f32 	[%r48], %f19;
$L__BB8_52:
	add.s32 	%r49, %r193, 1;
	xor.b32  	%r50, %r49, %r191;
	setp.le.u32 	%p55, %r50, %r49;
	setp.ge.s32 	%p56, %r50, %r61;
	or.pred  	%p57, %p55, %p56;
	@%p57 bra 	$L__BB8_58;
	and.b32  	%r167, %r49, %r189;
	setp.eq.s32 	%p58, %r167, 0;
	@%p58 bra 	$L__BB8_56;
	ld.shared.f32 	%f21, [%r192];
	shl.b32 	%r168, %r50, 2;
	add.s32 	%r51, %r5, %r168;
	ld.shared.f32 	%f22, [%r51];
	setp.geu.f32 	%p59, %f21, %f22;
	@%p59 bra 	$L__BB8_58;
	st.shared.f32 	[%r192], %f22;
	st.shared.f32 	[%r51], %f21;
	bra.uni 	$L__BB8_58;
$L__BB8_56:
	ld.shared.f32 	%f23, [%r192];
	shl.b32 	%r169, %r50, 2;
	add.s32 	%r52, %r5, %r169;
	ld.shared.f32 	%f24, [%r52];
	setp.leu.f32 	%p60, %f23, %f24;
	@%p60 bra 	$L__BB8_58;
	st.shared.f32 	[%r192], %f24;
	st.shared.f32 	[%r52], %f23;
$L__BB8_58:
	xor.b32  	%r53, %r45, %r191;
	setp.le.u32 	%p61, %r53, %r45;
	setp.ge.s32 	%p62, %r53, %r61;
	or.pred  	%p63, %p61, %p62;
	@%p63 bra 	$L__BB8_64;
	and.b32  	%r170, %r45, %r189;
	setp.eq.s32 	%p64, %r170, 0;
	@%p64 bra 	$L__BB8_62;
	ld.shared.f32 	%f25, [%r192+4];
	shl.b32 	%r171, %r53, 2;
	add.s32 	%r54, %r5, %r171;
	ld.shared.f32 	%f26, [%r54];
	setp.geu.f32 	%p65, %f25, %f26;
	@%p65 bra 	$L__BB8_64;
	st.shared.f32 	[%r192+4], %f26;
	st.shared.f32 	[%r54], %f25;
	bra.uni 	$L__BB8_64;
$L__BB8_62:
	ld.shared.f32 	%f27, [%r192+4];
	shl.b32 	%r172, %r53, 2;
	add.s32 	%r55, %r5, %r172;
	ld.shared.f32 	%f28, [%r55];
	setp.leu.f32 	%p66, %f27, %f28;
	@%p66 bra 	$L__BB8_64;
	st.shared.f32 	[%r192+4], %f28;
	st.shared.f32 	[%r55], %f27;
$L__BB8_64:
	add.s32 	%r194, %r194, 4;
	add.s32 	%r193, %r193, 4;
	add.s32 	%r192, %r192, 16;
	setp.eq.s32 	%p67, %r194, 0;
	mov.u32 	%r190, %r17;
	@%p67 bra 	$L__BB8_16;
	bra.uni 	$L__BB8_40;
$L__BB8_65:
	shl.b32 	%r189, %r189, 1;
	setp.le.s32 	%p90, %r189, %r61;
	@%p90 bra 	$L__BB8_15;
$L__BB8_66:
	shl.b32 	%r183, %r3, 2;
	add.s32 	%r184, %r5, %r183;
	ld.shared.f32 	%f44, [%r184];
	cvta.to.global.u64 	%rd34, %rd2;
	mul.wide.s32 	%rd35, %r2, 4;
	add.s64 	%rd36, %rd34, %rd35;
	st.global.f32 	[%rd36], %f44;
$L__BB8_67:
	ret;

}
	// .globl	_ZN17signal_processing7kernels25median_filter_sm75_kernelEPKfPfii
.visible .entry _ZN17signal_processing7kernels25median_filter_sm75_kernelEPKfPfii(
	.param .u64 .ptr .align 1 _ZN17signal_processing7kernels25median_filter_sm75_kernelEPKfPfii_param_0,
	.param .u64 .ptr .align 1 _ZN17signal_processing7kernels25median_filter_sm75_kernelEPKfPfii_param_1,
	.param .u32 _ZN17signal_processing7kernels25median_filter_sm75_kernelEPKfPfii_param_2,
	.param .u32 _ZN17signal_processing7kernels25median_filter_sm75_kernelEPKfPfii_param_3
)
.maxntid 256
.minnctapersm 4
{
	.reg .pred 	%p<22>;
	.reg .b32 	%r<110>;
	.reg .b32 	%f<9>;
	.reg .b64 	%rd<17>;

	ld.param.u64 	%rd3, [_ZN17signal_processing7kernels25median_filter_sm75_kernelEPKfPfii_param_0];
	ld.param.u64 	%rd2, [_ZN17signal_processing7kernels25median_filter_sm75_kernelEPKfPfii_param_1];
	ld.param.u32 	%r36, [_ZN17signal_processing7kernels25median_filter_sm75_kernelEPKfPfii_param_2];
	ld.param.u32 	%r37, [_ZN17signal_processing7kernels25median_filter_sm75_kernelEPKfPfii_param_3];
	cvta.to.global.u64 	%rd1, %rd3;
	mov.u32 	%r38, %ctaid.x;
	mov.u32 	%r39, %ntid.x;
	mul.lo.s32 	%r1, %r38, %r39;
	mov.u32 	%r2, %tid.x;
	add.s32 	%r3, %r1, %r2;
	shr.u32 	%r40, %r37, 31;
	add.s32 	%r41, %r37, %r40;
	shr.s32 	%r4, %r41, 1;
	and.b32  	%r5, %r2, 31;
	setp.ge.s32 	%p1, %r3, %r36;
	@%p1 bra 	$L__BB9_16;
	shr.u32 	%r42, %r2, 5;
	mul.lo.s32 	%r6, %r37, %r42;
	shl.b32 	%r43, %r6, 2;
	mov.u32 	%r44, _ZN17signal_processing7kernels10shared_memE;
	add.s32 	%r7, %r44, %r43;
	setp.ge.s32 	%p2, %r5, %r37;
	@%p2 bra 	$L__BB9_8;
	not.b32 	%r45, %r5;
	add.s32 	%r8, %r37, %r45;
	and.b32  	%r46, %r8, 96;
	setp.eq.s32 	%p3, %r46, 96;
	mov.u32 	%r106, %r5;
	@%p3 bra 	$L__BB9_5;
	shr.u32 	%r47, %r8, 5;
	add.s32 	%r48, %r47, 1;
	and.b32  	%r49, %r48, 3;
	shl.b32 	%r51, %r5, 2;
	add.s32 	%r52, %r43, %r51;
	add.s32 	%r104, %r44, %r52;
	sub.s32 	%r54, %r4, %r1;
	sub.s32 	%r55, %r54, %r2;
	sub.s32 	%r56, %r55, %r5;
	add.s32 	%r103, %r56, -2;
	add.s32 	%r57, %r3, %r5;
	sub.s32 	%r102, %r57, %r4;
	shl.b32 	%r58, %r36, 1;
	add.s32 	%r59, %r4, %r58;
	sub.s32 	%r60, %r59, %r1;
	sub.s32 	%r61, %r60, %r2;
	sub.s32 	%r101, %r61, %r5;
	neg.s32 	%r100, %r49;
	shl.b32 	%r62, %r48, 5;
	and.b32  	%r63, %r62, 96;
	or.b32  	%r106, %r63, %r5;
$L__BB9_4:
	.pragma "nounroll";
	setp.lt.s32 	%p4, %r102, 0;
	add.s32 	%r64, %r103, 2;
	setp.lt.s32 	%p5, %r102, %r36;
	add.s32 	%r65, %r101, -2;
	selp.b32 	%r66, %r102, %r65, %p5;
	selp.b32 	%r67, %r64, %r66, %p4;
	mul.wide.s32 	%rd4, %r67, 4;
	add.s64 	%rd5, %rd1, %rd4;
	ld.global.nc.f32 	%f3, [%rd5];
	st.shared.f32 	[%r104], %f3;
	add.s32 	%r104, %r104, 128;
	add.s32 	%r103, %r103, -32;
	add.s32 	%r102, %r102, 32;
	add.s32 	%r101, %r101, -32;
	add.s32 	%r100, %r100, 1;
	setp.ne.s32 	%p6, %r100, 0;
	@%p6 bra 	$L__BB9_4;
$L__BB9_5:
	setp.lt.u32 	%p7, %r8, 96;
	@%p7 bra 	$L__BB9_8;
	shl.b32 	%r68, %r36, 1;
	add.s32 	%r26, %r68, -2;
	sub.s32 	%r27, %r3, %r4;
$L__BB9_7:
	add.s32 	%r69, %r106, %r27;
	setp.lt.s32 	%p8, %r69, 0;
	neg.s32 	%r70, %r69;
	setp.lt.s32 	%p9, %r69, %r36;
	sub.s32 	%r71, %r26, %r69;
	selp.b32 	%r72, %r69, %r71, %p9;
	selp.b32 	%r73, %r70, %r72, %p8;
	mul.wide.s32 	%rd6, %r73, 4;
	add.s64 	%rd7, %rd1, %rd6;
	ld.global.nc.f32 	%f4, [%rd7];
	shl.b32 	%r74, %r106, 2;
	add.s32 	%r75, %r7, %r74;
	st.shared.f32 	[%r75], %f4;
	add.s32 	%r76, %r69, 32;
	setp.lt.s32 	%p10, %r76, 0;
	sub.s32 	%r77, -32, %r69;
	setp.lt.s32 	%p11, %r76, %r36;
	sub.s32 	%r78, %r26, %r76;
	selp.b32 	%r79, %r76, %r78, %p11;
	selp.b32 	%r80, %r77, %r79, %p10;
	mul.wide.s32 	%rd8, %r80, 4;
	add.s64 	%rd9, %rd1, %rd8;
	ld.global.nc.f32 	%f5, [%rd9];
	st.shared.f32 	[%r75+128], %f5;
	add.s32 	%r81, %r69, 64;
	setp.lt.s32 	%p12, %r81, 0;
	sub.s32 	%r82, -64, %r69;
	setp.lt.s32 	%p13, %r81, %r36;
	sub.s32 	%r83, %r26, %r81;
	selp.b32 	%r84, %r81, %r83, %p13;
	selp.b32 	%r85, %r82, %r84, %p12;
	mul.wide.s32 	%rd10, %r85, 4;
	add.s64 	%rd11, %rd1, %rd10;
	ld.global.nc.f32 	%f6, [%rd11];
	st.shared.f32 	[%r75+256], %f6;
	add.s32 	%r86, %r69, 96;
	setp.lt.s32 	%p14, %r86, 0;
	sub.s32 	%r87, -96, %r69;
	setp.lt.s32 	%p15, %r86, %r36;
	sub.s32 	%r88, %r26, %r86;
	selp.b32 	%r89, %r86, %r88, %p15;
	selp.b32 	%r90, %r87, %r89, %p14;
	mul.wide.s32 	%rd12, %r90, 4;
	add.s64 	%rd13, %rd1, %rd12;
	ld.global.nc.f32 	%f7, [%rd13];
	st.shared.f32 	[%r75+384], %f7;
	add.s32 	%r106, %r106, 128;
	setp.lt.s32 	%p16, %r106, %r37;
	@%p16 bra 	$L__BB9_7;
$L__BB9_8:
	bar.warp.sync 	-1;
	setp.ne.s32 	%p17, %r5, 0;
	@%p17 bra 	$L__BB9_16;
	setp.lt.s32 	%p18, %r37, 2;
	@%p18 bra 	$L__BB9_15;
	mov.b32 	%r107, 1;
$L__BB9_11:
	shl.b32 	%r92, %r107, 2;
	add.s32 	%r93, %r7, %r92;
	ld.shared.f32 	%f1, [%r93];
	mov.u32 	%r108, %r107;
$L__BB9_12:
	shl.b32 	%r94, %r108, 2;
	add.s32 	%r32, %r7, %r94;
	ld.shared.f32 	%f2, [%r32+-4];
	setp.leu.f32 	%p19, %f2, %f1;
	mov.u32 	%r109, %r108;
	@%p19 bra 	$L__BB9_14;
	add.s32 	%r33, %r108, -1;
	st.shared.f32 	[%r32], %f2;
	setp.gt.s32 	%p20, %r108, 1;
	mov.b32 	%r109, 0;
	mov.u32 	%r108, %r33;
	@%p20 bra 	$L__BB9_12;
$L__BB9_14:
	shl.b32 	%r96, %r109, 2;
	add.s32 	%r97, %r7, %r96;
	st.shared.f32 	[%r97], %f1;
	add.s32 	%r107, %r107, 1;
	setp.ne.s32 	%p21, %r107, %r37;
	@%p21 bra 	$L__BB9_11;
$L__BB9_15:
	shl.b32 	%r98, %r4, 2;
	add.s32 	%r99, %r7, %r98;
	ld.shared.f32 	%f8, [%r99];
	cvta.to.global.u64 	%rd14, %rd2;
	mul.wide.s32 	%rd15, %r3, 4;
	add.s64 	%rd16, %rd14, %rd15;
	st.global.f32 	[%rd16], %f8;
$L__BB9_16:
	ret;

}
	// .globl	_ZN17signal_processing7kernels17lms_filter_kernelEPKfS2_PfS3_S3_iif
.visible .entry _ZN17signal_processing7kernels17lms_filter_kernelEPKfS2_PfS3_S3_iif(
	.param .u64 .ptr .align 1 _ZN17signal_processing7kernels17lms_filter_kernelEPKfS2_PfS3_S3_iif_param_0,
	.param .u64 .ptr .align 1 _ZN17signal_processing7kernels17lms_filter_kernelEPKfS2_PfS3_S3_iif_param_1,
	.param .u64 .ptr .align 1 _ZN17signal_processing7kernels17lms_filter_kernelEPKfS2_PfS3_S3_iif_param_2,
	.param .u64 .ptr .align 1 _ZN17signal_processing7kernels17lms_filter_kernelEPKfS2_PfS3_S3_iif_param_3,
	.param .u64 .ptr .align 1 _ZN17signal_processing7kernels17lms_filter_kernelEPKfS2_PfS3_S3_iif_param_4,
	.param .u32 _ZN17signal_processing7kernels17lms_filter_kernelEPKfS2_PfS3_S3_iif_param_5,
	.param .u32 _ZN17signal_processing7kernels17lms_filter_kernelEPKfS2_PfS3_S3_iif_param_6,
	.param .f32 _ZN17signal_processing7kernels17lms_filter_kernelEPKfS2_PfS3_S3_iif_param_7
)
{
	.reg .pred 	%p<51>;
	.reg .b32 	%r<108>;
	.reg .b32 	%f<146>;
	.reg .b64 	%rd<86>;

	ld.param.u64 	%rd9, [_ZN17signal_processing7kernels17lms_filter_kernelEPKfS2_PfS3_S3_iif_param_0];
	ld.param.u64 	%rd6, [_ZN17signal_processing7kernels17lms_filter_kernelEPKfS2_PfS3_S3_iif_param_1];
	ld.param.u64 	%rd7, [_ZN17signal_processing7kernels17lms_filter_kernelEPKfS2_PfS3_S3_iif_param_2];
	ld.param.u64 	%rd8, [_ZN17signal_processing7kernels17lms_filter_kernelEPKfS2_PfS3_S3_iif_param_3];
	ld.param.u64 	%rd10, [_ZN17signal_processing7kernels17lms_filter_kernelEPKfS2_PfS3_S3_iif_param_4];
	ld.param.u32 	%r57, [_ZN17signal_processing7kernels17lms_filter_kernelEPKfS2_PfS3_S3_iif_param_5];
	ld.param.u32 	%r56, [_ZN17signal_processing7kernels17lms_filter_kernelEPKfS2_PfS3_S3_iif_param_6];
	ld.param.f32 	%f40, [_ZN17signal_processing7kernels17lms_filter_kernelEPKfS2_PfS3_S3_iif_param_7];
	cvta.to.global.u64 	%rd1, %rd9;
	cvta.to.global.u64 	%rd2, %rd10;
	mov.u32 	%r58, %ctaid.x;
	mov.u32 	%r59, %ntid.x;
	mov.u32 	%r1, %tid.x;
	mad.lo.s32 	%r2, %r58, %r59, %r1;
	setp.ge.s32 	%p1, %r2, %r57;
	@%p1 bra 	$L__BB10_86;
	setp.ge.u32 	%p2, %r1, %r56;
	@%p2 bra 	$L__BB10_3;
	mul.wide.u32 	%rd11, %r1, 4;
	add.s64 	%rd12, %rd2, %rd11;
	ld.global.f32 	%f41, [%rd12];
	shl.b32 	%r60, %r1, 2;
	mov.u32 	%r61, _ZN17signal_processing7kernels10shared_memE;
	add.s32 	%r62, %r61, %r60;
	st.shared.f32 	[%r62], %f41;
$L__BB10_3:
	bar.sync 	0;
	setp.lt.s32 	%p3, %r56, 1;
	mov.f32 	%f125, 0f00000000;
	@%p3 bra 	$L__BB10_44;
	and.b32  	%r3, %r56, 7;
	setp.lt.u32 	%p4, %r56, 8;
	mov.f32 	%f125, 0f00000000;
	mov.b32 	%r102, 0;
	@%p4 bra 	$L__BB10_23;
	and.b32  	%r102, %r56, 2147483640;
	mov.f32 	%f125, 0f00000000;
	mov.b32 	%r100, 0;
	mov.u32 	%r66, _ZN17signal_processing7kernels10shared_memE;
$L__BB10_6:
	.pragma "nounroll";
	sub.s32 	%r6, %r2, %r100;
	setp.lt.s32 	%p5, %r6, 0;
	shl.b32 	%r65, %r100, 2;
	add.s32 	%r7, %r66, %r65;
	@%p5 bra 	$L__BB10_8;
	ld.shared.f32 	%f46, [%r7];
	mul.wide.u32 	%rd13, %r6, 4;
	add.s64 	%rd14, %rd1, %rd13;
	ld.global.nc.f32 	%f47, [%rd14];
	fma.rn.f32 	%f125, %f46, %f47, %f125;
$L__BB10_8:
	not.b32 	%r67, %r100;
	add.s32 	%r8, %r2, %r67;
	setp.lt.s32 	%p6, %r8, 0;
	@%p6 bra 	$L__BB10_10;
	ld.shared.f32 	%f48, [%r7+4];
	mul.wide.u32 	%rd15, %r8, 4;
	add.s64 	%rd16, %rd1, %rd15;
	ld.global.nc.f32 	%f49, [%rd16];
	fma.rn.f32 	%f125, %f48, %f49, %f125;
$L__BB10_10:
	add.s32 	%r9, %r6, -2;
	setp.lt.s32 	%p7, %r9, 0;
	@%p7 bra 	$L__BB10_12;
	ld.shared.f32 	%f50, [%r7+8];
	mul.wide.u32 	%rd17, %r9, 4;
	add.s64 	%rd18, %rd1, %rd17;
	ld.global.nc.f32 	%f51, [%rd18];
	fma.rn.f32 	%f125, %f50, %f51, %f125;
$L__BB10_12:
	add.s32 	%r10, %r6, -3;
	setp.lt.s32 	%p8, %r10, 0;
	@%p8 bra 	$L__BB10_14;
	ld.shared.f32 	%f52, [%r7+12];
	mul.wide.u32 	%rd19, %r10, 4;
	add.s64 	%rd20, %rd1, %rd19;
	ld.global.nc.f32 	%f53, [%rd20];
	fma.rn.f32 	%f125, %f52, %f53, %f125;
$L__BB10_14:
	add.s32 	%r11, %r6, -4;
	setp.lt.s32 	%p9, %r11, 0;
	@%p9 bra 	$L__BB10_16;
	ld.shared.f32 	%f54, [%r7+16];
	mul.wide.u32 	%rd21, %r11, 4;
	add.s64 	%rd22, %rd1, %rd21;
	ld.global.nc.f32 	%f55, [%rd22];
	fma.rn.f32 	%f125, %f54, %f55, %f125;
$L__BB10_16:
	add.s32 	%r12, %r6, -5;
	setp.lt.s32 	%p10, %r12, 0;
	@%p10 bra 	$L__BB10_18;
	ld.shared.f32 	%f56, [%r7+20];
	mul.wide.u32 	%rd23, %r12, 4;
	add.s64 	%rd24, %rd1, %rd23;
	ld.global.nc.f32 	%f57, [%rd24];
	fma.rn.f32 	%f125, %f56, %f57, %f125;
$L__BB10_18:
	add.s32 	%r13, %r6, -6;
	setp.lt.s32 	%p11, %r13, 0;
	@%p11 bra 	$L__BB10_20;
	ld.shared.f32 	%f58, [%r7+24];
	mul.wide.u32 	%rd25, %r13, 4;
	add.s64 	%rd26, %rd1, %rd25;
	ld.global.nc.f32 	%f59, [%rd26];
	fma.rn.f32 	%f125, %f58, %f59, %f125;
$L__BB10_20:
	add.s32 	%r14, %r6, -7;
	setp.lt.s32 	%p12, %r14, 0;
	@%p12 bra 	$L__BB10_22;
	ld.shared.f32 	%f60, [%r7+28];
	mul.wide.u32 	%rd27, %r14, 4;
	add.s64 	%rd28, %rd1, %rd27;
	ld.global.nc.f32 	%f61, [%rd28];
	fma.rn.f32 	%f125, %f60, %f61, %f125;
$L__BB10_22:
	add.s32 	%r100, %r100, 8;
	setp.ne.s32 	%p13, %r100, %r102;
	@%p13 bra 	$L__BB10_6;
$L__BB10_23:
	setp.eq.s32 	%p14, %r3, 0;
	@%p14 bra 	$L__BB10_44;
	and.b32  	%r17, %r56, 3;
	setp.lt.u32 	%p15, %r3, 4;
	@%p15 bra 	$L__BB10_34;
	sub.s32 	%r18, %r2, %r102;
	setp.lt.s32 	%p16, %r18, 0;
	shl.b32 	%r74, %r102, 2;
	mov.u32 	%r75, _ZN17signal_processing7kernels10shared_memE;
	add.s32 	%r19, %r75, %r74;
	@%p16 bra 	$L__BB10_27;
	ld.shared.f32 	%f63, [%r19];
	mul.wide.u32 	%rd29, %r18, 4;
	add.s64 	%rd30, %rd1, %rd29;
	ld.global.nc.f32 	%f64, [%rd30];
	fma.rn.f32 	%f125, %f63, %f64, %f125;
$L__BB10_27:
	not.b32 	%r76, %r102;
	add.s32 	%r20, %r2, %r76;
	setp.lt.s32 	%p17, %r20, 0;
	@%p17 bra 	$L__BB10_29;
	ld.shared.f32 	%f65, [%r19+4];
	mul.wide.u32 	%rd31, %r20, 4;
	add.s64 	%rd32, %rd1, %rd31;
	ld.global.nc.f32 	%f66, [%rd32];
	fma.rn.f32 	%f125, %f65, %f66, %f125;
$L__BB10_29:
	add.s32 	%r21, %r18, -2;
	setp.lt.s32 	%p18, %r21, 0;
	@%p18 bra 	$L__BB10_31;
	ld.shared.f32 	%f67, [%r19+8];
	mul.wide.u32 	%rd33, %r21, 4;
	add.s64 	%rd34, %rd1, %rd33;
	ld.global.nc.f32 	%f68, [%rd34];
	fma.rn.f32 	%f125, %f67, %f68, %f125;
$L__BB10_31:
	add.s32 	%r22, %r18, -3;
	setp.lt.s32 	%p19, %r22, 0;
	@%p19 bra 	$L__BB10_33;
	ld.shared.f32 	%f69, [%r19+12];
	mul.wide.u32 	%rd35, %r22, 4;
	add.s64 	%rd36, %rd1, %rd35;
	ld.global.nc.f32 	%f70, [%rd36];
	fma.rn.f32 	%f125, %f69, %f70, %f125;
$L__BB10_33:
	add.s32 	%r102, %r102, 4;
$L__BB10_34:
	setp.eq.s32 	%p20, %r17, 0;
	@%p20 bra 	$L__BB10_44;
	setp.eq.s32 	%p21, %r17, 1;
	@%p21 bra 	$L__BB10_41;
	sub.s32 	%r25, %r2, %r102;
	setp.lt.s32 	%p22, %r25, 0;
	shl.b32 	%r79, %r102, 2;
	mov.u32 	%r80, _ZN17signal_processing7kernels10shared_memE;
	add.s32 	%r26, %r80, %r79;
	@%p22 bra 	$L__BB10_38;
	ld.shared.f32 	%f72, [%r26];
	mul.wide.u32 	%rd37, %r25, 4;
	add.s64 	%rd38, %rd1, %rd37;
	ld.global.nc.f32 	%f73, [%rd38];
	fma.rn.f32 	%f125, %f72, %f73, %f125;
$L__BB10_38:
	not.b32 	%r81, %r102;
	add.s32 	%r27, %r2, %r81;
	setp.lt.s32 	%p23, %r27, 0;
	@%p23 bra 	$L__BB10_40;
	ld.shared.f32 	%f74, [%r26+4];
	mul.wide.u32 	%rd39, %r27, 4;
	add.s64 	%rd40, %rd1, %rd39;
	ld.global.nc.f32 	%f75, [%rd40];
	fma.rn.f32 	%f125, %f74, %f75, %f125;
$L__BB10_40:
	add.s32 	%r102, %r102, 2;
$L__BB10_41:
	and.b32  	%r82, %r56, 1;
	setp.eq.b32 	%p24, %r82, 1;
	not.pred 	%p25, %p24;
	@%p25 bra 	$L__BB10_44;
	sub.s32 	%r30, %r2, %r102;
	setp.lt.s32 	%p26, %r30, 0;
	@%p26 bra 	$L__BB10_44;
	shl.b32 	%r83, %r102, 2;
	mov.u32 	%r84, _ZN17signal_processing7kernels10shared_memE;
	add.s32 	%r85, %r84, %r83;
	ld.shared.f32 	%f76, [%r85];
	mul.wide.u32 	%rd41, %r30, 4;
	add.s64 	%rd42, %rd1, %rd41;
	ld.global.nc.f32 	%f77, [%rd42];
	fma.rn.f32 	%f125, %f76, %f77, %f125;
$L__BB10_44:
	setp.lt.s32 	%p27, %r56, 1;
	cvta.to.global.u64 	%rd43, %rd6;
	mul.wide.s32 	%rd44, %r2, 4;
	add.s64 	%rd45, %rd43, %rd44;
	ld.global.nc.f32 	%f78, [%rd45];
	sub.f32 	%f38, %f78, %f125;
	@%p27 bra 	$L__BB10_85;
	mul.f32 	%f39, %f40, %f38;
	and.b32  	%r31, %r56, 7;
	setp.lt.u32 	%p28, %r56, 8;
	mov.b32 	%r106, 0;
	@%p28 bra 	$L__BB10_64;
	and.b32  	%r106, %r56, 2147483640;
	mov.b32 	%r104, 0;
$L__BB10_47:
	.pragma "nounroll";
	sub.s32 	%r34, %r2, %r104;
	setp.lt.s32 	%p29, %r34, 0;
	mul.wide.u32 	%rd46, %r104, 4;
	add.s64 	%rd3, %rd2, %rd46;
	@%p29 bra 	$L__BB10_49;
	mul.wide.u32 	%rd47, %r34, 4;
	add.s64 	%rd48, %rd1, %rd47;
	ld.global.nc.f32 	%f79, [%rd48];
	mul.f32 	%f80, %f39, %f79;
	atom.global.add.f32 	%f81, [%rd3], %f80;
$L__BB10_49:
	not.b32 	%r88, %r104;
	add.s32 	%r35, %r2, %r88;
	setp.lt.s32 	%p30, %r35, 0;
	@%p30 bra 	$L__BB10_51;
	mul.wide.u32 	%rd49, %r35, 4;
	add.s64 	%rd50, %rd1, %rd49;
	ld.global.nc.f32 	%f82, [%rd50];
	mul.f32 	%f83, %f39, %f82;
	atom.global.add.f32 	%f84, [%rd3+4], %f83;
$L__BB10_51:
	add.s32 	%r36, %r34, -2;
	setp.lt.s32 	%p31, %r36, 0;
	@%p31 bra 	$L__BB10_53;
	mul.wide.u32 	%rd51, %r36, 4;
	add.s64 	%rd52, %rd1, %rd51;
	ld.global.nc.f32 	%f85, [%rd52];
	mul.f32 	%f86, %f39, %f85;
	atom.global.add.f32 	%f87, [%rd3+8], %f86;
$L__BB10_53:
	add.s32 	%r37, %r34, -3;
	setp.lt.s32 	%p32, %r37, 0;
	@%p32 bra 	$L__BB10_55;
	mul.wide.u32 	%rd53, %r37, 4;
	add.s64 	%rd54, %rd1, %rd53;
	ld.global.nc.f32 	%f88, [%rd54];
	mul.f32 	%f89, %f39, %f88;
	atom.global.add.f32 	%f90, [%rd3+12], %f89;
$L__BB10_55:
	add.s32 	%r38, %r34, -4;
	setp.lt.s32 	%p33, %r38, 0;
	@%p33 bra 	$L__BB10_57;
	mul.wide.u32 	%rd55, %r38, 4;
	add.s64 	%rd56, %rd1, %rd55;
	ld.global.nc.f32 	%f91, [%rd56];
	mul.f32 	%f92, %f39, %f91;
	atom.global.add.f32 	%f93, [%rd3+16], %f92;
$L__BB10_57:
	add.s32 	%r39, %r34, -5;
	setp.lt.s32 	%p34, %r39, 0;
	@%p34 bra 	$L__BB10_59;
	mul.wide.u32 	%rd57, %r39, 4;
	add.s64 	%rd58, %rd1, %rd57;
	ld.global.nc.f32 	%f94, [%rd58];
	mul.f32 	%f95, %f39, %f94;
	atom.global.add.f32 	%f96, [%rd3+20], %f95;
$L__BB10_59:
	add.s32 	%r40, %r34, -6;
	setp.lt.s32 	%p35, %r40, 0;
	@%p35 bra 	$L__BB10_61;
	mul.wide.u32 	%rd59, %r40, 4;
	add.s64 	%rd60, %rd1, %rd59;
	ld.global.nc.f32 	%f97, [%rd60];
	mul.f32 	%f98, %f39, %f97;
	atom.global.add.f32 	%f99, [%rd3+24], %f98;
$L__BB10_61:
	add.s32 	%r41, %r34, -7;
	setp.lt.s32 	%p36, %r41, 0;
	@%p36 bra 	$L__BB10_63;
	mul.wide.u32 	%rd61, %r41, 4;
	add.s64 	%rd62, %rd1, %rd61;
	ld.global.nc.f32 	%f100, [%rd62];
	mul.f32 	%f101, %f39, %f100;
	atom.global.add.f32 	%f102, [%rd3+28], %f101;
$L__BB10_63:
	add.s32 	%r104, %r104, 8;
	setp.ne.s32 	%p37, %r104, %r106;
	@%p37 bra 	$L__BB10_47;
$L__BB10_64:
	setp.eq.s32 	%p38, %r31, 0;
	@%p38 bra 	$L__BB10_85;
	and.b32  	%r44, %r56, 3;
	setp.lt.u32 	%p39, %r31, 4;
	@%p39 bra 	$L__BB10_75;
	sub.s32 	%r45, %r2, %r106;
	setp.lt.s32 	%p40, %r45, 0;
	mul.wide.u32 	%rd63, %r106, 4;
	add.s64 	%rd4, %rd2, %rd63;
	@%p40 bra 	$L__BB10_68;
	mul.wide.u32 	%rd64, %r45, 4;
	add.s64 	%rd65, %rd1, %rd64;
	ld.global.nc.f32 	%f103, [%rd65];
	mul.f32 	%f104, %f39, %f103;
	atom.global.add.f32 	%f105, [%rd4], %f104;
$L__BB10_68:
	not.b32 	%r95, %r106;
	add.s32 	%r46, %r2, %r95;
	setp.lt.s32 	%p41, %r46, 0;
	@%p41 bra 	$L__BB10_70;
	mul.wide.u32 	%rd66, %r46, 4;
	add.s64 	%rd67, %rd1, %rd66;
	ld.global.nc.f32 	%f106, [%rd67];
	mul.f32 	%f107, %f39, %f106;
	atom.global.add.f32 	%f108, [%rd4+4], %f107;
$L__BB10_70:
	add.s32 	%r47, %r45, -2;
	setp.lt.s32 	%p42, %r47, 0;
	@%p42 bra 	$L__BB10_72;
	mul.wide.u32 	%rd68, %r47, 4;
	add.s64 	%rd69, %rd1, %rd68;
	ld.global.nc.f32 	%f109, [%rd69];
	mul.f32 	%f110, %f39, %f109;
	atom.global.add.f32 	%f111, [%rd4+8], %f110;
$L__BB10_72:
	add.s32 	%r48, %r45, -3;
	setp.lt.s32 	%p43, %r48, 0;
	@%p43 bra 	$L__BB10_74;
	mul.wide.u32 	%rd70, %r48, 4;
	add.s64 	%rd71, %rd1, %rd70;
	ld.global.nc.f32 	%f112, [%rd71];
	mul.f32 	%f113, %f39, %f112;
	atom.global.add.f32 	%f114, [%rd4+12], %f113;
$L__BB10_74:
	add.s32 	%r106, %r106, 4;
$L__BB10_75:
	setp.eq.s32 	%p44, %r44, 0;
	@%p44 bra 	$L__BB10_85;
	setp.eq.s32 	%p45, %r44, 1;
	@%p45 bra 	$L__BB10_82;
	sub.s32 	%r51, %r2, %r106;
	setp.lt.s32 	%p46, %r51, 0;
	mul.wide.u32 	%rd72, %r106, 4;
	add.s64 	%rd5, %rd2, %rd72;
	@%p46 bra 	$L__BB10_79;
	mul.wide.u32 	%rd73, %r51, 4;
	add.s64 	%rd74, %rd1, %rd73;
	ld.global.nc.f32 	%f115, [%rd74];
	mul.f32 	%f116, %f39, %f115;
	atom.global.add.f32 	%f117, [%rd5], %f116;
$L__BB10_79:
	not.b32 	%r98, %r106;
	add.s32 	%r52, %r2, %r98;
	setp.lt.s32 	%p47, %r52, 0;
	@%p47 bra 	$L__BB10_81;
	mul.wide.u32 	%rd75, %r52, 4;
	add.s64 	%rd76, %rd1, %rd75;
	ld.global.nc.f32 	%f118, [%rd76];
	mul.f32 	%f119, %f39, %f118;
	atom.global.add.f32 	%f120, [%rd5+4], %f119;
$L__BB10_81:
	add.s32 	%r106, %r106, 2;
$L__BB10_82:
	and.b32  	%r99, %r56, 1;
	setp.eq.b32 	%p48, %r99, 1;
	not.pred 	%p49, %p48;
	@%p49 bra 	$L__BB10_85;
	sub.s32 	%r55, %r2, %r106;
	setp.lt.s32 	%p50, %r55, 0;
	@%p50 bra 	$L__BB10_85;
	mul.wide.u32 	%rd77, %r55, 4;
	add.s64 	%rd78, %rd1, %rd77;
	ld.global.nc.f32 	%f121, [%rd78];
	mul.f32 	%f122, %f39, %f121;
	mul.wide.u32 	%rd79, %r106, 4;
	add.s64 	%rd80, %rd2, %rd79;
	atom.global.add.f32 	%f123, [%rd80], %f122;
$L__BB10_85:
	cvta.to.global.u64 	%rd81, %rd7;
	add.s64 	%rd83, %rd81, %rd44;
	st.global.f32 	[%rd83], %f125;
	cvta.to.global.u64 	%rd84, %rd8;
	add.s64 	%rd85, %rd84, %rd44;
	st.global.f32 	[%rd85], %f38;
$L__BB10_86:
	ret;

}
	// .globl	_ZN17signal_processing7kernels18nlms_filter_kernelEPKfS2_PfS3_S3_iiff
.visible .entry _ZN17signal_processing7kernels18nlms_filter_kernelEPKfS2_PfS3_S3_iiff(
	.param .u64 .ptr .align 1 _ZN17signal_processing7kernels18nlms_filter_kernelEPKfS2_PfS3_S3_iiff_param_0,
	.param .u64 .ptr .align 1 _ZN17signal_processing7kernels18nlms_filter_kernelEPKfS2_PfS3_S3_iiff_param_1,
	.param .u64 .ptr .align 1 _ZN17signal_processing7kernels18nlms_filter_kernelEPKfS2_PfS3_S3_iiff_param_2,
	.param .u64 .ptr .align 1 _ZN17signal_processing7kernels18nlms_filter_kernelEPKfS2_PfS3_S3_iiff_param_3,
	.param .u64 .ptr .align 1 _ZN17signal_processing7kernels18nlms_filter_kernelEPKfS2_PfS3_S3_iiff_param_4,
	.param .u32 _ZN17signal_processing7kernels18nlms_filter_kernelEPKfS2_PfS3_S3_iiff_param_5,
	.param .u32 _ZN17signal_processing7kernels18nlms_filter_kernelEPKfS2_PfS3_S3_iiff_param_6,
	.param .f32 _ZN17signal_processing7kernels18nlms_filter_kernelEPKfS2_PfS3_S3_iiff_param_7,
	.param .f32 _ZN17signal_processing7kernels18nlms_filter_kernelEPKfS2_PfS3_S3_iiff_param_8
)
{
	.reg .pred 	%p<90>;
	.reg .b32 	%r<174>;
	.reg .b32 	%f<289>;
	.reg .b64 	%rd<144>;

	ld.param.u64 	%rd9, [_ZN17signal_processing7kernels18nlms_filter_kernelEPKfS2_PfS3_S3_iiff_param_0];
	ld.param.u64 	%rd6, [_ZN17signal_processing7kernels18nlms_filter_kernelEPKfS2_PfS3_S3_iiff_param_1];
	ld.param.u64 	%rd7, [_ZN17signal_processing7kernels18nlms_filter_kernelEPKfS2_PfS3_S3_iiff_param_2];
	ld.param.u64 	%rd8, [_ZN17signal_processing7kernels18nlms_filter_kernelEPKfS2_PfS3_S3_iiff_param_3];
	ld.param.u64 	%rd10, [_ZN17signal_processing7kernels18nlms_filter_kernelEPKfS2_PfS3_S3_iiff_param_4];
	ld.param.u32 	%r105, [_ZN17signal_processing7kernels18nlms_filter_kernelEPKfS2_PfS3_S3_iiff_param_5];
	ld.param.u32 	%r104, [_ZN17signal_processing7kernels18nlms_filter_kernelEPKfS2_PfS3_S3_iiff_param_6];
	ld.param.f32 	%f108, [_ZN17signal_processing7kernels18nlms_filter_kernelEPKfS2_PfS3_S3_iiff_param_7];
	ld.param.f32 	%f109, [_ZN17signal_processing7kernels18nlms_filter_kernelEPKfS2_PfS3_S3_iiff_param_8];
	cvta.to.global.u64 	%rd1, %rd9;
	cvta.to.global.u64 	%rd2, %rd10;
	mov.u32 	%r106, %ctaid.x;
	mov.u32 	%r107, %ntid.x;
	mov.u32 	%r1, %tid.x;
	mad.lo.s32 	%r2, %r106, %r107, %r1;
	setp.ge.s32 	%p1, %r2, %r105;
	@%p1 bra 	$L__BB11_157;
	setp.ge.u32 	%p2, %r1, %r104;
	@%p2 bra 	$L__BB11_3;
	mul.wide.u32 	%rd11, %r1, 4;
	add.s64 	%rd12, %rd2, %rd11;
	ld.global.f32 	%f110, [%rd12];
	shl.b32 	%r108, %r1, 2;
	mov.u32 	%r109, _ZN17signal_processing7kernels10shared_memE;
	add.s32 	%r110, %r109, %r108;
	st.shared.f32 	[%r110], %f110;
$L__BB11_3:
	bar.sync 	0;
	setp.lt.s32 	%p3, %r104, 1;
	mov.f32 	%f230, 0f00000000;
	@%p3 bra 	$L__BB11_44;
	and.b32  	%r3, %r104, 7;
	setp.lt.u32 	%p4, %r104, 8;
	mov.f32 	%f230, 0f00000000;
	mov.b32 	%r161, 0;
	@%p4 bra 	$L__BB11_23;
	and.b32  	%r161, %r104, 2147483640;
	mov.f32 	%f230, 0f00000000;
	mov.b32 	%r159, 0;
	mov.u32 	%r114, _ZN17signal_processing7kernels10shared_memE;
$L__BB11_6:
	.pragma "nounroll";
	sub.s32 	%r6, %r2, %r159;
	setp.lt.s32 	%p5, %r6, 0;
	shl.b32 	%r113, %r159, 2;
	add.s32 	%r7, %r114, %r113;
	@%p5 bra 	$L__BB11_8;
	ld.shared.f32 	%f115, [%r7];
	mul.wide.u32 	%rd13, %r6, 4;
	add.s64 	%rd14, %rd1, %rd13;
	ld.global.nc.f32 	%f116, [%rd14];
	fma.rn.f32 	%f230, %f115, %f116, %f230;
$L__BB11_8:
	not.b32 	%r115, %r159;
	add.s32 	%r8, %r2, %r115;
	setp.lt.s32 	%p6, %r8, 0;
	@%p6 bra 	$L__BB11_10;
	ld.shared.f32 	%f117, [%r7+4];
	mul.wide.u32 	%rd15, %r8, 4;
	add.s64 	%rd16, %rd1, %rd15;
	ld.global.nc.f32 	%f118, [%rd16];
	fma.rn.f32 	%f230, %f117, %f118, %f230;
$L__BB11_10:
	add.s32 	%r9, %r6, -2;
	setp.lt.s32 	%p7, %r9, 0;
	@%p7 bra 	$L__BB11_12;
	ld.shared.f32 	%f119, [%r7+8];
	mul.wide.u32 	%rd17, %r9, 4;
	add.s64 	%rd18, %rd1, %rd17;
	ld.global.nc.f32 	%f120, [%rd18];
	fma.rn.f32 	%f230, %f119, %f120, %f230;
$L__BB11_12:
	add.s32 	%r10, %r6, -3;
	setp.lt.s32 	%p8, %r10, 0;
	@%p8 bra 	$L__BB11_14;
	ld.shared.f32 	%f121, [%r7+12];
	mul.wide.u32 	%rd19, %r10, 4;
	add.s64 	%rd20, %rd1, %rd19;
	ld.global.nc.f32 	%f122, [%rd20];
	fma.rn.f32 	%f230, %f121, %f122, %f230;
$L__BB11_14:
	add.s32 	%r11, %r6, -4;
	setp.lt.s32 	%p9, %r11, 0;
	@%p9 bra 	$L__BB11_16;
	ld.shared.f32 	%f123, [%r7+16];
	mul.wide.u32 	%rd21, %r11, 4;
	add.s64 	%rd22, %rd1, %rd21;
	ld.global.nc.f32 	%f124, [%rd22];
	fma.rn.f32 	%f230, %f123, %f124, %f230;
$L__BB11_16:
	add.s32 	%r12, %r6, -5;
	setp.lt.s32 	%p10, %r12, 0;
	@%p10 bra 	$L__BB11_18;
	ld.shared.f32 	%f125, [%r7+20];
	mul.wide.u32 	%rd23, %r12, 4;
	add.s64 	%rd24, %rd1, %rd23;
	ld.global.nc.f32 	%f126, [%rd24];
	fma.rn.f32 	%f230, %f125, %f126, %f230;
$L__BB11_18:
	add.s32 	%r13, %r6, -6;
	setp.lt.s32 	%p11, %r13, 0;
	@%p11 bra 	$L__BB11_20;
	ld.shared.f32 	%f127, [%r7+24];
	mul.wide.u32 	%rd25, %r13, 4;
	add.s64 	%rd26, %rd1, %rd25;
	ld.global.nc.f32 	%f128, [%rd26];
	fma.rn.f32 	%f230, %f127, %f128, %f230;
$L__BB11_20:
	add.s32 	%r14, %r6, -7;
	setp.lt.s32 	%p12, %r14, 0;
	@%p12 bra 	$L__BB11_22;
	ld.shared.f32 	%f129, [%r7+28];
	mul.wide.u32 	%rd27, %r14, 4;
	add.s64 	%rd28, %rd1, %rd27;
	ld.global.nc.f32 	%f130, [%rd28];
	fma.rn.f32 	%f230, %f129, %f130, %f230;
$L__BB11_22:
	add.s32 	%r159, %r159, 8;
	setp.ne.s32 	%p13, %r159, %r161;
	@%p13 bra 	$L__BB11_6;
$L__BB11_23:
	setp.eq.s32 	%p14, %r3, 0;
	@%p14 bra 	$L__BB11_44;
	and.b32  	%r17, %r104, 3;
	setp.lt.u32 	%p15, %r3, 4;
	@%p15 bra 	$L__BB11_34;
	sub.s32 	%r18, %r2, %r161;
	setp.lt.s32 	%p16, %r18, 0;
	shl.b32 	%r122, %r161, 2;
	mov.u32 	%r123, _ZN17signal_processing7kernels10shared_memE;
	add.s32 	%r19, %r123, %r122;
	@%p16 bra 	$L__BB11_27;
	ld.shared.f32 	%f132, [%r19];
	mul.wide.u32 	%rd29, %r18, 4;
	add.s64 	%rd30, %rd1, %rd29;
	ld.global.nc.f32 	%f133, [%rd30];
	fma.rn.f32 	%f230, %f132, %f133, %f230;
$L__BB11_27:
	not.b32 	%r124, %r161;
	add.s32 	%r20, %r2, %r124;
	setp.lt.s32 	%p17, %r20, 0;
	@%p17 bra 	$L__BB11_29;
	ld.shared.f32 	%f134, [%r19+4];
	mul.wide.u32 	%rd31, %r20, 4;
	add.s64 	%rd32, %rd1, %rd31;
	ld.global.nc.f32 	%f135, [%rd32];
	fma.rn.f32 	%f230, %f134, %f135, %f230;
$L__BB11_29:
	add.s32 	%r21, %r18, -2;
	setp.lt.s32 	%p18, %r21, 0;
	@%p18 bra 	$L__BB11_31;
	ld.shared.f32 	%f136, [%r19+8];
	mul.wide.u32 	%rd33, %r21, 4;
	add.s64 	%rd34, %rd1, %rd33;
	ld.global.nc.f32 	%f137, [%rd34];
	fma.rn.f32 	%f230, %f136, %f137, %f230;
$L__BB11_31:
	add.s32 	%r22, %r18, -3;
	setp.lt.s32 	%p19, %r22, 0;
	@%p19 bra 	$L__BB11_33;
	ld.shared.f32 	%f138, [%r19+12];
	mul.wide.u32 	%rd35, %r22, 4;
	add.s64 	%rd36, %rd1, %rd35;
	ld.global.nc.f32 	%f139, [%rd36];
	fma.rn.f32 	%f230, %f138, %f139, %f230;
$L__BB11_33:
	add.s32 	%r161, %r161, 4;
$L__BB11_34:
	setp.eq.s32 	%p20, %r17, 0;
	@%p20 bra 	$L__BB11_44;
	setp.eq.s32 	%p21, %r17, 1;
	@%p21 bra 	$L__BB11_41;
	sub.s32 	%r25, %r2, %r161;
	setp.lt.s32 	%p22, %r25, 0;
	shl.b32 	%r127, %r161, 2;
	mov.u32 	%r128, _ZN17signal_processing7kernels10shared_memE;
	add.s32 	%r26, %r128, %r127;
	@%p22 bra 	$L__BB11_38;
	ld.shared.f32 	%f141, [%r26];
	mul.wide.u32 	%rd37, %r25, 4;
	add.s64 	%rd38, %rd1, %rd37;
	ld.global.nc.f32 	%f142, [%rd38];
	fma.rn.f32 	%f230, %f141, %f142, %f230;
$L__BB11_38:
	not.b32 	%r129, %r161;
	add.s32 	%r27, %r2, %r129;
	setp.lt.s32 	%p23, %r27, 0;
	@%p23 bra 	$L__BB11_40;
	ld.shared.f32 	%f143, [%r26+4];
	mul.wide.u32 	%rd39, %r27, 4;
	add.s64 	%rd40, %rd1, %rd39;
	ld.global.nc.f32 	%f144, [%rd40];
	fma.rn.f32 	%f230, %f143, %f144, %f230;
$L__BB11_40:
	add.s32 	%r161, %r161, 2;
$L__BB11_41:
	and.b32  	%r130, %r104, 1;
	setp.eq.b32 	%p24, %r130, 1;
	not.pred 	%p25, %p24;
	@%p25 bra 	$L__BB11_44;
	sub.s32 	%r30, %r2, %r161;
	setp.lt.s32 	%p26, %r30, 0;
	@%p26 bra 	$L__BB11_44;
	shl.b32 	%r131, %r161, 2;
	mov.u32 	%r132, _ZN17signal_processing7kernels10shared_memE;
	add.s32 	%r133, %r132, %r131;
	ld.shared.f32 	%f145, [%r133];
	mul.wide.u32 	%rd41, %r30, 4;
	add.s64 	%rd42, %rd1, %rd41;
	ld.global.nc.f32 	%f146, [%rd42];
	fma.rn.f32 	%f230, %f145, %f146, %f230;
$L__BB11_44:
	setp.lt.s32 	%p27, %r104, 1;
	cvta.to.global.u64 	%rd43, %rd6;
	mul.wide.s32 	%rd44, %r2, 4;
	add.s64 	%rd45, %rd43, %rd44;
	ld.global.nc.f32 	%f148, [%rd45];
	sub.f32 	%f38, %f148, %f230;
	mov.f32 	%f252, 0f00000000;
	@%p27 bra 	$L__BB11_115;
	and.b32  	%r31, %r104, 15;
	setp.lt.u32 	%p28, %r104, 16;
	mov.f32 	%f252, 0f00000000;
	mov.b32 	%r166, 0;
	@%p28 bra 	$L__BB11_80;
	and.b32  	%r166, %r104, 2147483632;
	neg.s32 	%r164, %r166;
	add.s32 	%r163, %r2, -7;
	mov.f32 	%f252, 0f00000000;
$L__BB11_47:
	.pragma "nounroll";
	add.s32 	%r37, %r163, 7;
	setp.lt.s32 	%p29, %r37, 0;
	@%p29 bra 	$L__BB11_49;
	mul.wide.u32 	%rd46, %r37, 4;
	add.s64 	%rd47, %rd1, %rd46;
	ld.global.nc.f32 	%f152, [%rd47];
	fma.rn.f32 	%f252, %f152, %f152, %f252;
$L__BB11_49:
	add.s32 	%r38, %r163, 6;
	setp.lt.s32 	%p30, %r38, 0;
	@%p30 bra 	$L__BB11_51;
	mul.wide.u32 	%rd48, %r38, 4;
	add.s64 	%rd49, %rd1, %rd48;
	ld.global.nc.f32 	%f153, [%rd49];
	fma.rn.f32 	%f252, %f153, %f153, %f252;
$L__BB11_51:
	add.s32 	%r39, %r163, 5;
	setp.lt.s32 	%p31, %r39, 0;
	@%p31 bra 	$L__BB11_53;
	mul.wide.u32 	%rd50, %r39, 4;
	add.s64 	%rd51, %rd1, %rd50;
	ld.global.nc.f32 	%f154, [%rd51];
	fma.rn.f32 	%f252, %f154, %f154, %f252;
$L__BB11_53:
	add.s32 	%r40, %r163, 4;
	setp.lt.s32 	%p32, %r40, 0;
	@%p32 bra 	$L__BB11_55;
	mul.wide.u32 	%rd52, %r40, 4;
	add.s64 	%rd53, %rd1, %rd52;
	ld.global.nc.f32 	%f155, [%rd53];
	fma.rn.f32 	%f252, %f155, %f155, %f252;
$L__BB11_55:
	add.s32 	%r41, %r163, 3;
	setp.lt.s32 	%p33, %r41, 0;
	@%p33 bra 	$L__BB11_57;
	mul.wide.u32 	%rd54, %r41, 4;
	add.s64 	%rd55, %rd1, %rd54;
	ld.global.nc.f32 	%f156, [%rd55];
	fma.rn.f32 	%f252, %f156, %f156, %f252;
$L__BB11_57:
	add.s32 	%r42, %r163, 2;
	setp.lt.s32 	%p34, %r42, 0;
	@%p34 bra 	$L__BB11_59;
	mul.wide.u32 	%rd56, %r42, 4;
	add.s64 	%rd57, %rd1, %rd56;
	ld.global.nc.f32 	%f157, [%rd57];
	fma.rn.f32 	%f252, %f157, %f157, %f252;
$L__BB11_59:
	add.s32 	%r43, %r163, 1;
	setp.lt.s32 	%p35, %r43, 0;
	@%p35 bra 	$L__BB11_61;
	mul.wide.u32 	%rd58, %r43, 4;
	add.s64 	%rd59, %rd1, %rd58;
	ld.global.nc.f32 	%f158, [%rd59];
	fma.rn.f32 	%f252, %f158, %f158, %f252;
$L__BB11_61:
	add.s32 	%r44, %r163, -8;
	setp.lt.s32 	%p36, %r163, 0;
	@%p36 bra 	$L__BB11_63;
	mul.wide.u32 	%rd60, %r163, 4;
	add.s64 	%rd61, %rd1, %rd60;
	ld.global.nc.f32 	%f159, [%rd61];
	fma.rn.f32 	%f252, %f159, %f159, %f252;
$L__BB11_63:
	add.s32 	%r45, %r163, -1;
	setp.lt.s32 	%p37, %r45, 0;
	@%p37 bra 	$L__BB11_65;
	mul.wide.u32 	%rd62, %r45, 4;
	add.s64 	%rd63, %rd1, %rd62;
	ld.global.nc.f32 	%f160, [%rd63];
	fma.rn.f32 	%f252, %f160, %f160, %f252;
$L__BB11_65:
	add.s32 	%r46, %r163, -2;
	setp.lt.s32 	%p38, %r46, 0;
	@%p38 bra 	$L__BB11_67;
	mul.wide.u32 	%rd64, %r46, 4;
	add.s64 	%rd65, %rd1, %rd64;
	ld.global.nc.f32 	%f161, [%rd65];
	fma.rn.f32 	%f252, %f161, %f161, %f252;
$L__BB11_67:
	add.s32 	%r47, %r163, -3;
	setp.lt.s32 	%p39, %r47, 0;
	@%p39 bra 	$L__BB11_69;
	mul.wide.u32 	%rd66, %r47, 4;
	add.s64 	%rd67, %rd1, %rd66;
	ld.global.nc.f32 	%f162, [%rd67];
	fma.rn.f32 	%f252, %f162, %f162, %f252;
$L__BB11_69:
	add.s32 	%r48, %r163, -4;
	setp.lt.s32 	%p40, %r48, 0;
	@%p40 bra 	$L__BB11_71;
	mul.wide.u32 	%rd68, %r48, 4;
	add.s64 	%rd69, %rd1, %rd68;
	ld.global.nc.f32 	%f163, [%rd69];
	fma.rn.f32 	%f252, %f163, %f163, %f252;
$L__BB11_71:
	add.s32 	%r49, %r163, -5;
	setp.lt.s32 	%p41, %r49, 0;
	@%p41 bra 	$L__BB11_73;
	mul.wide.u32 	%rd70, %r49, 4;
	add.s64 	%rd71, %rd1, %rd70;
	ld.global.nc.f32 	%f164, [%rd71];
	fma.rn.f32 	%f252, %f164, %f164, %f252;
$L__BB11_73:
	add.s32 	%r50, %r163, -6;
	setp.lt.s32 	%p42, %r50, 0;
	@%p42 bra 	$L__BB11_75;
	mul.wide.u32 	%rd72, %r50, 4;
	add.s64 	%rd73, %rd1, %rd72;
	ld.global.nc.f32 	%f165, [%rd73];
	fma.rn.f32 	%f252, %f165, %f165, %f252;
$L__BB11_75:
	add.s32 	%r51, %r163, -7;
	setp.lt.s32 	%p43, %r51, 0;
	@%p43 bra 	$L__BB11_77;
	mul.wide.u32 	%rd74, %r51, 4;
	add.s64 	%rd75, %rd1, %rd74;
	ld.global.nc.f32 	%f166, [%rd75];
	fma.rn.f32 	%f252, %f166, %f166, %f252;
$L__BB11_77:
	setp.lt.s32 	%p44, %r44, 0;
	@%p44 bra 	$L__BB11_79;
	mul.wide.u32 	%rd76, %r44, 4;
	add.s64 	%rd77, %rd1, %rd76;
	ld.global.nc.f32 	%f167, [%rd77];
	fma.rn.f32 	%f252, %f167, %f167, %f252;
$L__BB11_79:
	add.s32 	%r164, %r164, 16;
	add.s32 	%r163, %r163, -16;
	setp.ne.s32 	%p45, %r164, 0;
	@%p45 bra 	$L__BB11_47;
$L__BB11_80:
	setp.eq.s32 	%p46, %r31, 0;
	@%p46 bra 	$L__BB11_115;
	and.b32  	%r55, %r104, 7;
	setp.lt.u32 	%p47, %r31, 8;
	@%p47 bra 	$L__BB11_99;
	sub.s32 	%r56, %r2, %r166;
	setp.lt.s32 	%p48, %r56, 0;
	@%p48 bra 	$L__BB11_84;
	mul.wide.u32 	%rd78, %r56, 4;
	add.s64 	%rd79, %rd1, %rd78;
	ld.global.nc.f32 	%f169, [%rd79];
	fma.rn.f32 	%f252, %f169, %f169, %f252;
$L__BB11_84:
	not.b32 	%r135, %r166;
	add.s32 	%r57, %r2, %r135;
	setp.lt.s32 	%p49, %r57, 0;
	@%p49 bra 	$L__BB11_86;
	mul.wide.u32 	%rd80, %r57, 4;
	add.s64 	%rd81, %rd1, %rd80;
	ld.global.nc.f32 	%f170, [%rd81];
	fma.rn.f32 	%f252, %f170, %f170, %f252;
$L__BB11_86:
	add.s32 	%r58, %r56, -2;
	setp.lt.s32 	%p50, %r58, 0;
	@%p50 bra 	$L__BB11_88;
	mul.wide.u32 	%rd82, %r58, 4;
	add.s64 	%rd83, %rd1, %rd82;
	ld.global.nc.f32 	%f171, [%rd83];
	fma.rn.f32 	%f252, %f171, %f171, %f252;
$L__BB11_88:
	add.s32 	%r59, %r56, -3;
	setp.lt.s32 	%p51, %r59, 0;
	@%p51 bra 	$L__BB11_90;
	mul.wide.u32 	%rd84, %r59, 4;
	add.s64 	%rd85, %rd1, %rd84;
	ld.global.nc.f32 	%f172, [%rd85];
	fma.rn.f32 	%f252, %f172, %f172, %f252;
$L__BB11_90:
	add.s32 	%r60, %r56, -4;
	setp.lt.s32 	%p52, %r60, 0;
	@%p52 bra 	$L__BB11_92;
	mul.wide.u32 	%rd86, %r60, 4;
	add.s64 	%rd87, %rd1, %rd86;
	ld.global.nc.f32 	%f173, [%rd87];
	fma.rn.f32 	%f252, %f173, %f173, %f252;
$L__BB11_92:
	add.s32 	%r61, %r56, -5;
	setp.lt.s32 	%p53, %r61, 0;
	@%p53 bra 	$L__BB11_94;
	mul.wide.u32 	%rd88, %r61, 4;
	add.s64 	%rd89, %rd1, %rd88;
	ld.global.nc.f32 	%f174, [%rd89];
	fma.rn.f32 	%f252, %f174, %f174, %f252;
$L__BB11_94:
	add.s32 	%r62, %r56, -6;
	setp.lt.s32 	%p54, %r62, 0;
	@%p54 bra 	$L__BB11_96;
	mul.wide.u32 	%rd90, %r62, 4;
	add.s64 	%rd91, %rd1, %rd90;
	ld.global.nc.f32 	%f175, [%rd91];
	fma.rn.f32 	%f252, %f175, %f175, %f252;
$L__BB11_96:
	add.s32 	%r63, %r56, -7;
	setp.lt.s32 	%p55, %r63, 0;
	@%p55 bra 	$L__BB11_98;
	mul.wide.u32 	%rd92, %r63, 4;
	add.s64 	%rd93, %rd1, %rd92;
	ld.global.nc.f32 	%f176, [%rd93];
	fma.rn.f32 	%f252, %f176, %f176, %f252;
$L__BB11_98:
	add.s32 	%r166, %r166, 8;
$L__BB11_99:
	setp.eq.s32 	%p56, %r55, 0;
	@%p56 bra 	$L__BB11_115;
	and.b32  	%r66, %r104, 3;
	setp.lt.u32 	%p57, %r55, 4;
	@%p57 bra 	$L__BB11_110;
	sub.s32 	%r67, %r2, %r166;
	setp.lt.s32 	%p58, %r67, 0;
	@%p58 bra 	$L__BB11_103;
	mul.wide.u32 	%rd94, %r67, 4;
	add.s64 	%rd95, %rd1, %rd94;
	ld.global.nc.f32 	%f178, [%rd95];
	fma.rn.f32 	%f252, %f178, %f178, %f252;
$L__BB11_103:
	not.b32 	%r142, %r166;
	add.s32 	%r68, %r2, %r142;
	setp.lt.s32 	%p59, %r68, 0;
	@%p59 bra 	$L__BB11_105;
	mul.wide.u32 	%rd96, %r68, 4;
	add.s64 	%rd97, %rd1, %rd96;
	ld.global.nc.f32 	%f179, [%rd97];
	fma.rn.f32 	%f252, %f179, %f179, %f252;
$L__BB11_105:
	add.s32 	%r69, %r67, -2;
	setp.lt.s32 	%p60, %r69, 0;
	@%p60 bra 	$L__BB11_107;
	mul.wide.u32 	%rd98, %r69, 4;
	add.s64 	%rd99, %rd1, %rd98;
	ld.global.nc.f32 	%f180, [%rd99];
	fma.rn.f32 	%f252, %f180, %f180, %f252;
$L__BB11_107:
	add.s32 	%r70, %r67, -3;
	setp.lt.s32 	%p61, %r70, 0;
	@%p61 bra 	$L__BB11_109;
	mul.wide.u32 	%rd100, %r70, 4;
	add.s64 	%rd101, %rd1, %rd100;
	ld.global.nc.f32 	%f181, [%rd101];
	fma.rn.f32 	%f252, %f181, %f181, %f252;
$L__BB11_109:
	add.s32 	%r166, %r166, 4;
$L__BB11_110:
	setp.eq.s32 	%p62, %r66, 0;
	@%p62 bra 	$L__BB11_115;
	sub.s32 	%r169, %r2, %r166;
	neg.s32 	%r168, %r66;
$L__BB11_112:
	.pragma "nounroll";
	setp.lt.s32 	%p63, %r169, 0;
	@%p63 bra 	$L__BB11_114;
	mul.wide.u32 	%rd102, %r169, 4;
	add.s64 	%rd103, %rd1, %rd102;
	ld.global.nc.f32 	%f182, [%rd103];
	fma.rn.f32 	%f252, %f182, %f182, %f252;
$L__BB11_114:
	add.s32 	%r169, %r169, -1;
	add.s32 	%r168, %r168, 1;
	setp.ne.s32 	%p64, %r168, 0;
	@%p64 bra 	$L__BB11_112;
$L__BB11_115:
	setp.lt.s32 	%p65, %r104, 1;
	setp.gt.f32 	%p66, %f252, %f109;
	selp.f32 	%f183, %f252, %f109, %p66;
	div.rn.f32 	%f106, %f108, %f183;
	@%p65 bra 	$L__BB11_156;
	mul.f32 	%f107, %f38, %f106;
	and.b32  	%r79, %r104, 7;
	setp.lt.u32 	%p67, %r104, 8;
	mov.b32 	%r172, 0;
	@%p67 bra 	$L__BB11_135;
	and.b32  	%r172, %r104, 2147483640;
	mov.b32 	%r170, 0;
$L__BB11_118:
	.pragma "nounroll";
	sub.s32 	%r82, %r2, %r170;
	setp.lt.s32 	%p68, %r82, 0;
	mul.wide.u32 	%rd104, %r170, 4;
	add.s64 	%rd3, %rd2, %rd104;
	@%p68 bra 	$L__BB11_120;
	mul.wide.u32 	%rd105, %r82, 4;
	add.s64 	%rd106, %rd1, %rd105;
	ld.global.nc.f32 	%f184, [%rd106];
	mul.f32 	%f185, %f107, %f184;
	atom.global.add.f32 	%f186, [%rd3], %f185;
$L__BB11_120:
	not.b32 	%r147, %r170;
	add.s32 	%r83, %r2, %r147;
	setp.lt.s32 	%p69, %r83, 0;
	@%p69 bra 	$L__BB11_122;
	mul.wide.u32 	%rd107, %r83, 4;
	add.s64 	%rd108, %rd1, %rd107;
	ld.global.nc.f32 	%f187, [%rd108];
	mul.f32 	%f188, %f107, %f187;
	atom.global.add.f32 	%f189, [%rd3+4], %f188;
$L__BB11_122:
	add.s32 	%r84, %r82, -2;
	setp.lt.s32 	%p70, %r84, 0;
	@%p70 bra 	$L__BB11_124;
	mul.wide.u32 	%rd109, %r84, 4;
	add.s64 	%rd110, %rd1, %rd109;
	ld.global.nc.f32 	%f190, [%rd110];
	mul.f32 	%f191, %f107, %f190;
	atom.global.add.f32 	%f192, [%rd3+8], %f191;
$L__BB11_124:
	add.s32 	%r85, %r82, -3;
	setp.lt.s32 	%p71, %r85, 0;
	@%p71 bra 	$L__BB11_126;
	mul.wide.u32 	%rd111, %r85, 4;
	add.s64 	%rd112, %rd1, %rd111;
	ld.global.nc.f32 	%f193, [%rd112];
	mul.f32 	%f194, %f107, %f193;
	atom.global.add.f32 	%f195, [%rd3+12], %f194;
$L__BB11_126:
	add.s32 	%r86, %r82, -4;
	setp.lt.s32 	%p72, %r86, 0;
	@%p72 bra 	$L__BB11_128;
	mul.wide.u32 	%rd113, %r86, 4;
	add.s64 	%rd114, %rd1, %rd113;
	ld.global.nc.f32 	%f196, [%rd114];
	mul.f32 	%f197, %f107, %f196;
	atom.global.add.f32 	%f198, [%rd3+16], %f197;
$L__BB11_128:
	add.s32 	%r87, %r82, -5;
	setp.lt.s32 	%p73, %r87, 0;
	@%p73 bra 	$L__BB11_130;
	mul.wide.u32 	%rd115, %r87, 4;
	add.s64 	%rd116, %rd1, %rd115;
	ld.global.nc.f32 	%f199, [%rd116];
	mul.f32 	%f200, %f107, %f199;
	atom.global.add.f32 	%f201, [%rd3+20], %f200;
$L__BB11_130:
	add.s32 	%r88, %r82, -6;
	setp.lt.s32 	%p74, %r88, 0;
	@%p74 bra 	$L__BB11_132;
	mul.wide.u32 	%rd117, %r88, 4;
	add.s64 	%rd118, %rd1, %rd117;
	ld.global.nc.f32 	%f202, [%rd118];
	mul.f32 	%f203, %f107, %f202;
	atom.global.add.f32 	%f204, [%rd3+24], %f203;
$L__BB11_132:
	add.s32 	%r89, %r82, -7;
	setp.lt.s32 	%p75, %r89, 0;
	@%p75 bra 	$L__BB11_134;
	mul.wide.u32 	%rd119, %r89, 4;
	add.s64 	%rd120, %rd1, %rd119;
	ld.global.nc.f32 	%f205, [%rd120];
	mul.f32 	%f206, %f107, %f205;
	atom.global.add.f32 	%f207, [%rd3+28], %f206;
$L__BB11_134:
	add.s32 	%r170, %r170, 8;
	setp.ne.s32 	%p76, %r170, %r172;
	@%p76 bra 	$L__BB11_118;
$L__BB11_135:
	setp.eq.s32 	%p77, %r79, 0;
	@%p77 bra 	$L__BB11_156;
	and.b32  	%r92, %r104, 3;
	setp.lt.u32 	%p78, %r79, 4;
	@%p78 bra 	$L__BB11_146;
	sub.s32 	%r93, %r2, %r172;
	setp.lt.s32 	%p79, %r93, 0;
	mul.wide.u32 	%rd121, %r172, 4;
	add.s64 	%rd4, %rd2, %rd121;
	@%p79 bra 	$L__BB11_139;
	mul.wide.u32 	%rd122, %r93, 4;
	add.s64 	%rd123, %rd1, %rd122;
	ld.global.nc.f32 	%f208, [%rd123];
	mul.f32 	%f209, %f107, %f208;
	atom.global.add.f32 	%f210, [%rd4], %f209;
$L__BB11_139:
	not.b32 	%r154, %r172;
	add.s32 	%r94, %r2, %r154;
	setp.lt.s32 	%p80, %r94, 0;
	@%p80 bra 	$L__BB11_141;
	mul.wide.u32 	%rd124, %r94, 4;
	add.s64 	%rd125, %rd1, %rd124;
	ld.global.nc.f32 	%f211, [%rd125];
	mul.f32 	%f212, %f107, %f211;
	atom.global.add.f32 	%f213, [%rd4+4], %f212;
$L__BB11_141:
	add.s32 	%r95, %r93, -2;
	setp.lt.s32 	%p81, %r95, 0;
	@%p81 bra 	$L__BB11_143;
	mul.wide.u32 	%rd126, %r95, 4;
	add.s64 	%rd127, %rd1, %rd126;
	ld.global.nc.f32 	%f214, [%rd127];
	mul.f32 	%f215, %f107, %f214;
	atom.global.add.f32 	%f216, [%rd4+8], %f215;
$L__BB11_143:
	add.s32 	%r96, %r93, -3;
	setp.lt.s32 	%p82, %r96, 0;
	@%p82 bra 	$L__BB11_145;
	mul.wide.u32 	%rd128, %r96, 4;
	add.s64 	%rd129, %rd1, %rd128;
	ld.global.nc.f32 	%f217, [%rd129];
	mul.f32 	%f218, %f107, %f217;
	atom.global.add.f32 	%f219, [%rd4+12], %f218;
$L__BB11_145:
	add.s32 	%r172, %r172, 4;
$L__BB11_146:
	setp.eq.s32 	%p83, %r92, 0;
	@%p83 bra 	$L__BB11_156;
	setp.eq.s32 	%p84, %r92, 1;
	@%p84 bra 	$L__BB11_153;
	sub.s32 	%r99, %r2, %r172;
	setp.lt.s32 	%p85, %r99, 0;
	mul.wide.u32 	%rd130, %r172, 4;
	add.s64 	%rd5, %rd2, %rd130;
	@%p85 bra 	$L__BB11_150;
	mul.wide.u32 	%rd131, %r99, 4;
	add.s64 	%rd132, %rd1, %rd131;
	ld.global.nc.f32 	%f220, [%rd132];
	mul.f32 	%f221, %f107, %f220;
	atom.global.add.f32 	%f222, [%rd5], %f221;
$L__BB11_150:
	not.b32 	%r157, %r172;
	add.s32 	%r100, %r2, %r157;
	setp.lt.s32 	%p86, %r100, 0;
	@%p86 bra 	$L__BB11_152;
	mul.wide.u32 	%rd133, %r100, 4;
	add.s64 	%rd134, %rd1, %rd133;
	ld.global.nc.f32 	%f223, [%rd134];
	mul.f32 	%f224, %f107, %f223;
	atom.global.add.f32 	%f225, [%rd5+4], %f224;
$L__BB11_152:
	add.s32 	%r172, %r172, 2;
$L__BB11_153:
	and.b32  	%r158, %r104, 1;
	setp.eq.b32 	%p87, %r158, 1;
	not.pred 	%p88, %p87;
	@%p88 bra 	$L__BB11_156;
	sub.s32 	%r103, %r2, %r172;
	setp.lt.s32 	%p89, %r103, 0;
	@%p89 bra 	$L__BB11_156;
	mul.wide.u32 	%rd135, %r103, 4;
	add.s64 	%rd136, %rd1, %rd135;
	ld.global.nc.f32 	%f226, [%rd136];
	mul.f32 	%f227, %f107, %f226;
	mul.wide.u32 	%rd137, %r172, 4;
	add.s64 	%rd138, %rd2, %rd137;
	atom.global.add.f32 	%f228, [%rd138], %f227;
$L__BB11_156:
	cvta.to.global.u64 	%rd139, %rd7;
	add.s64 	%rd141, %rd139, %rd44;
	st.global.f32 	[%rd141], %f230;
	cvta.to.global.u64 	%rd142, %rd8;
	add.s64 	%rd143, %rd142, %rd44;
	st.global.f32 	[%rd143], %f38;
$L__BB11_157:
	ret;

}
	// .globl	_ZN17signal_processing7kernels15decimate_kernelEPKfPfii
.visible .entry _ZN17signal_processing7kernels15decimate_kernelEPKfPfii(
	.param .u64 .ptr .align 1 _ZN17signal_processing7kernels15decimate_kernelEPKfPfii_param_0,
	.param .u64 .ptr .align 1 _ZN17signal_processing7kernels15decimate_kernelEPKfPfii_param_1,
	.param .u32 _ZN17signal_processing7kernels15decimate_kernelEPKfPfii_param_2,
	.param .u32 _ZN17signal_processing7kernels15decimate_kernelEPKfPfii_param_3
)
{
	.reg .pred 	%p<3>;
	.reg .b32 	%r<11>;
	.reg .b32 	%f<2>;
	.reg .b64 	%rd<9>;

	ld.param.u64 	%rd1, [_ZN17signal_processing7kernels15decimate_kernelEPKfPfii_param_0];
	ld.param.u64 	%rd2, [_ZN17signal_processing7kernels15decimate_kernelEPKfPfii_param_1];
	ld.param.u32 	%r3, [_ZN17signal_processing7kernels15decimate_kernelEPKfPfii_param_2];
	ld.param.u32 	%r4, [_ZN17signal_processing7kernels15decimate_kernelEPKfPfii_param_3];
	mov.u32 	%r5, %ctaid.x;
	mov.u32 	%r6, %ntid.x;
	mov.u32 	%r7, %tid.x;
	mad.lo.s32 	%r1, %r5, %r6, %r7;
	add.s32 	%r8, %r3, %r4;
	add.s32 	%r9, %r8, -1;
	div.s32 	%r10, %r9, %r4;
	setp.ge.s32 	%p1, %r1, %r10;
	@%p1 bra 	$L__BB12_3;
	mul.lo.s32 	%r2, %r4, %r1;
	setp.ge.s32 	%p2, %r2, %r3;
	@%p2 bra 	$L__BB12_3;
	cvta.to.global.u64 	%rd3, %rd1;
	mul.wide.s32 	%rd4, %r2, 4;
	add.s64 	%rd5, %rd3, %rd4;
	ld.global.nc.f32 	%f1, [%rd5];
	cvta.to.global.u64 	%rd6, %rd2;
	mul.wide.s32 	%rd7, %r1, 4;
	add.s64 	%rd8, %rd6, %rd7;
	st.global.f32 	[%rd8], %f1;
$L__BB12_3:
	ret;

}
	// .globl	_ZN17signal_processing7kernels18interpolate_kernelEPKfPfii
.visible .entry _ZN17signal_processing7kernels18interpolate_kernelEPKfPfii(
	.param .u64 .ptr .align 1 _ZN17signal_processing7kernels18interpolate_kernelEPKfPfii_param_0,
	.param .u64 .ptr .align 1 _ZN17signal_processing7kernels18interpolate_kernelEPKfPfii_param_1,
	.param .u32 _ZN17signal_processing7kernels18interpolate_kernelEPKfPfii_param_2,
	.param .u32 _ZN17signal_processing7kernels18interpolate_kernelEPKfPfii_param_3
)
{
	.reg .pred 	%p<3>;
	.reg .b32 	%r<11>;
	.reg .b32 	%f<4>;
	.reg .b64 	%rd<11>;

	ld.param.u64 	%rd2, [_ZN17signal_processing7kernels18interpolate_kernelEPKfPfii_param_0];
	ld.param.u64 	%rd3, [_ZN17signal_processing7kernels18interpolate_kernelEPKfPfii_param_1];
	ld.param.u32 	%r3, [_ZN17signal_processing7kernels18interpolate_kernelEPKfPfii_param_2];
	ld.param.u32 	%r2, [_ZN17signal_processing7kernels18interpolate_kernelEPKfPfii_param_3];
	cvta.to.global.u64 	%rd1, %rd3;
	mov.u32 	%r4, %ctaid.x;
	mov.u32 	%r5, %ntid.x;
	mov.u32 	%r6, %tid.x;
	mad.lo.s32 	%r1, %r4, %r5, %r6;
	mul.lo.s32 	%r7, %r2, %r3;
	setp.ge.s32 	%p1, %r1, %r7;
	@%p1 bra 	$L__BB13_4;
	rem.s32 	%r8, %r1, %r2;
	setp.ne.s32 	%p2, %r8, 0;
	@%p2 bra 	$L__BB13_3;
	div.s32 	%r10, %r1, %r2;
	cvta.to.global.u64 	%rd6, %rd2;
	mul.wide.s32 	%rd7, %r10, 4;
	add.s64 	%rd8, %rd6, %rd7;
	ld.global.nc.f32 	%f1, [%rd8];
	cvt.rn.f32.s32 	%f2, %r2;
	mul.f32 	%f3, %f1, %f2;
	mul.wide.s32 	%rd9, %r1, 4;
	add.s64 	%rd10, %rd1, %rd9;
	st.global.f32 	[%rd10], %f3;
	bra.uni 	$L__BB13_4;
$L__BB13_3:
	mul.wide.s32 	%rd4, %r1, 4;
	add.s64 	%rd5, %rd1, %rd4;
	mov.b32 	%r9, 0;
	st.global.u32 	[%rd5], %r9;
$L__BB13_4:
	ret;

}
	// .globl	_ZN17signal_processing7kernels23polyphase_filter_kernelEPKfS2_Pfiiib
.visible .entry _ZN17signal_processing7kernels23polyphase_filter_kernelEPKfS2_Pfiiib(
	.param .u64 .ptr .align 1 _ZN17signal_processing7kernels23polyphase_filter_kernelEPKfS2_Pfiiib_param_0,
	.param .u64 .ptr .align 1 _ZN17signal_processing7kernels23polyphase_filter_kernelEPKfS2_Pfiiib_param_1,
	.param .u64 .ptr .align 1 _ZN17signal_processing7kernels23polyphase_filter_kernelEPKfS2_Pfiiib_param_2,
	.param .u32 _ZN17signal_processing7kernels23polyphase_filter_kernelEPKfS2_Pfiiib_param_3,
	.param .u32 _ZN17signal_processing7kernels23polyphase_filter_kernelEPKfS2_Pfiiib_param_4,
	.param .u32 _ZN17signal_processing7kernels23polyphase_filter_kernelEPKfS2_Pfiiib_param_5,
	.param .u8 _ZN17signal_processing7kernels23polyphase_filter_kernelEPKfS2_Pfiiib_param_6
)
{
	.reg .pred 	%p<113>;
	.reg .b16 	%rs<2>;
	.reg .b32 	%r<179>;
	.reg .b32 	%f<192>;
	.reg .b64 	%rd<73>;

	ld.param.u64 	%rd4, [_ZN17signal_processing7kernels23polyphase_filter_kernelEPKfS2_Pfiiib_param_0];
	ld.param.u64 	%rd3, [_ZN17signal_processing7kernels23polyphase_filter_kernelEPKfS2_Pfiiib_param_1];
	ld.param.u64 	%rd5, [_ZN17signal_processing7kernels23polyphase_filter_kernelEPKfS2_Pfiiib_param_2];
	ld.param.u32 	%r75, [_ZN17signal_processing7kernels23polyphase_filter_kernelEPKfS2_Pfiiib_param_3];
	ld.param.u32 	%r76, [_ZN17signal_processing7kernels23polyphase_filter_kernelEPKfS2_Pfiiib_param_4];
	ld.param.u32 	%r77, [_ZN17signal_processing7kernels23polyphase_filter_kernelEPKfS2_Pfiiib_param_5];
	ld.param.s8 	%rs1, [_ZN17signal_processing7kernels23polyphase_filter_kernelEPKfS2_Pfiiib_param_6];
	cvta.to.global.u64 	%rd1, %rd4;
	cvta.to.global.u64 	%rd2, %rd5;
	mov.u32 	%r1, %tid.x;
	setp.ge.u32 	%p1, %r1, %r76;
	@%p1 bra 	$L__BB14_2;
	cvta.to.global.u64 	%rd6, %rd3;
	mul.wide.u32 	%rd7, %r1, 4;
	add.s64 	%rd8, %rd6, %rd7;
	ld.global.nc.f32 	%f75, [%rd8];
	shl.b32 	%r78, %r1, 2;
	mov.u32 	%r79, _ZN17signal_processing7kernels13shared_coeffsE;
	add.s32 	%r80, %r79, %r78;
	st.shared.f32 	[%r80], %f75;
$L__BB14_2:
	bar.sync 	0;
	mov.u32 	%r81, %ctaid.x;
	mov.u32 	%r82, %ntid.x;
	mad.lo.s32 	%r2, %r81, %r82, %r1;
	setp.eq.s16 	%p2, %rs1, 0;
	@%p2 bra 	$L__BB14_46;
	mul.lo.s32 	%r83, %r77, %r75;
	setp.ge.s32 	%p3, %r2, %r83;
	@%p3 bra 	$L__BB14_89;
	div.s32 	%r4, %r2, %r77;
	mul.lo.s32 	%r84, %r4, %r77;
	sub.s32 	%r3, %r2, %r84;
	div.s32 	%r5, %r76, %r77;
	setp.lt.s32 	%p4, %r5, 1;
	mov.f32 	%f149, 0f00000000;
	@%p4 bra 	$L__BB14_45;
	and.b32  	%r6, %r5, 7;
	setp.lt.u32 	%p5, %r5, 8;
	mov.f32 	%f149, 0f00000000;
	mov.b32 	%r173, 0;
	@%p5 bra 	$L__BB14_24;
	and.b32  	%r173, %r5, 2147483640;
	mov.f32 	%f149, 0f00000000;
	mov.b32 	%r171, 0;
$L__BB14_7:
	.pragma "nounroll";
	mad.lo.s32 	%r9, %r171, %r77, %r3;
	sub.s32 	%r10, %r4, %r171;
	setp.lt.s32 	%p6, %r10, 0;
	setp.ge.s32 	%p7, %r9, %r76;
	or.pred  	%p8, %p6, %p7;
	@%p8 bra 	$L__BB14_9;
	shl.b32 	%r87, %r9, 2;
	mov.u32 	%r88, _ZN17signal_processing7kernels13shared_coeffsE;
	add.s32 	%r89, %r88, %r87;
	ld.shared.f32 	%f80, [%r89];
	mul.wide.u32 	%rd9, %r10, 4;
	add.s64 	%rd10, %rd1, %rd9;
	ld.global.nc.f32 	%f81, [%rd10];
	fma.rn.f32 	%f149, %f80, %f81, %f149;
$L__BB14_9:
	not.b32 	%r90, %r171;
	add.s32 	%r11, %r9, %r77;
	add.s32 	%r12, %r4, %r90;
	setp.lt.s32 	%p9, %r12, 0;
	setp.ge.s32 	%p10, %r11, %r76;
	or.pred  	%p11, %p9, %p10;
	@%p11 bra 	$L__BB14_11;
	shl.b32 	%r91, %r11, 2;
	mov.u32 	%r92, _ZN17signal_processing7kernels13shared_coeffsE;
	add.s32 	%r93, %r92, %r91;
	ld.shared.f32 	%f82, [%r93];
	mul.wide.u32 	%rd11, %r12, 4;
	add.s64 	%rd12, %rd1, %rd11;
	ld.global.nc.f32 	%f83, [%rd12];
	fma.rn.f32 	%f149, %f82, %f83, %f149;
$L__BB14_11:
	add.s32 	%r13, %r11, %r77;
	add.s32 	%r14, %r10, -2;
	setp.lt.s32 	%p12, %r14, 0;
	setp.ge.s32 	%p13, %r13, %r76;
	or.pred  	%p14, %p12, %p13;
	@%p14 bra 	$L__BB14_13;
	shl.b32 	%r95, %r13, 2;
	mov.u32 	%r96, _ZN17signal_processing7kernels13shared_coeffsE;
	add.s32 	%r97, %r96, %r95;
	ld.shared.f32 	%f84, [%r97];
	mul.wide.u32 	%rd13, %r14, 4;
	add.s64 	%rd14, %rd1, %rd13;
	ld.global.nc.f32 	%f85, [%rd14];
	fma.rn.f32 	%f149, %f84, %f85, %f149;
$L__BB14_13:
	add.s32 	%r15, %r13, %r77;
	add.s32 	%r16, %r10, -3;
	setp.lt.s32 	%p15, %r16, 0;
	setp.ge.s32 	%p16, %r15, %r76;
	or.pred  	%p17, %p15, %p16;
	@%p17 bra 	$L__BB14_15;
	shl.b32 	%r99, %r15, 2;
	mov.u32 	%r100, _ZN17signal_processing7kernels13shared_coeffsE;
	add.s32 	%r101, %r100, %r99;
	ld.shared.f32 	%f86, [%r101];
	mul.wide.u32 	%rd15, %r16, 4;
	add.s64 	%rd16, %rd1, %rd15;
	ld.global.nc.f32 	%f87, [%rd16];
	fma.rn.f32 	%f149, %f86, %f87, %f149;
$L__BB14_15:
	add.s32 	%r17, %r15, %r77;
	add.s32 	%r18, %r10, -4;
	setp.lt.s32 	%p18, %r18, 0;
	setp.ge.s32 	%p19, %r17, %r76;
	or.pred  	%p20, %p18, %p19;
	@%p20 bra 	$L__BB14_17;
	shl.b32 	%r103, %r17, 2;
	mov.u32 	%r104, _ZN17signal_processing7kernels13shared_coeffsE;
	add.s32 	%r105, %r104, %r103;
	ld.shared.f32 	%f88, [%r105];
	mul.wide.u32 	%rd17, %r18, 4;
	add.s64 	%rd18, %rd1, %rd17;
	ld.global.nc.f32 	%f89, [%rd18];
	fma.rn.f32 	%f149, %f88, %f89, %f149;
$L__BB14_17:
	add.s32 	%r19, %r17, %r77;
	add.s32 	%r20, %r10, -5;
	setp.lt.s32 	%p21, %r20, 0;
	setp.ge.s32 	%p22, %r19, %r76;
	or.pred  	%p23, %p21, %p22;
	@%p23 bra 	$L__BB14_19;
	shl.b32 	%r107, %r19, 2;
	mov.u32 	%r108, _ZN17signal_processing7kernels13shared_coeffsE;
	add.s32 	%r109, %r108, %r107;
	ld.shared.f32 	%f90, [%r109];
	mul.wide.u32 	%rd19, %r20, 4;
	add.s64 	%rd20, %rd1, %rd19;
	ld.global.nc.f32 	%f91, [%rd20];
	fma.rn.f32 	%f149, %f90, %f91, %f149;
$L__BB14_19:
	add.s32 	%r21, %r19, %r77;
	add.s32 	%r22, %r10, -6;
	setp.lt.s32 	%p24, %r22, 0;
	setp.ge.s32 	%p25, %r21, %r76;
	or.pred  	%p26, %p24, %p25;
	@%p26 bra 	$L__BB14_21;
	shl.b32 	%r111, %r21, 2;
	mov.u32 	%r112, _ZN17signal_processing7kernels13shared_coeffsE;
	add.s32 	%r113, %r112, %r111;
	ld.shared.f32 	%f92, [%r113];
	mul.wide.u32 	%rd21, %r22, 4;
	add.s64 	%rd22, %rd1, %rd21;
	ld.global.nc.f32 	%f93, [%rd22];
	fma.rn.f32 	%f149, %f92, %f93, %f149;
$L__BB14_21:
	add.s32 	%r23, %r21, %r77;
	add.s32 	%r24, %r10, -7;
	setp.lt.s32 	%p27, %r24, 0;
	setp.ge.s32 	%p28, %r23, %r76;
	or.pred  	%p29, %p27, %p28;
	@%p29 bra 	$L__BB14_23;
	shl.b32 	%r115, %r23, 2;
	mov.u32 	%r116, _ZN17signal_processing7kernels13shared_coeffsE;
	add.s32 	%r117, %r116, %r115;
	ld.shared.f32 	%f94, [%r117];
	mul.wide.u32 	%rd23, %r24, 4;
	add.s64 	%rd24, %rd1, %rd23;
	ld.global.nc.f32 	%f95, [%rd24];
	fma.rn.f32 	%f149, %f94, %f95, %f149;
$L__BB14_23:
	add.s32 	%r171, %r171, 8;
	setp.ne.s32 	%p30, %r171, %r173;
	@%p30 bra 	$L__BB14_7;
$L__BB14_24:
	setp.eq.s32 	%p31, %r6, 0;
	@%p31 bra 	$L__BB14_45;
	and.b32  	%r27, %r5, 3;
	setp.lt.u32 	%p32, %r6, 4;
	@%p32 bra 	$L__BB14_35;
	mad.lo.s32 	%r28, %r173, %r77, %r3;
	sub.s32 	%r29, %r4, %r173;
	setp.lt.s32 	%p33, %r29, 0;
	setp.ge.s32 	%p34, %r28, %r76;
	or.pred  	%p35, %p33, %p34;
	@%p35 bra 	$L__BB14_28;
	shl.b32 	%r119, %r28, 2;
	mov.u32 	%r120, _ZN17signal_processing7kernels13shared_coeffsE;
	add.s32 	%r121, %r120, %r119;
	ld.shared.f32 	%f97, [%r121];
	mul.wide.u32 	%rd25, %r29, 4;
	add.s64 	%rd26, %rd1, %rd25;
	ld.global.nc.f32 	%f98, [%rd26];
	fma.rn.f32 	%f149, %f97, %f98, %f149;
$L__BB14_28:
	not.b32 	%r122, %r173;
	add.s32 	%r30, %r28, %r77;
	add.s32 	%r31, %r4, %r122;
	setp.lt.s32 	%p36, %r31, 0;
	setp.ge.s32 	%p37, %r30, %r76;
	or.pred  	%p38, %p36, %p37;
	@%p38 bra 	$L__BB14_30;
	shl.b32 	%r123, %r30, 2;
	mov.u32 	%r124, _ZN17signal_processing7kernels13shared_coeffsE;
	add.s32 	%r125, %r124, %r123;
	ld.shared.f32 	%f99, [%r125];
	mul.wide.u32 	%rd27, %r31, 4;
	add.s64 	%rd28, %rd1, %rd27;
	ld.global.nc.f32 	%f100, [%rd28];
	fma.rn.f32 	%f149, %f99, %f100, %f149;
$L__BB14_30:
	add.s32 	%r32, %r30, %r77;
	add.s32 	%r33, %r29, -2;
	setp.lt.s32 	%p39, %r33, 0;
	setp.ge.s32 	%p40, %r32, %r76;
	or.pred  	%p41, %p39, %p40;
	@%p41 bra 	$L__BB14_32;
	shl.b32 	%r127, %r32, 2;
	mov.u32 	%r128, _ZN17signal_processing7kernels13shared_coeffsE;
	add.s32 	%r129, %r128, %r127;
	ld.shared.f32 	%f101, [%r129];
	mul.wide.u32 	%rd29, %r33, 4;
	add.s64 	%rd30, %rd1, %rd29;
	ld.global.nc.f32 	%f102, [%rd30];
	fma.rn.f32 	%f149, %f101, %f102, %f149;
$L__BB14_32:
	add.s32 	%r34, %r32, %r77;
	add.s32 	%r35, %r29, -3;
	setp.lt.s32 	%p42, %r35, 0;
	setp.ge.s32 	%p43, %r34, %r76;
	or.pred  	%p44, %p42, %p43;
	@%p44 bra 	$L__BB14_34;
	shl.b32 	%r131, %r34, 2;
	mov.u32 	%r132, _ZN17signal_processing7kernels13shared_coeffsE;
	add.s32 	%r133, %r132, %r131;
	ld.shared.f32 	%f103, [%r133];
	mul.wide.u32 	%rd31, %r35, 4;
	add.s64 	%rd32, %rd1, %rd31;
	ld.global.nc.f32 	%f104, [%rd32];
	fma.rn.f32 	%f149, %f103, %f104, %f149;
$L__BB14_34:
	add.s32 	%r173, %r173, 4;
$L__BB14_35:
	setp.eq.s32 	%p45, %r27, 0;
	@%p45 bra 	$L__BB14_45;
	setp.eq.s32 	%p46, %r27, 1;
	@%p46 bra 	$L__BB14_42;
	mad.lo.s32 	%r38, %r173, %r77, %r3;
	sub.s32 	%r39, %r4, %r173;
	setp.lt.s32 	%p47, %r39, 0;
	setp.ge.s32 	%p48, %r38, %r76;
	or.pred  	%p49, %p47, %p48;
	@%p49 bra 	$L__BB14_39;
	shl.b32 	%r134, %r38, 2;
	mov.u32 	%r135, _ZN17signal_processing7kernels13shared_coeffsE;
	add.s32 	%r136, %r135, %r134;
	ld.shared.f32 	%f106, [%r136];
	mul.wide.u32 	%rd33, %r39, 4;
	add.s64 	%rd34, %rd1, %rd33;
	ld.global.nc.f32 	%f107, [%rd34];
	fma.rn.f32 	%f149, %f106, %f107, %f149;
$L__BB14_39:
	not.b32 	%r137, %r173;
	add.s32 	%r40, %r38, %r77;
	add.s32 	%r41, %r4, %r137;
	setp.lt.s32 	%p50, %r41, 0;
	setp.ge.s32 	%p51, %r40, %r76;
	or.pred  	%p52, %p50, %p51;
	@%p52 bra 	$L__BB14_41;
	shl.b32 	%r138, %r40, 2;
	mov.u32 	%r139, _ZN17signal_processing7kernels13shared_coeffsE;
	add.s32 	%r140, %r139, %r138;
	ld.shared.f32 	%f108, [%r140];
	mul.wide.u32 	%rd35, %r41, 4;
	add.s64 	%rd36, %rd1, %rd35;
	ld.global.nc.f32 	%f109, [%rd36];
	fma.rn.f32 	%f149, %f108, %f109, %f149;
$L__BB14_41:
	add.s32 	%r173, %r173, 2;
$L__BB14_42:
	and.b32  	%r141, %r5, 1;
	setp.eq.b32 	%p53, %r141, 1;
	not.pred 	%p54, %p53;
	@%p54 bra 	$L__BB14_45;
	mad.lo.s32 	%r44, %r173, %r77, %r3;
	sub.s32 	%r45, %r4, %r173;
	setp.lt.s32 	%p55, %r45, 0;
	setp.ge.s32 	%p56, %r44, %r76;
	or.pred  	%p57, %p55, %p56;
	@%p57 bra 	$L__BB14_45;
	shl.b32 	%r142, %r44, 2;
	mov.u32 	%r143, _ZN17signal_processing7kernels13shared_coeffsE;
	add.s32 	%r144, %r143, %r142;
	ld.shared.f32 	%f110, [%r144];
	mul.wide.u32 	%rd37, %r45, 4;
	add.s64 	%rd38, %rd1, %rd37;
	ld.global.nc.f32 	%f111, [%rd38];
	fma.rn.f32 	%f149, %f110, %f111, %f149;
$L__BB14_45:
	mul.wide.s32 	%rd39, %r2, 4;
	add.s64 	%rd40, %rd2, %rd39;
	st.global.f32 	[%rd40], %f149;
	bra.uni 	$L__BB14_89;
$L__BB14_46:
	add.s32 	%r145, %r75, %r77;
	add.s32 	%r146, %r145, -1;
	div.s32 	%r147, %r146, %r77;
	setp.ge.s32 	%p58, %r2, %r147;
	@%p58 bra 	$L__BB14_89;
	mul.lo.s32 	%r46, %r77, %r2;
	setp.lt.s32 	%p59, %r76, 1;
	mov.f32 	%f171, 0f00000000;
	@%p59 bra 	$L__BB14_88;
	and.b32  	%r47, %r76, 7;
	setp.lt.u32 	%p60, %r76, 8;
	mov.f32 	%f171, 0f00000000;
	mov.b32 	%r177, 0;
	@%p60 bra 	$L__BB14_67;
	and.b32  	%r177, %r76, 2147483640;
	mov.f32 	%f171, 0f00000000;
	mov.b32 	%r175, 0;
	mov.u32 	%r151, _ZN17signal_processing7kernels13shared_coeffsE;
$L__BB14_50:
	.pragma "nounroll";
	sub.s32 	%r50, %r46, %r175;
	setp.lt.s32 	%p61, %r50, 0;
	setp.ge.s32 	%p62, %r50, %r75;
	shl.b32 	%r150, %r175, 2;
	add.s32 	%r51, %r151, %r150;
	or.pred  	%p63, %p61, %p62;
	@%p63 bra 	$L__BB14_52;
	ld.shared.f32 	%f116, [%r51];
	mul.wide.u32 	%rd41, %r50, 4;
	add.s64 	%rd42, %rd1, %rd41;
	ld.global.nc.f32 	%f117, [%rd42];
	fma.rn.f32 	%f171, %f116, %f117, %f171;
$L__BB14_52:
	not.b32 	%r152, %r175;
	add.s32 	%r52, %r46, %r152;
	setp.lt.s32 	%p64, %r52, 0;
	setp.ge.s32 	%p65, %r52, %r75;
	or.pred  	%p66, %p64, %p65;
	@%p66 bra 	$L__BB14_54;
	ld.shared.f32 	%f118, [%r51+4];
	mul.wide.u32 	%rd43, %r52, 4;
	add.s64 	%rd44, %rd1, %rd43;
	ld.global.nc.f32 	%f119, [%rd44];
	fma.rn.f32 	%f171, %f118, %f119, %f171;
$L__BB14_54:
	add.s32 	%r53, %r50, -2;
	setp.lt.s32 	%p67, %r53, 0;
	setp.ge.s32 	%p68, %r53, %r75;
	or.pred  	%p69, %p67, %p68;
	@%p69 bra 	$L__BB14_56;
	ld.shared.f32 	%f120, [%r51+8];
	mul.wide.u32 	%rd45, %r53, 4;
	add.s64 	%rd46, %rd1, %rd45;
	ld.global.nc.f32 	%f121, [%rd46];
	fma.rn.f32 	%f171, %f120, %f121, %f171;
$L__BB14_56:
	add.s32 	%r54, %r50, -3;
	setp.lt.s32 	%p70, %r54, 0;
	setp.ge.s32 	%p71, %r54, %r75;
	or.pred  	%p72, %p70, %p71;
	@%p72 bra 	$L__BB14_58;
	ld.shared.f32 	%f122, [%r51+12];
	mul.wide.u32 	%rd47, %r54, 4;
	add.s64 	%rd48, %rd1, %rd47;
	ld.global.nc.f32 	%f123, [%rd48];
	fma.rn.f32 	%f171, %f122, %f123, %f171;
$L__BB14_58:
	add.s32 	%r55, %r50, -4;
	setp.lt.s32 	%p73, %r55, 0;
	setp.ge.s32 	%p74, %r55, %r75;
	or.pred  	%p75, %p73, %p74;
	@%p75 bra 	$L__BB14_60;
	ld.shared.f32 	%f124, [%r51+16];
	mul.wide.u32 	%rd49, %r55, 4;
	add.s64 	%rd50, %rd1, %rd49;
	ld.global.nc.f32 	%f125, [%rd50];
	fma.rn.f32 	%f171, %f124, %f125, %f171;
$L__BB14_60:
	add.s32 	%r56, %r50, -5;
	setp.lt.s32 	%p76, %r56, 0;
	setp.ge.s32 	%p77, %r56, %r75;
	or.pred  	%p78, %p76, %p77;
	@%p78 bra 	$L__BB14_62;
	ld.shared.f32 	%f126, [%r51+20];
	mul.wide.u32 	%rd51, %r56, 4;
	add.s64 	%rd52, %rd1, %rd51;
	ld.global.nc.f32 	%f127, [%rd52];
	fma.rn.f32 	%f171, %f126, %f127, %f171;
$L__BB14_62:
	add.s32 	%r57, %r50, -6;
	setp.lt.s32 	%p79, %r57, 0;
	setp.ge.s32 	%p80, %r57, %r75;
	or.pred  	%p81, %p79, %p80;
	@%p81 bra 	$L__BB14_64;
	ld.shared.f32 	%f128, [%r51+24];
	mul.wide.u32 	%rd53, %r57, 4;
	add.s64 	%rd54, %rd1, %rd53;
	ld.global.nc.f32 	%f129, [%rd54];
	fma.rn.f32 	%f171, %f128, %f129, %f171;
$L__BB14_64:
	add.s32 	%r58, %r50, -7;
	setp.lt.s32 	%p82, %r58, 0;
	setp.ge.s32 	%p83, %r58, %r75;
	or.pred  	%p84, %p82, %p83;
	@%p84 bra 	$L__BB14_66;
	ld.shared.f32 	%f130, [%r51+28];
	mul.wide.u32 	%rd55, %r58, 4;
	add.s64 	%rd56, %rd1, %rd55;
	ld.global.nc.f32 	%f131, [%rd56];
	fma.rn.f32 	%f171, %f130, %f131, %f171;
$L__BB14_66:
	add.s32 	%r175, %r175, 8;
	setp.ne.s32 	%p85, %r175, %r177;
	@%p85 bra 	$L__BB14_50;
$L__BB14_67:
	setp.eq.s32 	%p86, %r47, 0;
	@%p86 bra 	$L__BB14_88;
	and.b32  	%r61, %r76, 3;
	setp.lt.u32 	%p87, %r47, 4;
	@%p87 bra 	$L__BB14_78;
	sub.s32 	%r62, %r46, %r177;
	setp.lt.s32 	%p88, %r62, 0;
	setp.ge.s32 	%p89, %r62, %r75;
	shl.b32 	%r159, %r177, 2;
	mov.u32 	%r160, _ZN17signal_processing7kernels13shared_coeffsE;
	add.s32 	%r63, %r160, %r159;
	or.pred  	%p90, %p88, %p89;
	@%p90 bra 	$L__BB14_71;
	ld.shared.f32 	%f133, [%r63];
	mul.wide.u32 	%rd57, %r62, 4;
	add.s64 	%rd58, %rd1, %rd57;
	ld.global.nc.f32 	%f134, [%rd58];
	fma.rn.f32 	%f171, %f133, %f134, %f171;
$L__BB14_71:
	not.b32 	%r161, %r177;
	add.s32 	%r64, %r46, %r161;
	setp.lt.s32 	%p91, %r64, 0;
	setp.ge.s32 	%p92, %r64, %r75;
	or.pred  	%p93, %p91, %p92;
	@%p93 bra 	$L__BB14_73;
	ld.shared.f32 	%f135, [%r63+4];
	mul.wide.u32 	%rd59, %r64, 4;
	add.s64 	%rd60, %rd1, %rd59;
	ld.global.nc.f32 	%f136, [%rd60];
	fma.rn.f32 	%f171, %f135, %f136, %f171;
$L__BB14_73:
	add.s32 	%r65, %r62, -2;
	setp.lt.s32 	%p94, %r65, 0;
	setp.ge.s32 	%p95, %r65, %r75;
	or.pred  	%p96, %p94, %p95;
	@%p96 bra 	$L__BB14_75;
	ld.shared.f32 	%f137, [%r63+8];
	mul.wide.u32 	%rd61, %r65, 4;
	add.s64 	%rd62, %rd1, %rd61;
	ld.global.nc.f32 	%f138, [%rd62];
	fma.rn.f32 	%f171, %f137, %f138, %f171;
$L__BB14_75:
	add.s32 	%r66, %r62, -3;
	setp.lt.s32 	%p97, %r66, 0;
	setp.ge.s32 	%p98, %r66, %r75;
	or.pred  	%p99, %p97, %p98;
	@%p99 bra 	$L__BB14_77;
	ld.shared.f32 	%f139, [%r63+12];
	mul.wide.u32 	%rd63, %r66, 4;
	add.s64 	%rd64, %rd1, %rd63;
	ld.global.nc.f32 	%f140, [%rd64];
	fma.rn.f32 	%f171, %f139, %f140, %f171;
$L__BB14_77:
	add.s32 	%r177, %r177, 4;
$L__BB14_78:
	setp.eq.s32 	%p100, %r61, 0;
	@%p100 bra 	$L__BB14_88;
	setp.eq.s32 	%p101, %r61, 1;
	@%p101 bra 	$L__BB14_85;
	sub.s32 	%r69, %r46, %r177;
	setp.lt.s32 	%p102, %r69, 0;
	setp.ge.s32 	%p103, %r69, %r75;
	shl.b32 	%r164, %r177, 2;
	mov.u32 	%r165, _ZN17signal_processing7kernels13shared_coeffsE;
	add.s32 	%r70, %r165, %r164;
	or.pred  	%p104, %p102, %p103;
	@%p104 bra 	$L__BB14_82;
	ld.shared.f32 	%f142, [%r70];
	mul.wide.u32 	%rd65, %r69, 4;
	add.s64 	%rd66, %rd1, %rd65;
	ld.global.nc.f32 	%f143, [%rd66];
	fma.rn.f32 	%f171, %f142, %f143, %f171;
$L__BB14_82:
	not.b32 	%r166, %r177;
	add.s32 	%r71, %r46, %r166;
	setp.lt.s32 	%p105, %r71, 0;
	setp.ge.s32 	%p106, %r71, %r75;
	or.pred  	%p107, %p105, %p106;
	@%p107 bra 	$L__BB14_84;
	ld.shared.f32 	%f144, [%r70+4];
	mul.wide.u32 	%rd67, %r71, 4;
	add.s64 	%rd68, %rd1, %rd67;
	ld.global.nc.f32 	%f145, [%rd68];
	fma.rn.f32 	%f171, %f144, %f145, %f171;
$L__BB14_84:
	add.s32 	%r177, %r177, 2;
$L__BB14_85:
	and.b32  	%r167, %r76, 1;
	setp.eq.b32 	%p108, %r167, 1;
	not.pred 	%p109, %p108;
	@%p109 bra 	$L__BB14_88;
	sub.s32 	%r74, %r46, %r177;
	setp.lt.s32 	%p110, %r74, 0;
	setp.ge.s32 	%p111, %r74, %r75;
	or.pred  	%p112, %p110, %p111;
	@%p112 bra 	$L__BB14_88;
	shl.b32 	%r168, %r177, 2;
	mov.u32 	%r169, _ZN17signal_processing7kernels13shared_coeffsE;
	add.s32 	%r170, %r169, %r168;
	ld.shared.f32 	%f146, [%r170];
	mul.wide.u32 	%rd69, %r74, 4;
	add.s64 	%rd70, %rd1, %rd69;
	ld.global.nc.f32 	%f147, [%rd70];
	fma.rn.f32 	%f171, %f146, %f147, %f171;
$L__BB14_88:
	mul.wide.s32 	%rd71, %r2, 4;
	add.s64 	%rd72, %rd2, %rd71;
	st.global.f32 	[%rd72], %f171;
$L__BB14_89:
	ret;

}


// ===== COMPILED SASS (sm_100) =====

	.target	sm_100

	.elftype	@"ET_EXEC"


//--------------------- .note.nv.tkinfo           --------------------------
	.section	.note.nv.tkinfo,"",@"SHT_NOTE"
	.sectionflags	@"SHF_NOTE_NV_TKINFO"
	.tkinfo
        /*0018*/ 	.word	0x00000002
        /*0030*/ 	.string	""
        /*0030*/ 	.string	"ptxas"
        /*0030*/ 	.string	"Cuda compilation tools, release 13.0, V13.0.88"
        /*0030*/ 	.string	"Build cuda_13.0.r13.0/compiler.36424714_0"
        /*0030*/ 	.string	"-arch sm_100 -m 64 "



//--------------------- .note.nv.cuinfo           --------------------------
	.section	.note.nv.cuinfo,"",@"SHT_NOTE"
	.sectionflags	@"SHF_NOTE_NV_CUINFO"
        /*0018*/ 	.short	0x0002
        /*001a*/ 	.short	0x0064
        /*001c*/ 	.short	0x0082
	.zero		2


//--------------------- .nv.info                  --------------------------
	.section	.nv.info,"",@"SHT_CUDA_INFO"
	.align	4


	//----- nvinfo : EIATTR_REGCOUNT
	.align		4
        /*0000*/ 	.byte	0x04, 0x2f
        /*0002*/ 	.short	(.L_41 - .L_40)
	.align		4
.L_40:
        /*0004*/ 	.word	index@(_ZN3cub18CUB_300001_SM_10006detail11EmptyKernelIvEEvv)
        /*0008*/ 	.word	0x00000004


	//----- nvinfo : EIATTR_FRAME_SIZE
	.align		4
.L_41:
        /*000c*/ 	.byte	0x04, 0x11
        /*000e*/ 	.short	(.L_43 - .L_42)
	.align		4
.L_42:
        /*0010*/ 	.word	index@(_ZN3cub18CUB_300001_SM_10006detail11EmptyKernelIvEEvv)
        /*0014*/ 	.word	0x00000000


	//----- nvinfo : EIATTR_REGCOUNT
	.align		4
.L_43:
        /*0018*/ 	.byte	0x04, 0x2f
        /*001a*/ 	.short	(.L_45 - .L_44)
	.align		4
.L_44:
        /*001c*/ 	.word	index@(_ZN17signal_processing7kernels17fir_filter_kernelEPKfS2_Pfii)
        /*0020*/ 	.word	0x00000020


	//----- nvinfo : EIATTR_FRAME_SIZE
	.align		4
.L_45:
        /*0024*/ 	.byte	0x04, 0x11
        /*0026*/ 	.short	(.L_47 - .L_46)
	.align		4
.L_46:
        /*0028*/ 	.word	index@(_ZN17signal_processing7kernels17fir_filter_kernelEPKfS2_Pfii)
        /*002c*/ 	.word	0x00000000


	//----- nvinfo : EIATTR_REGCOUNT
	.align		4
.L_47:
        /*0030*/ 	.byte	0x04, 0x2f
        /*0032*/ 	.short	(.L_49 - .L_48)
	.align		4
.L_48:
        /*0034*/ 	.word	index@(_ZN17signal_processing7kernels22fir_filter_sm87_kernelEPKfS2_Pfii)
        /*0038*/ 	.word	0x00000028


	//----- nvinfo : EIATTR_FRAME_SIZE
	.align		4
.L_49:
        /*003c*/ 	.byte	0x04, 0x11
        /*003e*/ 	.short	(.L_51 - .L_50)
	.align		4
.L_50:
        /*0040*/ 	.word	index@(_ZN17signal_processing7kernels22fir_filter_sm87_kernelEPKfS2_Pfii)
        /*0044*/ 	.word	0x00000000


	//----- nvinfo : EIATTR_REGCOUNT
	.align		4
.L_51:
        /*0048*/ 	.byte	0x04, 0x2f
        /*004a*/ 	.short	(.L_53 - .L_52)
	.align		4
.L_52:
        /*004c*/ 	.word	index@(_ZN17signal_processing7kernels22fir_filter_sm75_kernelEPKfS2_Pfii)
        /*0050*/ 	.word	0x00000020


	//----- nvinfo : EIATTR_FRAME_SIZE
	.align		4
.L_53:
        /*0054*/ 	.byte	0x04, 0x11
        /*0056*/ 	.short	(.L_55 - .L_54)
	.align		4
.L_54:
        /*0058*/ 	.word	index@(_ZN17signal_processing7kernels22fir_filter_sm75_kernelEPKfS2_Pfii)
        /*005c*/ 	.word	0x00000040


	//----- nvinfo : EIATTR_REGCOUNT
	.align		4
.L_55:
        /*0060*/ 	.byte	0x04, 0x2f
        /*0062*/ 	.short	(.L_57 - .L_56)
	.align		4
.L_56:
        /*0064*/ 	.word	index@(_ZN17signal_processing7kernels30iir_filter_direct_form1_kernelEPKfS2_S2_Pfiiii)
        /*0068*/ 	.word	0x00000020


	//----- nvinfo : EIATTR_FRAME_SIZE
	.align		4
.L_57:
        /*006c*/ 	.byte	0x04, 0x11
        /*006e*/ 	.short	(.L_59 - .L_58)
	.align		4
.L_58:
        /*0070*/ 	.word	index@($__internal_1_$__cuda_sm3x_div_rn_noftz_f32_slowpath)
        /*0074*/ 	.word	0x00000000


	//----- nvinfo : EIATTR_FRAME_SIZE
	.align		4
.L_59:
        /*0078*/ 	.byte	0x04, 0x11
        /*007a*/ 	.short	(.L_61 - .L_60)
	.align		4
.L_60:
        /*007c*/ 	.word	index@(_ZN17signal_processing7kernels30iir_filter_direct_form1_kernelEPKfS2_S2_Pfiiii)
        /*0080*/ 	.word	0x00000000


	//----- nvinfo : EIATTR_REGCOUNT
	.align		4
.L_61:
        /*0084*/ 	.byte	0x04, 0x2f
        /*0086*/ 	.short	(.L_63 - .L_62)
	.align		4
.L_62:
        /*0088*/ 	.word	index@(_ZN17signal_processing7kernels30iir_filter_direct_form2_kernelEPKfS2_S2_PfS3_iiii)
        /*008c*/ 	.word	0x00000020


	//----- nvinfo : EIATTR_FRAME_SIZE
	.align		4
.L_63:
        /*0090*/ 	.byte	0x04, 0x11
        /*0092*/ 	.short	(.L_65 - .L_64)
	.align		4
.L_64:
        /*0094*/ 	.word	index@(_ZN17signal_processing7kernels30iir_filter_direct_form2_kernelEPKfS2_S2_PfS3_iiii)
        /*0098*/ 	.word	0x00000000


	//----- nvinfo : EIATTR_REGCOUNT
	.align		4
.L_65:
        /*009c*/ 	.byte	0x04, 0x2f
        /*009e*/ 	.short	(.L_67 - .L_66)
	.align		4
.L_66:
        /*00a0*/ 	.word	index@(_ZN17signal_processing7kernels21iir_filter_sos_kernelEPKfS2_PfS3_iii)
        /*00a4*/ 	.word	0x0000001e


	//----- nvinfo : EIATTR_FRAME_SIZE
	.align		4
.L_67:
        /*00a8*/ 	.byte	0x04, 0x11
        /*00aa*/ 	.short	(.L_69 - .L_68)
	.align		4
.L_68:
        /*00ac*/ 	.word	index@(_ZN17signal_processing7kernels21iir_filter_sos_kernelEPKfS2_PfS3_iii)
        /*00b0*/ 	.word	0x00004000


	//----- nvinfo : EIATTR_REGCOUNT
	.align		4
.L_69:
        /*00b4*/ 	.byte	0x04, 0x2f
        /*00b6*/ 	.short	(.L_71 - .L_70)
	.align		4
.L_70:
        /*00b8*/ 	.word	index@(_ZN17signal_processing7kernels20median_filter_kernelEPKfPfii)
        /*00bc*/ 	.word	0x0000001f


	//----- nvinfo : EIATTR_FRAME_SIZE
	.align		4
.L_71:
        /*00c0*/ 	.byte	0x04, 0x11
        /*00c2*/ 	.short	(.L_73 - .L_72)
	.align		4
.L_72:
        /*00c4*/ 	.word	index@(_ZN17signal_processing7kernels20median_filter_kernelEPKfPfii)
        /*00c8*/ 	.word	0x00000100


	//----- nvinfo : EIATTR_REGCOUNT
	.align		4
.L_73:
        /*00cc*/ 	.byte	0x04, 0x2f
        /*00ce*/ 	.short	(.L_75 - .L_74)
	.align		4
.L_74:
        /*00d0*/ 	.word	index@(_ZN17signal_processing7kernels25median_filter_sm87_kernelEPKfPfii)
        /*00d4*/ 	.word	0x0000001e


	//----- nvinfo : EIATTR_FRAME_SIZE
	.align		4
.L_75:
        /*00d8*/ 	.byte	0x04, 0x11
        /*00da*/ 	.short	(.L_77 - .L_76)
	.align		4
.L_76:
        /*00dc*/ 	.word	index@(_ZN17signal_processing7kernels25median_filter_sm87_kernelEPKfPfii)
        /*00e0*/ 	.word	0x00000000


	//----- nvinfo : EIATTR_REGCOUNT
	.align		4
.L_77:
        /*00e4*/ 	.byte	0x04, 0x2f
        /*00e6*/ 	.short	(.L_79 - .L_78)
	.align		4
.L_78:
        /*00e8*/ 	.word	index@(_ZN17signal_processing7kernels25median_filter_sm75_kernelEPKfPfii)
        /*00ec*/ 	.word	0x00000018


	//----- nvinfo : EIATTR_FRAME_SIZE
	.align		4
.L_79:
        /*00f0*/ 	.byte	0x04, 0x11
        /*00f2*/ 	.short	(.L_81 - .L_80)
	.align		4
.L_80:
        /*00f4*/ 	.word	index@(_ZN17signal_processing7kernels25median_filter_sm75_kernelEPKfPfii)
        /*00f8*/ 	.word	0x00000000


	//----- nvinfo : EIATTR_REGCOUNT
	.align		4
.L_81:
        /*00fc*/ 	.byte	0x04, 0x2f
        /*00fe*/ 	.short	(.L_83 - .L_82)
	.align		4
.L_82:
        /*0100*/ 	.word	index@(_ZN17signal_processing7kernels17lms_filter_kernelEPKfS2_PfS3_S3_iif)
        /*0104*/ 	.word	0x00000020


	//----- nvinfo : EIATTR_FRAME_SIZE
	.align		4
.L_83:
        /*0108*/ 	.byte	0x04, 0x11
        /*010a*/ 	.short	(.L_85 - .L_84)
	.align		4
.L_84:
        /*010c*/ 	.word	index@(_ZN17signal_processing7kernels17lms_filter_kernelEPKfS2_PfS3_S3_iif)
        /*0110*/ 	.word	0x00000000


	//----- nvinfo : EIATTR_REGCOUNT
	.align		4
.L_85:
        /*0114*/ 	.byte	0x04, 0x2f
        /*0116*/ 	.short	(.L_87 - .L_86)
	.align		4
.L_86:
        /*0118*/ 	.word	index@(_ZN17signal_processing7kernels18nlms_filter_kernelEPKfS2_PfS3_S3_iiff)
        /*011c*/ 	.word	0x00000020


	//----- nvinfo : EIATTR_FRAME_SIZE
	.align		4
.L_87:
        /*0120*/ 	.byte	0x04, 0x11
        /*0122*/ 	.short	(.L_89 - .L_88)
	.align		4
.L_88:
        /*0124*/ 	.word	index@($__internal_0_$__cuda_sm3x_div_rn_noftz_f32_slowpath)
        /*0128*/ 	.word	0x00000000


	//----- nvinfo : EIATTR_FRAME_SIZE
	.align		4
.L_89:
        /*012c*/ 	.byte	0x04, 0x11
        /*012e*/ 	.short	(.L_91 - .L_90)
	.align		4
.L_90:
        /*0130*/ 	.word	index@(_ZN17signal_processing7kernels18nlms_filter_kernelEPKfS2_PfS3_S3_iiff)
        /*0134*/ 	.word	0x00000000


	//----- nvinfo : EIATTR_REGCOUNT
	.align		4
.L_91:
        /*0138*/ 	.byte	0x04, 0x2f
        /*013a*/ 	.short	(.L_93 - .L_92)
	.align		4
.L_92:
        /*013c*/ 	.word	index@(_ZN17signal_processing7kernels15decimate_kernelEPKfPfii)
        /*0140*/ 	.word	0x0000000c


	//----- nvinfo : EIATTR_FRAME_SIZE
	.align		4
.L_93:
        /*0144*/ 	.byte	0x04, 0x11
        /*0146*/ 	.short	(.L_95 - .L_94)
	.align		4
.L_94:
        /*0148*/ 	.word	index@(_ZN17signal_processing7kernels15decimate_kernelEPKfPfii)
        /*014c*/ 	.word	0x00000000


	//----- nvinfo : EIATTR_REGCOUNT
	.align		4
.L_95:
        /*0150*/ 	.byte	0x04, 0x2f
        /*0152*/ 	.short	(.L_97 - .L_96)
	.align		4
.L_96:
        /*0154*/ 	.word	index@(_ZN17signal_processing7kernels18interpolate_kernelEPKfPfii)
        /*0158*/ 	.word	0x0000000c


	//----- nvinfo : EIATTR_FRAME_SIZE
	.align		4
.L_97:
        /*015c*/ 	.byte	0x04, 0x11
        /*015e*/ 	.short	(.L_99 - .L_98)
	.align		4
.L_98:
        /*0160*/ 	.word	index@(_ZN17signal_processing7kernels18interpolate_kernelEPKfPfii)
        /*0164*/ 	.word	0x00000000


	//----- nvinfo : EIATTR_REGCOUNT
	.align		4
.L_99:
        /*0168*/ 	.byte	0x04, 0x2f
        /*016a*/ 	.short	(.L_101 - .L_100)
	.align		4
.L_100:
        /*016c*/ 	.word	index@(_ZN17signal_processing7kernels23polyphase_filter_kernelEPKfS2_Pfiiib)
        /*0170*/ 	.word	0x00000020


	//----- nvinfo : EIATTR_FRAME_SIZE
	.align		4
.L_101:
        /*0174*/ 	.byte	0x04, 0x11
        /*0176*/ 	.short	(.L_103 - .L_102)
	.align		4
.L_102:
        /*0178*/ 	.word	index@(_ZN17signal_processing7kernels23polyphase_filter_kernelEPKfS2_Pfiiib)
        /*017c*/ 	.word	0x00000000


	//----- nvinfo : EIATTR_MIN_STACK_SIZE
	.align		4
.L_103:
        /*0180*/ 	.byte	0x04, 0x12
        /*0182*/ 	.short	(.L_105 - .L_104)
	.align		4
.L_104:
        /*0184*/ 	.word	index@(_ZN17signal_processing7kernels23polyphase_filter_kernelEPKfS2_Pfiiib)
        /*0188*/ 	.word	0x00000000


	//----- nvinfo : EIATTR_MIN_STACK_SIZE
	.align		4
.L_105:
        /*018c*/ 	.byte	0x04, 0x12
        /*018e*/ 	.short	(.L_107 - .L_106)
	.align		4
.L_106:
        /*0190*/ 	.word	index@(_ZN17signal_processing7kernels18interpolate_kernelEPKfPfii)
        /*0194*/ 	.word	0x00000000


	//----- nvinfo : EIATTR_MIN_STACK_SIZE
	.align		4
.L_107:
        /*0198*/ 	.byte	0x04, 0x12
        /*019a*/ 	.short	(.L_109 - .L_108)
	.align		4
.L_108:
        /*019c*/ 	.word	index@(_ZN17signal_processing7kernels15decimate_kernelEPKfPfii)
        /*01a0*/ 	.word	0x00000000


	//----- nvinfo : EIATTR_MIN_STACK_SIZE
	.align		4
.L_109:
        /*01a4*/ 	.byte	0x04, 0x12
        /*01a6*/ 	.short	(.L_111 - .L_110)
	.align		4
.L_110:
        /*01a8*/ 	.word	index@(_ZN17signal_processing7kernels18nlms_filter_kernelEPKfS2_PfS3_S3_iiff)
        /*01ac*/ 	.word	0x00000000


	//----- nvinfo : EIATTR_MIN_STACK_SIZE
	.align		4
.L_111:
        /*01b0*/ 	.byte	0x04, 0x12
        /*01b2*/ 	.short	(.L_113 - .L_112)
	.align		4
.L_112:
        /*01b4*/ 	.word	index@(_ZN17signal_processing7kernels17lms_filter_kernelEPKfS2_PfS3_S3_iif)
        /*01b8*/ 	.word	0x00000000


	//----- nvinfo : EIATTR_MIN_STACK_SIZE
	.align		4
.L_113:
        /*01bc*/ 	.byte	0x04, 0x12
        /*01be*/ 	.short	(.L_115 - .L_114)
	.align		4
.L_114:
        /*01c0*/ 	.word	index@(_ZN17signal_processing7kernels25median_filter_sm75_kernelEPKfPfii)
        /*01c4*/ 	.word	0x00000000


	//----- nvinfo : EIATTR_MIN_STACK_SIZE
	.align		4
.L_115:
        /*01c8*/ 	.byte	0x04, 0x12
        /*01ca*/ 	.short	(.L_117 - .L_116)
	.align		4
.L_116:
        /*01cc*/ 	.word	index@(_ZN17signal_processing7kernels25median_filter_sm87_kernelEPKfPfii)
        /*01d0*/ 	.word	0x00000000


	//----- nvinfo : EIATTR_MIN_STACK_SIZE
	.align		4
.L_117:
        /*01d4*/ 	.byte	0x04, 0x12
        /*01d6*/ 	.short	(.L_119 - .L_118)
	.align		4
.L_118:
        /*01d8*/ 	.word	index@(_ZN17signal_processing7kernels20median_filter_kernelEPKfPfii)
        /*01dc*/ 	.word	0x00000100


	//----- nvinfo : EIATTR_MIN_STACK_SIZE
	.align		4
.L_119:
        /*01e0*/ 	.byte	0x04, 0x12
        /*01e2*/ 	.short	(.L_121 - .L_120)
	.align		4
.L_120:
        /*01e4*/ 	.word	index@(_ZN17signal_processing7kernels21iir_filter_sos_kernelEPKfS2_PfS3_iii)
        /*01e8*/ 	.word	0x00004000


	//----- nvinfo : EIATTR_MIN_STACK_SIZE
	.align		4
.L_121:
        /*01ec*/ 	.byte	0x04, 0x12
        /*01ee*/ 	.short	(.L_123 - .L_122)
	.align		4
.L_122:
        /*01f0*/ 	.word	index@(_ZN17signal_processing7kernels30iir_filter_direct_form2_kernelEPKfS2_S2_PfS3_iiii)
        /*01f4*/ 	.word	0x00000000


	//----- nvinfo : EIATTR_MIN_STACK_SIZE
	.align		4
.L_123:
        /*01f8*/ 	.byte	0x04, 0x12
        /*01fa*/ 	.short	(.L_125 - .L_124)
	.align		4
.L_124:
        /*01fc*/ 	.word	index@(_ZN17signal_processing7kernels30iir_filter_direct_form1_kernelEPKfS2_S2_Pfiiii)
        /*0200*/ 	.word	0x00000000


	//----- nvinfo : EIATTR_MIN_STACK_SIZE
	.align		4
.L_125:
        /*0204*/ 	.byte	0x04, 0x12
        /*0206*/ 	.short	(.L_127 - .L_126)
	.align		4
.L_126:
        /*0208*/ 	.word	index@(_ZN17signal_processing7kernels22fir_filter_sm75_kernelEPKfS2_Pfii)
        /*020c*/ 	.word	0x00000040


	//----- nvinfo : EIATTR_MIN_STACK_SIZE
	.align		4
.L_127:
        /*0210*/ 	.byte	0x04, 0x12
        /*0212*/ 	.short	(.L_129 - .L_128)
	.align		4
.L_128:
        /*0214*/ 	.word	index@(_ZN17signal_processing7kernels22fir_filter_sm87_kernelEPKfS2_Pfii)
        /*0218*/ 	.word	0x00000000


	//----- nvinfo : EIATTR_MIN_STACK_SIZE
	.align		4
.L_129:
        /*021c*/ 	.byte	0x04, 0x12
        /*021e*/ 	.short	(.L_131 - .L_130)
	.align		4
.L_130:
        /*0220*/ 	.word	index@(_ZN17signal_processing7kernels17fir_filter_kernelEPKfS2_Pfii)
        /*0224*/ 	.word	0x00000000


	//----- nvinfo : EIATTR_MIN_STACK_SIZE
	.align		4
.L_131:
        /*0228*/ 	.byte	0x04, 0x12
        /*022a*/ 	.short	(.L_133 - .L_132)
	.align		4
.L_132:
        /*022c*/ 	.word	index@(_ZN3cub18CUB_300001_SM_10006detail11EmptyKernelIvEEvv)
        /*0230*/ 	.word	0x00000000
.L_133:


//--------------------- .nv.compat                --------------------------
	.section	.nv.compat,"",@"SHT_CUDA_COMPAT_INFO"
	.align	4
        /*0000*/ 	.byte	0x02, 0x09, 0x00, 0x00, 0x02, 0x02, 0x01, 0x00, 0x02, 0x05, 0x05, 0x00, 0x03, 0x07, 0x01, 0x01
        /*0010*/ 	.byte	0x02, 0x03, 0x00, 0x00, 0x02, 0x06, 0x01, 0x00, 0x04, 0x0b, 0x08, 0x00, 0x01, 0x00, 0x00, 0x00
        /*0020*/ 	.byte	0x00, 0x00, 0x00, 0x00


//--------------------- .nv.info._ZN17signal_processing7kernels23polyphase_filter_kernelEPKfS2_Pfiiib --------------------------
	.section	.nv.info._ZN17signal_processing7kernels23polyphase_filter_kernelEPKfS2_Pfiiib,"",@"SHT_CUDA_INFO"
	.sectionflags	@""
	.align	4


	//----- nvinfo : EIATTR_CUDA_API_VERSION
	.align		4
        /*0000*/ 	.byte	0x04, 0x37
        /*0002*/ 	.short	(.L_135 - .L_134)
.L_134:
        /*0004*/ 	.word	0x00000082


	//----- nvinfo : EIATTR_KPARAM_INFO
	.align		4
.L_135:
        /*0008*/ 	.byte	0x04, 0x17
        /*000a*/ 	.short	(.L_137 - .L_136)
.L_136:
        /*000c*/ 	.word	0x00000000
        /*0010*/ 	.short	0x0006
        /*0012*/ 	.short	0x0024
        /*0014*/ 	.byte	0x00, 0xf0, 0x05, 0x00


	//----- nvinfo : EIATTR_KPARAM_INFO
	.align		4
.L_137:
        /*0018*/ 	.byte	0x04, 0x17
        /*001a*/ 	.short	(.L_139 - .L_138)
.L_138:
        /*001c*/ 	.word	0x00000000
        /*0020*/ 	.short	0x0005
        /*0022*/ 	.short	0x0020
        /*0024*/ 	.byte	0x00, 0xf0, 0x11, 0x00


	//----- nvinfo : EIATTR_KPARAM_INFO
	.align		4
.L_139:
        /*0028*/ 	.byte	0x04, 0x17
        /*002a*/ 	.short	(.L_141 - .L_140)
.L_140:
        /*002c*/ 	.word	0x00000000
        /*0030*/ 	.short	0x0004
        /*0032*/ 	.short	0x001c
        /*0034*/ 	.byte	0x00, 0xf0, 0x11, 0x00


	//----- nvinfo : EIATTR_KPARAM_INFO
	.align		4
.L_141:
        /*0038*/ 	.byte	0x04, 0x17
        /*003a*/ 	.short	(.L_143 - .L_142)
.L_142:
        /*003c*/ 	.word	0x00000000
        /*0040*/ 	.short	0x0003
        /*0042*/ 	.short	0x0018
        /*0044*/ 	.byte	0x00, 0xf0, 0x11, 0x00


	//----- nvinfo : EIATTR_KPARAM_INFO
	.align		4
.L_143:
        /*0048*/ 	.byte	0x04, 0x17
        /*004a*/ 	.short	(.L_145 - .L_144)
.L_144:
        /*004c*/ 	.word	0x00000000
        /*0050*/ 	.short	0x0002
        /*0052*/ 	.short	0x0010
        /*0054*/ 	.byte	0x00, 0xf5, 0x21, 0x00


	//----- nvinfo : EIATTR_KPARAM_INFO
	.align		4
.L_145:
        /*0058*/ 	.byte	0x04, 0x17
        /*005a*/ 	.short	(.L_147 - .L_146)
.L_146:
        /*005c*/ 	.word	0x00000000
        /*0060*/ 	.short	0x0001
        /*0062*/ 	.short	0x0008
        /*0064*/ 	.byte	0x00, 0xf5, 0x21, 0x00


	//----- nvinfo : EIATTR_KPARAM_INFO
	.align		4
.L_147:
        /*0068*/ 	.byte	0x04, 0x17
        /*006a*/ 	.short	(.L_149 - .L_148)
.L_148:
        /*006c*/ 	.word	0x00000000
        /*0070*/ 	.short	0x0000
        /*0072*/ 	.short	0x0000
        /*0074*/ 	.byte	0x00, 0xf5, 0x21, 0x00


	//----- nvinfo : EIATTR_SPARSE_MMA_MASK
	.align		4
.L_149:
        /*0078*/ 	.byte	0x03, 0x50
        /*007a*/ 	.short	0x0000


	//----- nvinfo : EIATTR_MAXREG_COUNT
	.align		4
        /*007c*/ 	.byte	0x03, 0x1b
        /*007e*/ 	.short	0x00ff


	//----- nvinfo : EIATTR_NUM_BARRIERS
	.align		4
        /*0080*/ 	.byte	0x02, 0x4c
        /*0082*/ 	.byte	0x01
	.zero		1


	//----- nvinfo : EIATTR_MERCURY_ISA_VERSION
	.align		4
        /*0084*/ 	.byte	0x03, 0x5f
        /*0086*/ 	.short	0x0101


	//----- nvinfo : EIATTR_VRC_CTA_INIT_COUNT
	.align		4
        /*0088*/ 	.byte	0x02, 0x4a
	.zero		1
	.zero		1


	//----- nvinfo : EIATTR_EXIT_INSTR_OFFSETS
	.align		4
        /*008c*/ 	.byte	0x04, 0x1c
        /*008e*/ 	.short	(.L_151 - .L_150)


	//   ....[0]....
.L_150:
        /*0090*/ 	.word	0x000001b0


	//   ....[1]....
        /*0094*/ 	.word	0x000012f0


	//   ....[2]....
        /*0098*/ 	.word	0x000014e0


	//   ....[3]....
        /*009c*/ 	.word	0x00001ff0


	//----- nvinfo : EIATTR_CRS_STACK_SIZE
	.align		4
.L_151:
        /*00a0*/ 	.byte	0x04, 0x1e
        /*00a2*/ 	.short	(.L_153 - .L_152)
.L_152:
        /*00a4*/ 	.word	0x00000000


	//----- nvinfo : EIATTR_CBANK_PARAM_SIZE
	.align		4
.L_153:
        /*00a8*/ 	.byte	0x03, 0x19
        /*00aa*/ 	.short	0x0025


	//----- nvinfo : EIATTR_PARAM_CBANK
	.align		4
        /*00ac*/ 	.byte	0x04, 0x0a
        /*00ae*/ 	.short	(.L_155 - .L_154)
	.align		4
.L_154:
        /*00b0*/ 	.word	index@(.nv.constant0._ZN17signal_processing7kernels23polyphase_filter_kernelEPKfS2_Pfiiib)
        /*00b4*/ 	.short	0x0380
        /*00b6*/ 	.short	0x0025


	//----- nvinfo : EIATTR_SW_WAR
	.align		4
.L_155:
        /*00b8*/ 	.byte	0x04, 0x36
        /*00ba*/ 	.short	(.L_157 - .L_156)
.L_156:
        /*00bc*/ 	.word	0x00000008
.L_157:


//--------------------- .nv.info._ZN17signal_processing7kernels18interpolate_kernelEPKfPfii --------------------------
	.section	.nv.info._ZN17signal_processing7kernels18interpolate_kernelEPKfPfii,"",@"SHT_CUDA_INFO"
	.sectionflags	@""
	.align	4


	//----- nvinfo : EIATTR_CUDA_API_VERSION
	.align		4
        /*0000*/ 	.byte	0x04, 0x37
        /*0002*/ 	.short	(.L_159 - .L_158)
.L_158:
        /*0004*/ 	.word	0x00000082


	//----- nvinfo : EIATTR_KPARAM_INFO
	.align		4
.L_159:
        /*0008*/ 	.byte	0x04, 0x17
        /*000a*/ 	.short	(.L_161 - .L_160)
.L_160:
        /*000c*/ 	.word	0x00000000
        /*0010*/ 	.short	0x0003
        /*0012*/ 	.short	0x0014
        /*0014*/ 	.byte	0x00, 0xf0, 0x11, 0x00


	//----- nvinfo : EIATTR_KPARAM_INFO
	.align		4
.L_161:
        /*0018*/ 	.byte	0x04, 0x17
        /*001a*/ 	.short	(.L_163 - .L_162)
.L_162:
        /*001c*/ 	.word	0x00000000
        /*0020*/ 	.short	0x0002
        /*0022*/ 	.short	0x0010
        /*0024*/ 	.byte	0x00, 0xf0, 0x11, 0x00


	//----- nvinfo : EIATTR_KPARAM_INFO
	.align		4
.L_163:
        /*0028*/ 	.byte	0x04, 0x17
        /*002a*/ 	.short	(.L_165 - .L_164)
.L_164:
        /*002c*/ 	.word	0x00000000
        /*0030*/ 	.short	0x0001
        /*0032*/ 	.short	0x0008
        /*0034*/ 	.byte	0x00, 0xf5, 0x21, 0x00


	//----- nvinfo : EIATTR_KPARAM_INFO
	.align		4
.L_165:
        /*0038*/ 	.byte	0x04, 0x17
        /*003a*/ 	.short	(.L_167 - .L_166)
.L_166:
        /*003c*/ 	.word	0x00000000
        /*0040*/ 	.short	0x0000
        /*0042*/ 	.short	0x0000
        /*0044*/ 	.byte	0x00, 0xf5, 0x21, 0x00


	//----- nvinfo : EIATTR_SPARSE_MMA_MASK
	.align		4
.L_167:
        /*0048*/ 	.byte	0x03, 0x50
        /*004a*/ 	.short	0x0000


	//----- nvinfo : EIATTR_MAXREG_COUNT
	.align		4
        /*004c*/ 	.byte	0x03, 0x1b
        /*004e*/ 	.short	0x00ff


	//----- nvinfo : EIATTR_MERCURY_ISA_VERSION
	.align		4
        /*0050*/ 	.byte	0x03, 0x5f
        /*0052*/ 	.short	0x0101


	//----- nvinfo : EIATTR_VRC_CTA_INIT_COUNT
	.align		4
        /*0054*/ 	.byte	0x02, 0x4a
	.zero		1
	.zero		1


	//----- nvinfo : EIATTR_EXIT_INSTR_OFFSETS
	.align		4
        /*0058*/ 	.byte	0x04, 0x1c
        /*005a*/ 	.short	(.L_169 - .L_168)


	//   ....[0]....
.L_168:
        /*005c*/ 	.word	0x00000080


	//   ....[1]....
        /*0060*/ 	.word	0x00000320


	//   ....[2]....
        /*0064*/ 	.word	0x00000360


	//----- nvinfo : EIATTR_CRS_STACK_SIZE
	.align		4
.L_169:
        /*0068*/ 	.byte	0x04, 0x1e
        /*006a*/ 	.short	(.L_171 - .L_170)
.L_170:
        /*006c*/ 	.word	0x00000000


	//----- nvinfo : EIATTR_CBANK_PARAM_SIZE
	.align		4
.L_171:
        /*0070*/ 	.byte	0x03, 0x19
        /*0072*/ 	.short	0x0018


	//----- nvinfo : EIATTR_PARAM_CBANK
	.align		4
        /*0074*/ 	.byte	0x04, 0x0a
        /*0076*/ 	.short	(.L_173 - .L_172)
	.align		4
.L_172:
        /*0078*/ 	.word	index@(.nv.constant0._ZN17signal_processing7kernels18interpolate_kernelEPKfPfii)
        /*007c*/ 	.short	0x0380
        /*007e*/ 	.short	0x0018


	//----- nvinfo : EIATTR_SW_WAR
	.align		4
.L_173:
        /*0080*/ 	.byte	0x04, 0x36
        /*0082*/ 	.short	(.L_175 - .L_174)
.L_174:
        /*0084*/ 	.word	0x00000008
.L_175:


//--------------------- .nv.info._ZN17signal_processing7kernels15decimate_kernelEPKfPfii --------------------------
	.section	.nv.info._ZN17signal_processing7kernels15decimate_kernelEPKfPfii,"",@"SHT_CUDA_INFO"
	.sectionflags	@""
	.align	4


	//----- nvinfo : EIATTR_CUDA_API_VERSION
	.align		4
        /*0000*/ 	.byte	0x04, 0x37
        /*0002*/ 	.short	(.L_177 - .L_176)
.L_176:
        /*0004*/ 	.word	0x00000082


	//----- nvinfo : EIATTR_KPARAM_INFO
	.align		4
.L_177:
        /*0008*/ 	.byte	0x04, 0x17
        /*000a*/ 	.short	(.L_179 - .L_178)
.L_178:
        /*000c*/ 	.word	0x00000000
        /*0010*/ 	.short	0x0003
        /*0012*/ 	.short	0x0014
        /*0014*/ 	.byte	0x00, 0xf0, 0x11, 0x00


	//----- nvinfo : EIATTR_KPARAM_INFO
	.align		4
.L_179:
        /*0018*/ 	.byte	0x04, 0x17
        /*001a*/ 	.short	(.L_181 - .L_180)
.L_180:
        /*001c*/ 	.word	0x00000000
        /*0020*/ 	.short	0x0002
        /*0022*/ 	.short	0x0010
        /*0024*/ 	.byte	0x00, 0xf0, 0x11, 0x00


	//----- nvinfo : EIATTR_KPARAM_INFO
	.align		4
.L_181:
        /*0028*/ 	.byte	0x04, 0x17
        /*002a*/ 	.short	(.L_183 - .L_182)
.L_182:
        /*002c*/ 	.word	0x00000000
        /*0030*/ 	.short	0x0001
        /*0032*/ 	.short	0x0008
        /*0034*/ 	.byte	0x00, 0xf5, 0x21, 0x00


	//----- nvinfo : EIATTR_KPARAM_INFO
	.align		4
.L_183:
        /*0038*/ 	.byte	0x04, 0x17
        /*003a*/ 	.short	(.L_185 - .L_184)
.L_184:
        /*003c*/ 	.word	0x00000000
        /*0040*/ 	.short	0x0000
        /*0042*/ 	.short	0x0000
        /*0044*/ 	.byte	0x00, 0xf5, 0x21, 0x00


	//----- nvinfo : EIATTR_SPARSE_MMA_MASK
	.align		4
.L_185:
        /*0048*/ 	.byte	0x03, 0x50
        /*004a*/ 	.short	0x0000


	//----- nvinfo : EIATTR_MAXREG_COUNT
	.align		4
        /*004c*/ 	.byte	0x03, 0x1b
        /*004e*/ 	.short	0x00ff


	//----- nvinfo : EIATTR_MERCURY_ISA_VERSION
	.align		4
        /*0050*/ 	.byte	0x03, 0x5f
        /*0052*/ 	.short	0x0101


	//----- nvinfo : EIATTR_VRC_CTA_INIT_COUNT
	.align		4
        /*0054*/ 	.byte	0x02, 0x4a
	.zero		1
	.zero		1


	//----- nvinfo : EIATTR_EXIT_INSTR_OFFSETS
	.align		4
        /*0058*/ 	.byte	0x04, 0x1c
        /*005a*/ 	.short	(.L_187 - .L_186)


	//   ....[0]....
.L_186:
        /*005c*/ 	.word	0x000001f0


	//   ....[1]....
        /*0060*/ 	.word	0x00000220


	//   ....[2]....
        /*0064*/ 	.word	0x000002a0


	//----- nvinfo : EIATTR_CBANK_PARAM_SIZE
	.align		4
.L_187:
        /*0068*/ 	.byte	0x03, 0x19
        /*006a*/ 	.short	0x0018


	//----- nvinfo : EIATTR_PARAM_CBANK
	.align		4
        /*006c*/ 	.byte	0x04, 0x0a
        /*006e*/ 	.short	(.L_189 - .L_188)
	.align		4
.L_188:
        /*0070*/ 	.word	index@(.nv.constant0._ZN17signal_processing7kernels15decimate_kernelEPKfPfii)
        /*0074*/ 	.short	0x0380
        /*0076*/ 	.short	0x0018


	//----- nvinfo : EIATTR_SW_WAR
	.align		4
.L_189:
        /*0078*/ 	.byte	0x04, 0x36
        /*007a*/ 	.short	(.L_191 - .L_190)
.L_190:
        /*007c*/ 	.word	0x00000008
.L_191:


//--------------------- .nv.info._ZN17signal_processing7kernels18nlms_filter_kernelEPKfS2_PfS3_S3_iiff --------------------------
	.section	.nv.info._ZN17signal_processing7kernels18nlms_filter_kernelEPKfS2_PfS3_S3_iiff,"",@"SHT_CUDA_INFO"
	.sectionflags	@""
	.align	4


	//----- nvinfo : EIATTR_CUDA_API_VERSION
	.align		4
        /*0000*/ 	.byte	0x04, 0x37
        /*0002*/ 	.short	(.L_193 - .L_192)
.L_192:
        /*0004*/ 	.word	0x00000082


	//----- nvinfo : EIATTR_KPARAM_INFO
	.align		4
.L_193:
        /*0008*/ 	.byte	0x04, 0x17
        /*000a*/ 	.short	(.L_195 - .L_194)
.L_194:
        /*000c*/ 	.word	0x00000000
        /*0010*/ 	.short	0x0008
        /*0012*/ 	.short	0x0034
        /*0014*/ 	.byte	0x00, 0xf0, 0x11, 0x00


	//----- nvinfo : EIATTR_KPARAM_INFO
	.align		4
.L_195:
        /*0018*/ 	.byte	0x04, 0x17
        /*001a*/ 	.short	(.L_197 - .L_196)
.L_196:
        /*001c*/ 	.word	0x00000000
        /*0020*/ 	.short	0x0007
        /*0022*/ 	.short	0x0030
        /*0024*/ 	.byte	0x00, 0xf0, 0x11, 0x00


	//----- nvinfo : EIATTR_KPARAM_INFO
	.align		4
.L_197:
        /*0028*/ 	.byte	0x04, 0x17
        /*002a*/ 	.short	(.L_199 - .L_198)
.L_198:
        /*002c*/ 	.word	0x00000000
        /*0030*/ 	.short	0x0006
        /*0032*/ 	.short	0x002c
        /*0034*/ 	.byte	0x00, 0xf0, 0x11, 0x00


	//----- nvinfo : EIATTR_KPARAM_INFO
	.align		4
.L_199:
        /*0038*/ 	.byte	0x04, 0x17
        /*003a*/ 	.short	(.L_201 - .L_200)
.L_200:
        /*003c*/ 	.word	0x00000000
        /*0040*/ 	.short	0x0005
        /*0042*/ 	.short	0x0028
        /*0044*/ 	.byte	0x00, 0xf0, 0x11, 0x00


	//----- nvinfo : EIATTR_KPARAM_INFO
	.align		4
.L_201:
        /*0048*/ 	.byte	0x04, 0x17
        /*004a*/ 	.short	(.L_203 - .L_202)
.L_202:
        /*004c*/ 	.word	0x00000000
        /*0050*/ 	.short	0x0004
        /*0052*/ 	.short	0x0020
        /*0054*/ 	.byte	0x00, 0xf5, 0x21, 0x00


	//----- nvinfo : EIATTR_KPARAM_INFO
	.align		4
.L_203:
        /*0058*/ 	.byte	0x04, 0x17
        /*005a*/ 	.short	(.L_205 - .L_204)
.L_204:
        /*005c*/ 	.word	0x00000000
        /*0060*/ 	.short	0x0003
        /*0062*/ 	.short	0x0018
        /*0064*/ 	.byte	0x00, 0xf5, 0x21, 0x00


	//----- nvinfo : EIATTR_KPARAM_INFO
	.align		4
.L_205:
        /*0068*/ 	.byte	0x04, 0x17
        /*006a*/ 	.short	(.L_207 - .L_206)
.L_206:
        /*006c*/ 	.word	0x00000000
        /*0070*/ 	.short	0x0002
        /*0072*/ 	.short	0x0010
        /*0074*/ 	.byte	0x00, 0xf5, 0x21, 0x00


	//----- nvinfo : EIATTR_KPARAM_INFO
	.align		4
.L_207:
        /*0078*/ 	.byte	0x04, 0x17
        /*007a*/ 	.short	(.L_209 - .L_208)
.L_208:
        /*007c*/ 	.word	0x00000000
        /*0080*/ 	.short	0x0001
        /*0082*/ 	.short	0x0008
        /*0084*/ 	.byte	0x00, 0xf5, 0x21, 0x00


	//----- nvinfo : EIATTR_KPARAM_INFO
	.align		4
.L_209:
        /*0088*/ 	.byte	0x04, 0x17
        /*008a*/ 	.short	(.L_211 - .L_210)
.L_210:
        /*008c*/ 	.word	0x00000000
        /*0090*/ 	.short	0x0000
        /*0092*/ 	.short	0x0000
        /*0094*/ 	.byte	0x00, 0xf5, 0x21, 0x00


	//----- nvinfo : EIATTR_SPARSE_MMA_MASK
	.align		4
.L_211:
        /*0098*/ 	.byte	0x03, 0x50
        /*009a*/ 	.short	0x0000


	//----- nvinfo : EIATTR_MAXREG_COUNT
	.align		4
        /*009c*/ 	.byte	0x03, 0x1b
        /*009e*/ 	.short	0x00ff


	//----- nvinfo : EIATTR_NUM_BARRIERS
	.align		4
        /*00a0*/ 	.byte	0x02, 0x4c
        /*00a2*/ 	.byte	0x01
	.zero		1


	//----- nvinfo : EIATTR_MERCURY_ISA_VERSION
	.align		4
        /*00a4*/ 	.byte	0x03, 0x5f
        /*00a6*/ 	.short	0x0101


	//----- nvinfo : EIATTR_VRC_CTA_INIT_COUNT
	.align		4
        /*00a8*/ 	.byte	0x02, 0x4a
	.zero		1
	.zero		1


	//----- nvinfo : EIATTR_EXIT_INSTR_OFFSETS
	.align		4
        /*00ac*/ 	.byte	0x04, 0x1c
        /*00ae*/ 	.short	(.L_213 - .L_212)


	//   ....[0]....
.L_212:
        /*00b0*/ 	.word	0x00000070


	//   ....[1]....
        /*00b4*/ 	.word	0x000025c0


	//----- nvinfo : EIATTR_CRS_STACK_SIZE
	.align		4
.L_213:
        /*00b8*/ 	.byte	0x04, 0x1e
        /*00ba*/ 	.short	(.L_215 - .L_214)
.L_214:
        /*00bc*/ 	.word	0x00000000


	//----- nvinfo : EIATTR_CBANK_PARAM_SIZE
	.align		4
.L_215:
        /*00c0*/ 	.byte	0x03, 0x19
        /*00c2*/ 	.short	0x0038


	//----- nvinfo : EIATTR_PARAM_CBANK
	.align		4
        /*00c4*/ 	.byte	0x04, 0x0a
        /*00c6*/ 	.short	(.L_217 - .L_216)
	.align		4
.L_216:
        /*00c8*/ 	.word	index@(.nv.constant0._ZN17signal_processing7kernels18nlms_filter_kernelEPKfS2_PfS3_S3_iiff)
        /*00cc*/ 	.short	0x0380
        /*00ce*/ 	.short	0x0038


	//----- nvinfo : EIATTR_SW_WAR
	.align		4
.L_217:
        /*00d0*/ 	.byte	0x04, 0x36
        /*00d2*/ 	.short	(.L_219 - .L_218)
.L_218:
        /*00d4*/ 	.word	0x00000008
.L_219:


//--------------------- .nv.info._ZN17signal_processing7kernels17lms_filter_kernelEPKfS2_PfS3_S3_iif --------------------------
	.section	.nv.info._ZN17signal_processing7kernels17lms_filter_kernelEPKfS2_PfS3_S3_iif,"",@"SHT_CUDA_INFO"
	.sectionflags	@""
	.align	4


	//----- nvinfo : EIATTR_CUDA_API_VERSION
	.align		4
        /*0000*/ 	.byte	0x04, 0x37
        /*0002*/ 	.short	(.L_221 - .L_220)
.L_220:
        /*0004*/ 	.word	0x00000082


	//----- nvinfo : EIATTR_KPARAM_INFO
	.align		4
.L_221:
        /*0008*/ 	.byte	0x04, 0x17
        /*000a*/ 	.short	(.L_223 - .L_222)
.L_222:
        /*000c*/ 	.word	0x00000000
        /*0010*/ 	.short	0x0007
        /*0012*/ 	.short	0x0030
        /*0014*/ 	.byte	0x00, 0xf0, 0x11, 0x00


	//----- nvinfo : EIATTR_KPARAM_INFO
	.align		4
.L_223:
        /*0018*/ 	.byte	0x04, 0x17
        /*001a*/ 	.short	(.L_225 - .L_224)
.L_224:
        /*001c*/ 	.word	0x00000000
        /*0020*/ 	.short	0x0006
        /*0022*/ 	.short	0x002c
        /*0024*/ 	.byte	0x00, 0xf0, 0x11, 0x00


	//----- nvinfo : EIATTR_KPARAM_INFO
	.align		4
.L_225:
        /*0028*/ 	.byte	0x04, 0x17
        /*002a*/ 	.short	(.L_227 - .L_226)
.L_226:
        /*002c*/ 	.word	0x00000000
        /*0030*/ 	.short	0x0005
        /*0032*/ 	.short	0x0028
        /*0034*/ 	.byte	0x00, 0xf0, 0x11, 0x00


	//----- nvinfo : EIATTR_KPARAM_INFO
	.align		4
.L_227:
        /*0038*/ 	.byte	0x04, 0x17
        /*003a*/ 	.short	(.L_229 - .L_228)
.L_228:
        /*003c*/ 	.word	0x00000000
        /*0040*/ 	.short	0x0004
        /*0042*/ 	.short	0x0020
        /*0044*/ 	.byte	0x00, 0xf5, 0x21, 0x00


	//----- nvinfo : EIATTR_KPARAM_INFO
	.align		4
.L_229:
        /*0048*/ 	.byte	0x04, 0x17
        /*004a*/ 	.short	(.L_231 - .L_230)
.L_230:
        /*004c*/ 	.word	0x00000000
        /*0050*/ 	.short	0x0003
        /*0052*/ 	.short	0x0018
        /*0054*/ 	.byte	0x00, 0xf5, 0x21, 0x00


	//----- nvinfo : EIATTR_KPARAM_INFO
	.align		4
.L_231:
        /*0058*/ 	.byte	0x04, 0x17
        /*005a*/ 	.short	(.L_233 - .L_232)
.L_232:
        /*005c*/ 	.word	0x00000000
        /*0060*/ 	.short	0x0002
        /*0062*/ 	.short	0x0010
        /*0064*/ 	.byte	0x00, 0xf5, 0x21, 0x00


	//----- nvinfo : EIATTR_KPARAM_INFO
	.align		4
.L_233:
        /*0068*/ 	.byte	0x04, 0x17
        /*006a*/ 	.short	(.L_235 - .L_234)
.L_234:
        /*006c*/ 	.word	0x00000000
        /*0070*/ 	.short	0x0001
        /*0072*/ 	.short	0x0008
        /*0074*/ 	.byte	0x00, 0xf5, 0x21, 0x00


	//----- nvinfo : EIATTR_KPARAM_INFO
	.align		4
.L_235:
        /*0078*/ 	.byte	0x04, 0x17
        /*007a*/ 	.short	(.L_237 - .L_236)
.L_236:
        /*007c*/ 	.word	0x00000000
        /*0080*/ 	.short	0x0000
        /*0082*/ 	.short	0x0000
        /*0084*/ 	.byte	0x00, 0xf5, 0x21, 0x00


	//----- nvinfo : EIATTR_SPARSE_MMA_MASK
	.align		4
.L_237:
        /*0088*/ 	.byte	0x03, 0x50
        /*008a*/ 	.short	0x0000


	//----- nvinfo : EIATTR_MAXREG_COUNT
	.align		4
        /*008c*/ 	.byte	0x03, 0x1b
        /*008e*/ 	.short	0x00ff


	//----- nvinfo : EIATTR_NUM_BARRIERS
	.align		4
        /*0090*/ 	.byte	0x02, 0x4c
        /*0092*/ 	.byte	0x01
	.zero		1


	//----- nvinfo : EIATTR_MERCURY_ISA_VERSION
	.align		4
        /*0094*/ 	.byte	0x03, 0x5f
        /*0096*/ 	.short	0x0101


	//----- nvinfo : EIATTR_VRC_CTA_INIT_COUNT
	.align		4
        /*0098*/ 	.byte	0x02, 0x4a
	.zero		1
	.zero		1


	//----- nvinfo : EIATTR_EXIT_INSTR_OFFSETS
	.align		4
        /*009c*/ 	.byte	0x04, 0x1c
        /*009e*/ 	.short	(.L_239 - .L_238)


	//   ....[0]....
.L_238:
        /*00a0*/ 	.word	0x00000070


	//   ....[1]....
        /*00a4*/ 	.word	0x00001770


	//----- nvinfo : EIATTR_CRS_STACK_SIZE
	.align		4
.L_239:
        /*00a8*/ 	.byte	0x04, 0x1e
        /*00aa*/ 	.short	(.L_241 - .L_240)
.L_240:
        /*00ac*/ 	.word	0x00000000


	//----- nvinfo : EIATTR_CBANK_PARAM_SIZE
	.align		4
.L_241:
        /*00b0*/ 	.byte	0x03, 0x19
        /*00b2*/ 	.short	0x0034


	//----- nvinfo : EIATTR_PARAM_CBANK
	.align		4
        /*00b4*/ 	.byte	0x04, 0x0a
        /*00b6*/ 	.short	(.L_243 - .L_242)
	.align		4
.L_242:
        /*00b8*/ 	.word	index@(.nv.constant0._ZN17signal_processing7kernels17lms_filter_kernelEPKfS2_PfS3_S3_iif)
        /*00bc*/ 	.short	0x0380
        /*00be*/ 	.short	0x0034


	//----- nvinfo : EIATTR_SW_WAR
	.align		4
.L_243:
        /*00c0*/ 	.byte	0x04, 0x36
        /*00c2*/ 	.short	(.L_245 - .L_244)
.L_244:
        /*00c4*/ 	.word	0x00000008
.L_245:


//--------------------- .nv.info._ZN17signal_processing7kernels25median_filter_sm75_kernelEPKfPfii --------------------------
	.section	.nv.info._ZN17signal_processing7kernels25median_filter_sm75_kernelEPKfPfii,"",@"SHT_CUDA_INFO"
	.sectionflags	@""
	.align	4


	//----- nvinfo : EIATTR_CUDA_API_VERSION
	.align		4
        /*0000*/ 	.byte	0x04, 0x37
        /*0002*/ 	.short	(.L_247 - .L_246)
.L_246:
        /*0004*/ 	.word	0x00000082


	//----- nvinfo : EIATTR_KPARAM_INFO
	.align		4
.L_247:
        /*0008*/ 	.byte	0x04, 0x17
        /*000a*/ 	.short	(.L_249 - .L_248)
.L_248:
        /*000c*/ 	.word	0x00000000
        /*0010*/ 	.short	0x0003
        /*0012*/ 	.short	0x0014
        /*0014*/ 	.byte	0x00, 0xf0, 0x11, 0x00


	//----- nvinfo : EIATTR_KPARAM_INFO
	.align		4
.L_249:
        /*0018*/ 	.byte	0x04, 0x17
        /*001a*/ 	.short	(.L_251 - .L_250)
.L_250:
        /*001c*/ 	.word	0x00000000
        /*0020*/ 	.short	0x0002
        /*0022*/ 	.short	0x0010
        /*0024*/ 	.byte	0x00, 0xf0, 0x11, 0x00


	//----- nvinfo : EIATTR_KPARAM_INFO
	.align		4
.L_251:
        /*0028*/ 	.byte	0x04, 0x17
        /*002a*/ 	.short	(.L_253 - .L_252)
.L_252:
        /*002c*/ 	.word	0x00000000
        /*0030*/ 	.short	0x0001
        /*0032*/ 	.short	0x0008
        /*0034*/ 	.byte	0x00, 0xf5, 0x21, 0x00


	//----- nvinfo : EIATTR_KPARAM_INFO
	.align		4
.L_253:
        /*0038*/ 	.byte	0x04, 0x17
        /*003a*/ 	.short	(.L_255 - .L_254)
.L_254:
        /*003c*/ 	.word	0x00000000
        /*0040*/ 	.short	0x0000
        /*0042*/ 	.short	0x0000
        /*0044*/ 	.byte	0x00, 0xf5, 0x21, 0x00


	//----- nvinfo : EIATTR_SPARSE_MMA_MASK
	.align		4
.L_255:
        /*0048*/ 	.byte	0x03, 0x50
        /*004a*/ 	.short	0x0000


	//----- nvinfo : EIATTR_MAXREG_COUNT
	.align		4
        /*004c*/ 	.byte	0x03, 0x1b
        /*004e*/ 	.short	0x0040


	//----- nvinfo : EIATTR_MERCURY_ISA_VERSION
	.align		4
        /*0050*/ 	.byte	0x03, 0x5f
        /*0052*/ 	.short	0x0101


	//----- nvinfo : EIATTR_COOP_GROUP_MASK_REGIDS
	.align		4
        /*0054*/ 	.byte	0x04, 0x29
        /*0056*/ 	.short	(.L_257 - .L_256)


	//   ....[0]....
.L_256:
        /*0058*/ 	.word	0xffffffff


	//----- nvinfo : EIATTR_COOP_GROUP_INSTR_OFFSETS
	.align		4
.L_257:
        /*005c*/ 	.byte	0x04, 0x28
        /*005e*/ 	.short	(.L_259 - .L_258)


	//   ....[0]....
.L_258:
        /*0060*/ 	.word	0x000006a0


	//----- nvinfo : EIATTR_VRC_CTA_INIT_COUNT
	.align		4
.L_259:
        /*0064*/ 	.byte	0x02, 0x4a
	.zero		1
	.zero		1


	//----- nvinfo : EIATTR_EXIT_INSTR_OFFSETS
	.align		4
        /*0068*/ 	.byte	0x04, 0x1c
        /*006a*/ 	.short	(.L_261 - .L_260)


	//   ....[0]....
.L_260:
        /*006c*/ 	.word	0x00000080


	//   ....[1]....
        /*0070*/ 	.word	0x000006b0


	//   ....[2]....
        /*0074*/ 	.word	0x00000880


	//----- nvinfo : EIATTR_MAX_THREADS
	.align		4
.L_261:
        /*0078*/ 	.byte	0x04, 0x05
        /*007a*/ 	.short	(.L_263 - .L_262)
.L_262:
        /*007c*/ 	.word	0x00000100
        /*0080*/ 	.word	0x00000001
        /*0084*/ 	.word	0x00000001


	//----- nvinfo : EIATTR_CRS_STACK_SIZE
	.align		4
.L_263:
        /*0088*/ 	.byte	0x04, 0x1e
        /*008a*/ 	.short	(.L_265 - .L_264)
.L_264:
        /*008c*/ 	.word	0x00000000


	//----- nvinfo : EIATTR_CBANK_PARAM_SIZE
	.align		4
.L_265:
        /*0090*/ 	.byte	0x03, 0x19
        /*0092*/ 	.short	0x0018


	//----- nvinfo : EIATTR_PARAM_CBANK
	.align		4
        /*0094*/ 	.byte	0x04, 0x0a
        /*0096*/ 	.short	(.L_267 - .L_266)
	.align		4
.L_266:
        /*0098*/ 	.word	index@(.nv.constant0._ZN17signal_processing7kernels25median_filter_sm75_kernelEPKfPfii)
        /*009c*/ 	.short	0x0380
        /*009e*/ 	.short	0x0018


	//----- nvinfo : EIATTR_SW_WAR
	.align		4
.L_267:
        /*00a0*/ 	.byte	0x04, 0x36
        /*00a2*/ 	.short	(.L_269 - .L_268)
.L_268:
        /*00a4*/ 	.word	0x00000008
.L_269:


//--------------------- .nv.info._ZN17signal_processing7kernels25median_filter_sm87_kernelEPKfPfii --------------------------
	.section	.nv.info._ZN17signal_processing7kernels25median_filter_sm87_kernelEPKfPfii,"",@"SHT_CUDA_INFO"
	.sectionflags	@""
	.align	4


	//----- nvinfo : EIATTR_CUDA_API_VERSION
	.align		4
        /*0000*/ 	.byte	0x04, 0x37
        /*0002*/ 	.short	(.L_271 - .L_270)
.L_270:
        /*0004*/ 	.word	0x00000082


	//----- nvinfo : EIATTR_KPARAM_INFO
	.align		4
.L_271:
        /*0008*/ 	.byte	0x04, 0x17
        /*000a*/ 	.short	(.L_273 - .L_272)
.L_272:
        /*000c*/ 	.word	0x00000000
        /*0010*/ 	.short	0x0003
        /*0012*/ 	.short	0x0014
        /*0014*/ 	.byte	0x00, 0xf0, 0x11, 0x00


	//----- nvinfo : EIATTR_KPARAM_INFO
	.align		4
.L_273:
        /*0018*/ 	.byte	0x04, 0x17
        /*001a*/ 	.short	(.L_275 - .L_274)
.L_274:
        /*001c*/ 	.word	0x00000000
        /*0020*/ 	.short	0x0002
        /*0022*/ 	.short	0x0010
        /*0024*/ 	.byte	0x00, 0xf0, 0x11, 0x00


	//----- nvinfo : EIATTR_KPARAM_INFO
	.align		4
.L_275:
        /*0028*/ 	.byte	0x04, 0x17
        /*002a*/ 	.short	(.L_277 - .L_276)
.L_276:
        /*002c*/ 	.word	0x00000000
        /*0030*/ 	.short	0x0001
        /*0032*/ 	.short	0x0008
        /*0034*/ 	.byte	0x00, 0xf5, 0x21, 0x00


	//----- nvinfo : EIATTR_KPARAM_INFO
	.align		4
.L_277:
        /*0038*/ 	.byte	0x04, 0x17
        /*003a*/ 	.short	(.L_279 - .L_278)
.L_278:
        /*003c*/ 	.word	0x00000000
        /*0040*/ 	.short	0x0000
        /*0042*/ 	.short	0x0000
        /*0044*/ 	.byte	0x00, 0xf5, 0x21, 0x00


	//----- nvinfo : EIATTR_SPARSE_MMA_MASK
	.align		4
.L_279:
        /*0048*/ 	.byte	0x03, 0x50
        /*004a*/ 	.short	0x0000


	//----- nvinfo : EIATTR_MAXREG_COUNT
	.align		4
        /*004c*/ 	.byte	0x03, 0x1b
        /*004e*/ 	.short	0x0040


	//----- nvinfo : EIATTR_MERCURY_ISA_VERSION
	.align		4
        /*0050*/ 	.byte	0x03, 0x5f
        /*0052*/ 	.short	0x0101


	//----- nvinfo : EIATTR_VRC_CTA_INIT_COUNT
	.align		4
        /*0054*/ 	.byte	0x02, 0x4a
	.zero		1
	.zero		1


	//----- nvinfo : EIATTR_EXIT_INSTR_OFFSETS
	.align		4
        /*0058*/ 	.byte	0x04, 0x1c
        /*005a*/ 	.short	(.L_281 - .L_280)


	//   ....[0]....
.L_280:
        /*005c*/ 	.word	0x00000070


	//   ....[1]....
        /*0060*/ 	.word	0x000017e0


	//----- nvinfo : EIATTR_MAX_THREADS
	.align		4
.L_281:
        /*0064*/ 	.byte	0x04, 0x05
        /*0066*/ 	.short	(.L_283 - .L_282)
.L_282:
        /*0068*/ 	.word	0x00000080
        /*006c*/ 	.word	0x00000001
        /*0070*/ 	.word	0x00000001


	//----- nvinfo : EIATTR_CRS_STACK_SIZE
	.align		4
.L_283:
        /*0074*/ 	.byte	0x04, 0x1e
        /*0076*/ 	.short	(.L_285 - .L_284)
.L_284:
        /*0078*/ 	.word	0x00000000


	//----- nvinfo : EIATTR_CBANK_PARAM_SIZE
	.align		4
.L_285:
        /*007c*/ 	.byte	0x03, 0x19
        /*007e*/ 	.short	0x0018


	//----- nvinfo : EIATTR_PARAM_CBANK
	.align		4
        /*0080*/ 	.byte	0x04, 0x0a
        /*0082*/ 	.short	(.L_287 - .L_286)
	.align		4
.L_286:
        /*0084*/ 	.word	index@(.nv.constant0._ZN17signal_processing7kernels25median_filter_sm87_kernelEPKfPfii)
        /*0088*/ 	.short	0x0380
        /*008a*/ 	.short	0x0018


	//----- nvinfo : EIATTR_SW_WAR
	.align		4
.L_287:
        /*008c*/ 	.byte	0x04, 0x36
        /*008e*/ 	.short	(.L_289 - .L_288)
.L_288:
        /*0090*/ 	.word	0x00000008
.L_289:


//--------------------- .nv.info._ZN17signal_processing7kernels20median_filter_kernelEPKfPfii --------------------------
	.section	.nv.info._ZN17signal_processing7kernels20median_filter_kernelEPKfPfii,"",@"SHT_CUDA_INFO"
	.sectionflags	@""
	.align	4


	//----- nvinfo : EIATTR_CUDA_API_VERSION
	.align		4
        /*0000*/ 	.byte	0x04, 0x37
        /*0002*/ 	.short	(.L_291 - .L_290)
.L_290:
        /*0004*/ 	.word	0x00000082


	//----- nvinfo : EIATTR_KPARAM_INFO
	.align		4
.L_291:
        /*0008*/ 	.byte	0x04, 0x17
        /*000a*/ 	.short	(.L_293 - .L_292)
.L_292:
        /*000c*/ 	.word	0x00000000
        /*0010*/ 	.short	0x0003
        /*0012*/ 	.short	0x0014
        /*0014*/ 	.byte	0x00, 0xf0, 0x11, 0x00


	//----- nvinfo : EIATTR_KPARAM_INFO
	.align		4
.L_293:
        /*0018*/ 	.byte	0x04, 0x17
        /*001a*/ 	.short	(.L_295 - .L_294)
.L_294:
        /*001c*/ 	.word	0x00000000
        /*0020*/ 	.short	0x0002
        /*0022*/ 	.short	0x0010
        /*0024*/ 	.byte	0x00, 0xf0, 0x11, 0x00


	//----- nvinfo : EIATTR_KPARAM_INFO
	.align		4
.L_295:
        /*0028*/ 	.byte	0x04, 0x17
        /*002a*/ 	.short	(.L_297 - .L_296)
.L_296:
        /*002c*/ 	.word	0x00000000
        /*0030*/ 	.short	0x0001
        /*0032*/ 	.short	0x0008
        /*0034*/ 	.byte	0x00, 0xf5, 0x21, 0x00


	//----- nvinfo : EIATTR_KPARAM_INFO
	.align		4
.L_297:
        /*0038*/ 	.byte	0x04, 0x17
        /*003a*/ 	.short	(.L_299 - .L_298)
.L_298:
        /*003c*/ 	.word	0x00000000
        /*0040*/ 	.short	0x0000
        /*0042*/ 	.short	0x0000
        /*0044*/ 	.byte	0x00, 0xf5, 0x21, 0x00


	//----- nvinfo : EIATTR_SPARSE_MMA_MASK
	.align		4
.L_299:
        /*0048*/ 	.byte	0x03, 0x50
        /*004a*/ 	.short	0x0000


	//----- nvinfo : EIATTR_MAXREG_COUNT
	.align		4
        /*004c*/ 	.byte	0x03, 0x1b
        /*004e*/ 	.short	0x00ff


	//----- nvinfo : EIATTR_MERCURY_ISA_VERSION
	.align		4
        /*0050*/ 	.byte	0x03, 0x5f
        /*0052*/ 	.short	0x0101


	//----- nvinfo : EIATTR_VRC_CTA_INIT_COUNT
	.align		4
        /*0054*/ 	.byte	0x02, 0x4a
	.zero		1
	.zero		1


	//----- nvinfo : EIATTR_EXIT_INSTR_OFFSETS
	.align		4
        /*0058*/ 	.byte	0x04, 0x1c
        /*005a*/ 	.short	(.L_301 - .L_300)


	//   ....[0]....
.L_300:
        /*005c*/ 	.word	0x00000080


	//   ....[1]....
        /*0060*/ 	.word	0x000017c0


	//----- nvinfo : EIATTR_CBANK_PARAM_SIZE
	.align		4
.L_301:
        /*0064*/ 	.byte	0x03, 0x19
        /*0066*/ 	.short	0x0018


	//----- nvinfo : EIATTR_PARAM_CBANK
	.align		4
        /*0068*/ 	.byte	0x04, 0x0a
        /*006a*/ 	.short	(.L_303 - .L_302)
	.align		4
.L_302:
        /*006c*/ 	.word	index@(.nv.constant0._ZN17signal_processing7kernels20median_filter_kernelEPKfPfii)
        /*0070*/ 	.short	0x0380
        /*0072*/ 	.short	0x0018


	//----- nvinfo : EIATTR_SW_WAR
	.align		4
.L_303:
        /*0074*/ 	.byte	0x04, 0x36
        /*0076*/ 	.short	(.L_305 - .L_304)
.L_304:
        /*0078*/ 	.word	0x00000008
.L_305:


//--------------------- .nv.info._ZN17signal_processing7kernels21iir_filter_sos_kernelEPKfS2_PfS3_iii --------------------------
	.section	.nv.info._ZN17signal_processing7kernels21iir_filter_sos_kernelEPKfS2_PfS3_iii,"",@"SHT_CUDA_INFO"
	.sectionflags	@""
	.align	4


	//----- nvinfo : EIATTR_CUDA_API_VERSION
	.align		4
        /*0000*/ 	.byte	0x04, 0x37
        /*0002*/ 	.short	(.L_307 - .L_306)
.L_306:
        /*0004*/ 	.word	0x00000082


	//----- nvinfo : EIATTR_KPARAM_INFO
	.align		4
.L_307:
        /*0008*/ 	.byte	0x04, 0x17
        /*000a*/ 	.short	(.L_309 - .L_308)
.L_308:
        /*000c*/ 	.word	0x00000000
        /*0010*/ 	.short	0x0006
        /*0012*/ 	.short	0x0028
        /*0014*/ 	.byte	0x00, 0xf0, 0x11, 0x00


	//----- nvinfo : EIATTR_KPARAM_INFO
	.align		4
.L_309:
        /*0018*/ 	.byte	0x04, 0x17
        /*001a*/ 	.short	(.L_311 - .L_310)
.L_310:
        /*001c*/ 	.word	0x00000000
        /*0020*/ 	.short	0x0005
        /*0022*/ 	.short	0x0024
        /*0024*/ 	.byte	0x00, 0xf0, 0x11, 0x00


	//----- nvinfo : EIATTR_KPARAM_INFO
	.align		4
.L_311:
        /*0028*/ 	.byte	0x04, 0x17
        /*002a*/ 	.short	(.L_313 - .L_312)
.L_312:
        /*002c*/ 	.word	0x00000000
        /*0030*/ 	.short	0x0004
        /*0032*/ 	.short	0x0020
        /*0034*/ 	.byte	0x00, 0xf0, 0x11, 0x00


	//----- nvinfo : EIATTR_KPARAM_INFO
	.align		4
.L_313:
        /*0038*/ 	.byte	0x04, 0x17
        /*003a*/ 	.short	(.L_315 - .L_314)
.L_314:
        /*003c*/ 	.word	0x00000000
        /*0040*/ 	.short	0x0003
        /*0042*/ 	.short	0x0018
        /*0044*/ 	.byte	0x00, 0xf5, 0x21, 0x00


	//----- nvinfo : EIATTR_KPARAM_INFO
	.align		4
.L_315:
        /*0048*/ 	.byte	0x04, 0x17
        /*004a*/ 	.short	(.L_317 - .L_316)
.L_316:
        /*004c*/ 	.word	0x00000000
        /*0050*/ 	.short	0x0002
        /*0052*/ 	.short	0x0010
        /*0054*/ 	.byte	0x00, 0xf5, 0x21, 0x00


	//----- nvinfo : EIATTR_KPARAM_INFO
	.align		4
.L_317:
        /*0058*/ 	.byte	0x04, 0x17
        /*005a*/ 	.short	(.L_319 - .L_318)
.L_318:
        /*005c*/ 	.word	0x00000000
        /*0060*/ 	.short	0x0001
        /*0062*/ 	.short	0x0008
        /*0064*/ 	.byte	0x00, 0xf5, 0x21, 0x00


	//----- nvinfo : EIATTR_KPARAM_INFO
	.align		4
.L_319:
        /*0068*/ 	.byte	0x04, 0x17
        /*006a*/ 	.short	(.L_321 - .L_320)
.L_320:
        /*006c*/ 	.word	0x00000000
        /*0070*/ 	.short	0x0000
        /*0072*/ 	.short	0x0000
        /*0074*/ 	.byte	0x00, 0xf5, 0x21, 0x00


	//----- nvinfo : EIATTR_SPARSE_MMA_MASK
	.align		4
.L_321:
        /*0078*/ 	.byte	0x03, 0x50
        /*007a*/ 	.short	0x0000


	//----- nvinfo : EIATTR_MAXREG_COUNT
	.align		4
        /*007c*/ 	.byte	0x03, 0x1b
        /*007e*/ 	.short	0x00ff


	//----- nvinfo : EIATTR_MERCURY_ISA_VERSION
	.align		4
        /*0080*/ 	.byte	0x03, 0x5f
        /*0082*/ 	.short	0x0101


	//----- nvinfo : EIATTR_VRC_CTA_INIT_COUNT
	.align		4
        /*0084*/ 	.byte	0x02, 0x4a
	.zero		1
	.zero		1


	//----- nvinfo : EIATTR_EXIT_INSTR_OFFSETS
	.align		4
        /*0088*/ 	.byte	0x04, 0x1c
        /*008a*/ 	.short	(.L_323 - .L_322)


	//   ....[0]....
.L_322:
        /*008c*/ 	.word	0x00000050


	//   ....[1]....
        /*0090*/ 	.word	0x00001140


	//   ....[2]....
        /*0094*/ 	.word	0x000013d0


	//   ....[3]....
        /*0098*/ 	.word	0x00001560


	//   ....[4]....
        /*009c*/ 	.word	0x000016a0


	//   ....[5]....
        /*00a0*/ 	.word	0x000017b0


	//----- nvinfo : EIATTR_CRS_STACK_SIZE
	.align		4
.L_323:
        /*00a4*/ 	.byte	0x04, 0x1e
        /*00a6*/ 	.short	(.L_325 - .L_324)
.L_324:
        /*00a8*/ 	.word	0x00000000


	//----- nvinfo : EIATTR_CBANK_PARAM_SIZE
	.align		4
.L_325:
        /*00ac*/ 	.byte	0x03, 0x19
        /*00ae*/ 	.short	0x002c


	//----- nvinfo : EIATTR_PARAM_CBANK
	.align		4
        /*00b0*/ 	.byte	0x04, 0x0a
        /*00b2*/ 	.short	(.L_327 - .L_326)
	.align		4
.L_326:
        /*00b4*/ 	.word	index@(.nv.constant0._ZN17signal_processing7kernels21iir_filter_sos_kernelEPKfS2_PfS3_iii)
        /*00b8*/ 	.short	0x0380
        /*00ba*/ 	.short	0x002c


	//----- nvinfo : EIATTR_SW_WAR
	.align		4
.L_327:
        /*00bc*/ 	.byte	0x04, 0x36
        /*00be*/ 	.short	(.L_329 - .L_328)
.L_328:
        /*00c0*/ 	.word	0x00000008
.L_329:


//--------------------- .nv.info._ZN17signal_processing7kernels30iir_filter_direct_form2_kernelEPKfS2_S2_PfS3_iiii --------------------------
	.section	.nv.info._ZN17signal_processing7kernels30iir_filter_direct_form2_kernelEPKfS2_S2_PfS3_iiii,"",@"SHT_CUDA_INFO"
	.sectionflags	@""
	.align	4


	//----- nvinfo : EIATTR_CUDA_API_VERSION
	.align		4
        /*0000*/ 	.byte	0x04, 0x37
        /*0002*/ 	.short	(.L_331 - .L_330)
.L_330:
        /*0004*/ 	.word	0x00000082


	//----- nvinfo : EIATTR_KPARAM_INFO
	.align		4
.L_331:
        /*0008*/ 	.byte	0x04, 0x17
        /*000a*/ 	.short	(.L_333 - .L_332)
.L_332:
        /*000c*/ 	.word	0x00000000
        /*0010*/ 	.short	0x0008
        /*0012*/ 	.short	0x0034
        /*0014*/ 	.byte	0x00, 0xf0, 0x11, 0x00


	//----- nvinfo : EIATTR_KPARAM_INFO
	.align		4
.L_333:
        /*0018*/ 	.byte	0x04, 0x17
        /*001a*/ 	.short	(.L_335 - .L_334)
.L_334:
        /*001c*/ 	.word	0x00000000
        /*0020*/ 	.short	0x0007
        /*0022*/ 	.short	0x0030
        /*0024*/ 	.byte	0x00, 0xf0, 0x11, 0x00


	//----- nvinfo : EIATTR_KPARAM_INFO
	.align		4
.L_335:
        /*0028*/ 	.byte	0x04, 0x17
        /*002a*/ 	.short	(.L_337 - .L_336)
.L_336:
        /*002c*/ 	.word	0x00000000
        /*0030*/ 	.short	0x0006
        /*0032*/ 	.short	0x002c
        /*0034*/ 	.byte	0x00, 0xf0, 0x11, 0x00


	//----- nvinfo : EIATTR_KPARAM_INFO
	.align		4
.L_337:
        /*0038*/ 	.byte	0x04, 0x17
        /*003a*/ 	.short	(.L_339 - .L_338)
.L_338:
        /*003c*/ 	.word	0x00000000
        /*0040*/ 	.short	0x0005
        /*0042*/ 	.short	0x0028
        /*0044*/ 	.byte	0x00, 0xf0, 0x11, 0x00


	//----- nvinfo : EIATTR_KPARAM_INFO
	.align		4
.L_339:
        /*0048*/ 	.byte	0x04, 0x17
        /*004a*/ 	.short	(.L_341 - .L_340)
.L_340:
        /*004c*/ 	.word	0x00000000
        /*0050*/ 	.short	0x0004
        /*0052*/ 	.short	0x0020
        /*0054*/ 	.byte	0x00, 0xf5, 0x21, 0x00


	//----- nvinfo : EIATTR_KPARAM_INFO
	.align		4
.L_341:
        /*0058*/ 	.byte	0x04, 0x17
        /*005a*/ 	.short	(.L_343 - .L_342)
.L_342:
        /*005c*/ 	.word	0x00000000
        /*0060*/ 	.short	0x0003
        /*0062*/ 	.short	0x0018
        /*0064*/ 	.byte	0x00, 0xf5, 0x21, 0x00


	//----- nvinfo : EIATTR_KPARAM_INFO
	.align		4
.L_343:
        /*0068*/ 	.byte	0x04, 0x17
        /*006a*/ 	.short	(.L_345 - .L_344)
.L_344:
        /*006c*/ 	.word	0x00000000
        /*0070*/ 	.short	0x0002
        /*0072*/ 	.short	0x0010
        /*0074*/ 	.byte	0x00, 0xf5, 0x21, 0x00


	//----- nvinfo : EIATTR_KPARAM_INFO
	.align		4
.L_345:
        /*0078*/ 	.byte	0x04, 0x17
        /*007a*/ 	.short	(.L_347 - .L_346)
.L_346:
        /*007c*/ 	.word	0x00000000
        /*0080*/ 	.short	0x0001
        /*0082*/ 	.short	0x0008
        /*0084*/ 	.byte	0x00, 0xf5, 0x21, 0x00


	//----- nvinfo : EIATTR_KPARAM_INFO
	.align		4
.L_347:
        /*0088*/ 	.byte	0x04, 0x17
        /*008a*/ 	.short	(.L_349 - .L_348)
.L_348:
        /*008c*/ 	.word	0x00000000
        /*0090*/ 	.short	0x0000
        /*0092*/ 	.short	0x0000
        /*0094*/ 	.byte	0x00, 0xf5, 0x21, 0x00


	//----- nvinfo : EIATTR_SPARSE_MMA_MASK
	.align		4
.L_349:
        /*0098*/ 	.byte	0x03, 0x50
        /*009a*/ 	.short	0x0000


	//----- nvinfo : EIATTR_MAXREG_COUNT
	.align		4
        /*009c*/ 	.byte	0x03, 0x1b
        /*009e*/ 	.short	0x00ff


	//----- nvinfo : EIATTR_MERCURY_ISA_VERSION
	.align		4
        /*00a0*/ 	.byte	0x03, 0x5f
        /*00a2*/ 	.short	0x0101


	//----- nvinfo : EIATTR_VRC_CTA_INIT_COUNT
	.align		4
        /*00a4*/ 	.byte	0x02, 0x4a
	.zero		1
	.zero		1


	//----- nvinfo : EIATTR_EXIT_INSTR_OFFSETS
	.align		4
        /*00a8*/ 	.byte	0x04, 0x1c
        /*00aa*/ 	.short	(.L_351 - .L_350)


	//   ....[0]....
.L_350:
        /*00ac*/ 	.word	0x00000040


	//   ....[1]....
        /*00b0*/ 	.word	0x00000080


	//   ....[2]....
        /*00b4*/ 	.word	0x00001af0


	//   ....[3]....
        /*00b8*/ 	.word	0x00002500


	//   ....[4]....
        /*00bc*/ 	.word	0x00002660


	//   ....[5]....
        /*00c0*/ 	.word	0x000035f0


	//   ....[6]....
        /*00c4*/ 	.word	0x00003720


	//   ....[7]....
        /*00c8*/ 	.word	0x00003ab0


	//   ....[8]....
        /*00cc*/ 	.word	0x00003bc0


	//   ....[9]....
        /*00d0*/ 	.word	0x00003f50


	//----- nvinfo : EIATTR_CRS_STACK_SIZE
	.align		4
.L_351:
        /*00d4*/ 	.byte	0x04, 0x1e
        /*00d6*/ 	.short	(.L_353 - .L_352)
.L_352:
        /*00d8*/ 	.word	0x00000000


	//----- nvinfo : EIATTR_CBANK_PARAM_SIZE
	.align		4
.L_353:
        /*00dc*/ 	.byte	0x03, 0x19
        /*00de*/ 	.short	0x0038


	//----- nvinfo : EIATTR_PARAM_CBANK
	.align		4
        /*00e0*/ 	.byte	0x04, 0x0a
        /*00e2*/ 	.short	(.L_355 - .L_354)
	.align		4
.L_354:
        /*00e4*/ 	.word	index@(.nv.constant0._ZN17signal_processing7kernels30iir_filter_direct_form2_kernelEPKfS2_S2_PfS3_iiii)
        /*00e8*/ 	.short	0x0380
        /*00ea*/ 	.short	0x0038


	//----- nvinfo : EIATTR_SW_WAR
	.align		4
.L_355:
        /*00ec*/ 	.byte	0x04, 0x36
        /*00ee*/ 	.short	(.L_357 - .L_356)
.L_356:
        /*00f0*/ 	.word	0x00000008
.L_357:


//--------------------- .nv.info._ZN17signal_processing7kernels30iir_filter_direct_form1_kernelEPKfS2_S2_Pfiiii --------------------------
	.section	.nv.info._ZN17signal_processing7kernels30iir_filter_direct_form1_kernelEPKfS2_S2_Pfiiii,"",@"SHT_CUDA_INFO"
	.sectionflags	@""
	.align	4


	//----- nvinfo : EIATTR_CUDA_API_VERSION
	.align		4
        /*0000*/ 	.byte	0x04, 0x37
        /*0002*/ 	.short	(.L_359 - .L_358)
.L_358:
        /*0004*/ 	.word	0x00000082


	//----- nvinfo : EIATTR_KPARAM_INFO
	.align		4
.L_359:
        /*0008*/ 	.byte	0x04, 0x17
        /*000a*/ 	.short	(.L_361 - .L_360)
.L_360:
        /*000c*/ 	.word	0x00000000
        /*0010*/ 	.short	0x0007
        /*0012*/ 	.short	0x002c
        /*0014*/ 	.byte	0x00, 0xf0, 0x11, 0x00


	//----- nvinfo : EIATTR_KPARAM_INFO
	.align		4
.L_361:
        /*0018*/ 	.byte	0x04, 0x17
        /*001a*/ 	.short	(.L_363 - .L_362)
.L_362:
        /*001c*/ 	.word	0x00000000
        /*0020*/ 	.short	0x0006
        /*0022*/ 	.short	0x0028
        /*0024*/ 	.byte	0x00, 0xf0, 0x11, 0x00


	//----- nvinfo : EIATTR_KPARAM_INFO
	.align		4
.L_363:
        /*0028*/ 	.byte	0x04, 0x17
        /*002a*/ 	.short	(.L_365 - .L_364)
.L_364:
        /*002c*/ 	.word	0x00000000
        /*0030*/ 	.short	0x0005
        /*0032*/ 	.short	0x0024
        /*0034*/ 	.byte	0x00, 0xf0, 0x11, 0x00


	//----- nvinfo : EIATTR_KPARAM_INFO
	.align		4
.L_365:
        /*0038*/ 	.byte	0x04, 0x17
        /*003a*/ 	.short	(.L_367 - .L_366)
.L_366:
        /*003c*/ 	.word	0x00000000
        /*0040*/ 	.short	0x0004
        /*0042*/ 	.short	0x0020
        /*0044*/ 	.byte	0x00, 0xf0, 0x11, 0x00


	//----- nvinfo : EIATTR_KPARAM_INFO
	.align		4
.L_367:
        /*0048*/ 	.byte	0x04, 0x17
        /*004a*/ 	.short	(.L_369 - .L_368)
.L_368:
        /*004c*/ 	.word	0x00000000
        /*0050*/ 	.short	0x0003
        /*0052*/ 	.short	0x0018
        /*0054*/ 	.byte	0x00, 0xf5, 0x21, 0x00


	//----- nvinfo : EIATTR_KPARAM_INFO
	.align		4
.L_369:
        /*0058*/ 	.byte	0x04, 0x17
        /*005a*/ 	.short	(.L_371 - .L_370)
.L_370:
        /*005c*/ 	.word	0x00000000
        /*0060*/ 	.short	0x0002
        /*0062*/ 	.short	0x0010
        /*0064*/ 	.byte	0x00, 0xf5, 0x21, 0x00


	//----- nvinfo : EIATTR_KPARAM_INFO
	.align		4
.L_371:
        /*0068*/ 	.byte	0x04, 0x17
        /*006a*/ 	.short	(.L_373 - .L_372)
.L_372:
        /*006c*/ 	.word	0x00000000
        /*0070*/ 	.short	0x0001
        /*0072*/ 	.short	0x0008
        /*0074*/ 	.byte	0x00, 0xf5, 0x21, 0x00


	//----- nvinfo : EIATTR_KPARAM_INFO
	.align		4
.L_373:
        /*0078*/ 	.byte	0x04, 0x17
        /*007a*/ 	.short	(.L_375 - .L_374)
.L_374:
        /*007c*/ 	.word	0x00000000
        /*0080*/ 	.short	0x0000
        /*0082*/ 	.short	0x0000
        /*0084*/ 	.byte	0x00, 0xf5, 0x21, 0x00


	//----- nvinfo : EIATTR_SPARSE_MMA_MASK
	.align		4
.L_375:
        /*0088*/ 	.byte	0x03, 0x50
        /*008a*/ 	.short	0x0000


	//----- nvinfo : EIATTR_MAXREG_COUNT
	.align		4
        /*008c*/ 	.byte	0x03, 0x1b
        /*008e*/ 	.short	0x00ff


	//----- nvinfo : EIATTR_MERCURY_ISA_VERSION
	.align		4
        /*0090*/ 	.byte	0x03, 0x5f
        /*0092*/ 	.short	0x0101


	//----- nvinfo : EIATTR_VRC_CTA_INIT_COUNT
	.align		4
        /*0094*/ 	.byte	0x02, 0x4a
	.zero		1
	.zero		1


	//----- nvinfo : EIATTR_EXIT_INSTR_OFFSETS
	.align		4
        /*0098*/ 	.byte	0x04, 0x1c
        /*009a*/ 	.short	(.L_377 - .L_376)


	//   ....[0]....
.L_376:
        /*009c*/ 	.word	0x00000040


	//   ....[1]....
        /*00a0*/ 	.word	0x00000080


	//   ....[2]....
        /*00a4*/ 	.word	0x00001690


	//   ....[3]....
        /*00a8*/ 	.word	0x00002090


	//   ....[4]....
        /*00ac*/ 	.word	0x00002ac0


	//   ....[5]....
        /*00b0*/ 	.word	0x00002c10


	//----- nvinfo : EIATTR_CRS_STACK_SIZE
	.align		4
.L_377:
        /*00b4*/ 	.byte	0x04, 0x1e
        /*00b6*/ 	.short	(.L_379 - .L_378)
.L_378:
        /*00b8*/ 	.word	0x00000000


	//----- nvinfo : EIATTR_CBANK_PARAM_SIZE
	.align		4
.L_379:
        /*00bc*/ 	.byte	0x03, 0x19
        /*00be*/ 	.short	0x0030


	//----- nvinfo : EIATTR_PARAM_CBANK
	.align		4
        /*00c0*/ 	.byte	0x04, 0x0a
        /*00c2*/ 	.short	(.L_381 - .L_380)
	.align		4
.L_380:
        /*00c4*/ 	.word	index@(.nv.constant0._ZN17signal_processing7kernels30iir_filter_direct_form1_kernelEPKfS2_S2_Pfiiii)
        /*00c8*/ 	.short	0x0380
        /*00ca*/ 	.short	0x0030


	//----- nvinfo : EIATTR_SW_WAR
	.align		4
.L_381:
        /*00cc*/ 	.byte	0x04, 0x36
        /*00ce*/ 	.short	(.L_383 - .L_382)
.L_382:
        /*00d0*/ 	.word	0x00000008
.L_383:


//--------------------- .nv.info._ZN17signal_processing7kernels22fir_filter_sm75_kernelEPKfS2_Pfii --------------------------
	.section	.nv.info._ZN17signal_processing7kernels22fir_filter_sm75_kernelEPKfS2_Pfii,"",@"SHT_CUDA_INFO"
	.sectionflags	@""
	.align	4


	//----- nvinfo : EIATTR_CUDA_API_VERSION
	.align		4
        /*0000*/ 	.byte	0x04, 0x37
        /*0002*/ 	.short	(.L_385 - .L_384)
.L_384:
        /*0004*/ 	.word	0x00000082


	//----- nvinfo : EIATTR_KPARAM_INFO
	.align		4
.L_385:
        /*0008*/ 	.byte	0x04, 0x17
        /*000a*/ 	.short	(.L_387 - .L_386)
.L_386:
        /*000c*/ 	.word	0x00000000
        /*0010*/ 	.short	0x0004
        /*0012*/ 	.short	0x001c
        /*0014*/ 	.byte	0x00, 0xf0, 0x11, 0x00


	//----- nvinfo : EIATTR_KPARAM_INFO
	.align		4
.L_387:
        /*0018*/ 	.byte	0x04, 0x17
        /*001a*/ 	.short	(.L_389 - .L_388)
.L_388:
        /*001c*/ 	.word	0x00000000
        /*0020*/ 	.short	0x0003
        /*0022*/ 	.short	0x0018
        /*0024*/ 	.byte	0x00, 0xf0, 0x11, 0x00


	//----- nvinfo : EIATTR_KPARAM_INFO
	.align		4
.L_389:
        /*0028*/ 	.byte	0x04, 0x17
        /*002a*/ 	.short	(.L_391 - .L_390)
.L_390:
        /*002c*/ 	.word	0x00000000
        /*0030*/ 	.short	0x0002
        /*0032*/ 	.short	0x0010
        /*0034*/ 	.byte	0x00, 0xf5, 0x21, 0x00


	//----- nvinfo : EIATTR_KPARAM_INFO
	.align		4
.L_391:
        /*0038*/ 	.byte	0x04, 0x17
        /*003a*/ 	.short	(.L_393 - .L_392)
.L_392:
        /*003c*/ 	.word	0x00000000
        /*0040*/ 	.short	0x0001
        /*0042*/ 	.short	0x0008
        /*0044*/ 	.byte	0x00, 0xf5, 0x21, 0x00


	//----- nvinfo : EIATTR_KPARAM_INFO
	.align		4
.L_393:
        /*0048*/ 	.byte	0x04, 0x17
        /*004a*/ 	.short	(.L_395 - .L_394)
.L_394:
        /*004c*/ 	.word	0x00000000
        /*0050*/ 	.short	0x0000
        /*0052*/ 	.short	0x0000
        /*0054*/ 	.byte	0x00, 0xf5, 0x21, 0x00


	//----- nvinfo : EIATTR_SPARSE_MMA_MASK
	.align		4
.L_395:
        /*0058*/ 	.byte	0x03, 0x50
        /*005a*/ 	.short	0x0000


	//----- nvinfo : EIATTR_MAXREG_COUNT
	.align		4
        /*005c*/ 	.byte	0x03, 0x1b
        /*005e*/ 	.short	0x0040


	//----- nvinfo : EIATTR_NUM_BARRIERS
	.align		4
        /*0060*/ 	.byte	0x02, 0x4c
        /*0062*/ 	.byte	0x01
	.zero		1


	//----- nvinfo : EIATTR_MERCURY_ISA_VERSION
	.align		4
        /*0064*/ 	.byte	0x03, 0x5f
        /*0066*/ 	.short	0x0101


	//----- nvinfo : EIATTR_VRC_CTA_INIT_COUNT
	.align		4
        /*0068*/ 	.byte	0x02, 0x4a
	.zero		1
	.zero		1


	//----- nvinfo : EIATTR_EXIT_INSTR_OFFSETS
	.align		4
        /*006c*/ 	.byte	0x04, 0x1c
        /*006e*/ 	.short	(.L_397 - .L_396)


	//   ....[0]....
.L_396:
        /*0070*/ 	.word	0x00000150


	//   ....[1]....
        /*0074*/ 	.word	0x00001130


	//----- nvinfo : EIATTR_MAX_THREADS
	.align		4
.L_397:
        /*0078*/ 	.byte	0x04, 0x05
        /*007a*/ 	.short	(.L_399 - .L_398)
.L_398:
        /*007c*/ 	.word	0x00000100
        /*0080*/ 	.word	0x00000001
        /*0084*/ 	.word	0x00000001


	//----- nvinfo : EIATTR_CRS_STACK_SIZE
	.align		4
.L_399:
        /*0088*/ 	.byte	0x04, 0x1e
        /*008a*/ 	.short	(.L_401 - .L_400)
.L_400:
        /*008c*/ 	.word	0x00000000


	//----- nvinfo : EIATTR_CBANK_PARAM_SIZE
	.align		4
.L_401:
        /*0090*/ 	.byte	0x03, 0x19
        /*0092*/ 	.short	0x0020


	//----- nvinfo : EIATTR_PARAM_CBANK
	.align		4
        /*0094*/ 	.byte	0x04, 0x0a
        /*0096*/ 	.short	(.L_403 - .L_402)
	.align		4
.L_402:
        /*0098*/ 	.word	index@(.nv.constant0._ZN17signal_processing7kernels22fir_filter_sm75_kernelEPKfS2_Pfii)
        /*009c*/ 	.short	0x0380
        /*009e*/ 	.short	0x0020


	//----- nvinfo : EIATTR_SW_WAR
	.align		4
.L_403:
        /*00a0*/ 	.byte	0x04, 0x36
        /*00a2*/ 	.short	(.L_405 - .L_404)
.L_404:
        /*00a4*/ 	.word	0x00000008
.L_405:


//--------------------- .nv.info._ZN17signal_processing7kernels22fir_filter_sm87_kernelEPKfS2_Pfii --------------------------
	.section	.nv.info._ZN17signal_processing7kernels22fir_filter_sm87_kernelEPKfS2_Pfii,"",@"SHT_CUDA_INFO"
	.sectionflags	@""
	.align	4


	//----- nvinfo : EIATTR_CUDA_API_VERSION
	.align		4
        /*0000*/ 	.byte	0x04, 0x37
        /*0002*/ 	.short	(.L_407 - .L_406)
.L_406:
        /*0004*/ 	.word	0x00000082


	//----- nvinfo : EIATTR_KPARAM_INFO
	.align		4
.L_407:
        /*0008*/ 	.byte	0x04, 0x17
        /*000a*/ 	.short	(.L_409 - .L_408)
.L_408:
        /*000c*/ 	.word	0x00000000
        /*0010*/ 	.short	0x0004
        /*0012*/ 	.short	0x001c
        /*0014*/ 	.byte	0x00, 0xf0, 0x11, 0x00


	//----- nvinfo : EIATTR_KPARAM_INFO
	.align		4
.L_409:
        /*0018*/ 	.byte	0x04, 0x17
        /*001a*/ 	.short	(.L_411 - .L_410)
.L_410:
        /*001c*/ 	.word	0x00000000
        /*0020*/ 	.short	0x0003
        /*0022*/ 	.short	0x0018
        /*0024*/ 	.byte	0x00, 0xf0, 0x11, 0x00


	//----- nvinfo : EIATTR_KPARAM_INFO
	.align		4
.L_411:
        /*0028*/ 	.byte	0x04, 0x17
        /*002a*/ 	.short	(.L_413 - .L_412)
.L_412:
        /*002c*/ 	.word	0x00000000
        /*0030*/ 	.short	0x0002
        /*0032*/ 	.short	0x0010
        /*0034*/ 	.byte	0x00, 0xf5, 0x21, 0x00


	//----- nvinfo : EIATTR_KPARAM_INFO
	.align		4
.L_413:
        /*0038*/ 	.byte	0x04, 0x17
        /*003a*/ 	.short	(.L_415 - .L_414)
.L_414:
        /*003c*/ 	.word	0x00000000
        /*0040*/ 	.short	0x0001
        /*0042*/ 	.short	0x0008
        /*0044*/ 	.byte	0x00, 0xf5, 0x21, 0x00


	//----- nvinfo : EIATTR_KPARAM_INFO
	.align		4
.L_415:
        /*0048*/ 	.byte	0x04, 0x17
        /*004a*/ 	.short	(.L_417 - .L_416)
.L_416:
        /*004c*/ 	.word	0x00000000
        /*0050*/ 	.short	0x0000
        /*0052*/ 	.short	0x0000
        /*0054*/ 	.byte	0x00, 0xf5, 0x21, 0x00


	//----- nvinfo : EIATTR_SPARSE_MMA_MASK
	.align		4
.L_417:
        /*0058*/ 	.byte	0x03, 0x50
        /*005a*/ 	.short	0x0000


	//----- nvinfo : EIATTR_MAXREG_COUNT
	.align		4
        /*005c*/ 	.byte	0x03, 0x1b
        /*005e*/ 	.short	0x0040


	//----- nvinfo : EIATTR_NUM_BARRIERS
	.align		4
        /*0060*/ 	.byte	0x02, 0x4c
        /*0062*/ 	.byte	0x01
	.zero		1


	//----- nvinfo : EIATTR_MERCURY_ISA_VERSION
	.align		4
        /*0064*/ 	.byte	0x03, 0x5f
        /*0066*/ 	.short	0x0101


	//----- nvinfo : EIATTR_VRC_CTA_INIT_COUNT
	.align		4
        /*0068*/ 	.byte	0x02, 0x4a
	.zero		1
	.zero		1


	//----- nvinfo : EIATTR_EXIT_INSTR_OFFSETS
	.align		4
        /*006c*/ 	.byte	0x04, 0x1c
        /*006e*/ 	.short	(.L_419 - .L_418)


	//   ....[0]....
.L_418:
        /*0070*/ 	.word	0x000024b0


	//   ....[1]....
        /*0074*/ 	.word	0x00003040


	//----- nvinfo : EIATTR_MAX_THREADS
	.align		4
.L_419:
        /*0078*/ 	.byte	0x04, 0x05
        /*007a*/ 	.short	(.L_421 - .L_420)
.L_420:
        /*007c*/ 	.word	0x00000080
        /*0080*/ 	.word	0x00000001
        /*0084*/ 	.word	0x00000001


	//----- nvinfo : EIATTR_CRS_STACK_SIZE
	.align		4
.L_421:
        /*0088*/ 	.byte	0x04, 0x1e
        /*008a*/ 	.short	(.L_423 - .L_422)
.L_422:
        /*008c*/ 	.word	0x00000000


	//----- nvinfo : EIATTR_CBANK_PARAM_SIZE
	.align		4
.L_423:
        /*0090*/ 	.byte	0x03, 0x19
        /*0092*/ 	.short	0x0020


	//----- nvinfo : EIATTR_PARAM_CBANK
	.align		4
        /*0094*/ 	.byte	0x04, 0x0a
        /*0096*/ 	.short	(.L_425 - .L_424)
	.align		4
.L_424:
        /*0098*/ 	.word	index@(.nv.constant0._ZN17signal_processing7kernels22fir_filter_sm87_kernelEPKfS2_Pfii)
        /*009c*/ 	.short	0x0380
        /*009e*/ 	.short	0x0020


	//----- nvinfo : EIATTR_SW_WAR
	.align		4
.L_425:
        /*00a0*/ 	.byte	0x04, 0x36
        /*00a2*/ 	.short	(.L_427 - .L_426)
.L_426:
        /*00a4*/ 	.word	0x00000008
.L_427:


//--------------------- .nv.info._ZN17signal_processing7kernels17fir_filter_kernelEPKfS2_Pfii --------------------------
	.section	.nv.info._ZN17signal_processing7kernels17fir_filter_kernelEPKfS2_Pfii,"",@"SHT_CUDA_INFO"
	.sectionflags	@""
	.align	4


	//----- nvinfo : EIATTR_CUDA_API_VERSION
	.align		4
        /*0000*/ 	.byte	0x04, 0x37
        /*0002*/ 	.short	(.L_429 - .L_428)
.L_428:
        /*0004*/ 	.word	0x00000082


	//----- nvinfo : EIATTR_KPARAM_INFO
	.align		4
.L_429:
        /*0008*/ 	.byte	0x04, 0x17
        /*000a*/ 	.short	(.L_431 - .L_430)
.L_430:
        /*000c*/ 	.word	0x00000000
        /*0010*/ 	.short	0x0004
        /*0012*/ 	.short	0x001c
        /*0014*/ 	.byte	0x00, 0xf0, 0x11, 0x00


	//----- nvinfo : EIATTR_KPARAM_INFO
	.align		4
.L_431:
        /*0018*/ 	.byte	0x04, 0x17
        /*001a*/ 	.short	(.L_433 - .L_432)
.L_432:
        /*001c*/ 	.word	0x00000000
        /*0020*/ 	.short	0x0003
        /*0022*/ 	.short	0x0018
        /*0024*/ 	.byte	0x00, 0xf0, 0x11, 0x00


	//----- nvinfo : EIATTR_KPARAM_INFO
	.align		4
.L_433:
        /*0028*/ 	.byte	0x04, 0x17
        /*002a*/ 	.short	(.L_435 - .L_434)
.L_434:
        /*002c*/ 	.word	0x00000000
        /*0030*/ 	.short	0x0002
        /*0032*/ 	.short	0x0010
        /*0034*/ 	.byte	0x00, 0xf5, 0x21, 0x00


	//----- nvinfo : EIATTR_KPARAM_INFO
	.align		4
.L_435:
        /*0038*/ 	.byte	0x04, 0x17
        /*003a*/ 	.short	(.L_437 - .L_436)
.L_436:
        /*003c*/ 	.word	0x00000000
        /*0040*/ 	.short	0x0001
        /*0042*/ 	.short	0x0008
        /*0044*/ 	.byte	0x00, 0xf5, 0x21, 0x00


	//----- nvinfo : EIATTR_KPARAM_INFO
	.align		4
.L_437:
        /*0048*/ 	.byte	0x04, 0x17
        /*004a*/ 	.short	(.L_439 - .L_438)
.L_438:
        /*004c*/ 	.word	0x00000000
        /*0050*/ 	.short	0x0000
        /*0052*/ 	.short	0x0000
        /*0054*/ 	.byte	0x00, 0xf5, 0x21, 0x00


	//----- nvinfo : EIATTR_SPARSE_MMA_MASK
	.align		4
.L_439:
        /*0058*/ 	.byte	0x03, 0x50
        /*005a*/ 	.short	0x0000


	//----- nvinfo : EIATTR_MAXREG_COUNT
	.align		4
        /*005c*/ 	.byte	0x03, 0x1b
        /*005e*/ 	.short	0x00ff


	//----- nvinfo : EIATTR_MERCURY_ISA_VERSION
	.align		4
        /*0060*/ 	.byte	0x03, 0x5f
        /*0062*/ 	.short	0x0101


	//----- nvinfo : EIATTR_VRC_CTA_INIT_COUNT
	.align		4
        /*0064*/ 	.byte	0x02, 0x4a
	.zero		1
	.zero		1


	//----- nvinfo : EIATTR_EXIT_INSTR_OFFSETS
	.align		4
        /*0068*/ 	.byte	0x04, 0x1c
        /*006a*/ 	.short	(.L_441 - .L_440)


	//   ....[0]....
.L_440:
        /*006c*/ 	.word	0x00000070


	//   ....[1]....
        /*0070*/ 	.word	0x00000a10


	//----- nvinfo : EIATTR_CRS_STACK_SIZE
	.align		4
.L_441:
        /*0074*/ 	.byte	0x04, 0x1e
        /*0076*/ 	.short	(.L_443 - .L_442)
.L_442:
        /*0078*/ 	.word	0x00000000


	//----- nvinfo : EIATTR_CBANK_PARAM_SIZE
	.align		4
.L_443:
        /*007c*/ 	.byte	0x03, 0x19
        /*007e*/ 	.short	0x0020


	//----- nvinfo : EIATTR_PARAM_CBANK
	.align		4
        /*0080*/ 	.byte	0x04, 0x0a
        /*0082*/ 	.short	(.L_445 - .L_444)
	.align		4
.L_444:
        /*0084*/ 	.word	index@(.nv.constant0._ZN17signal_processing7kernels17fir_filter_kernelEPKfS2_Pfii)
        /*0088*/ 	.short	0x0380
        /*008a*/ 	.short	0x0020


	//----- nvinfo : EIATTR_SW_WAR
	.align		4
.L_445:
        /*008c*/ 	.byte	0x04, 0x36
        /*008e*/ 	.short	(.L_447 - .L_446)
.L_446:
        /*0090*/ 	.word	0x00000008
.L_447:


//--------------------- .nv.info._ZN3cub18CUB_300001_SM_10006detail11EmptyKernelIvEEvv --------------------------
	.section	.nv.info._ZN3cub18CUB_300001_SM_10006detail11EmptyKernelIvEEvv,"",@"SHT_CUDA_INFO"
	.sectionflags	@""
	.align	4


	//----- nvinfo : EIATTR_CUDA_API_VERSION
	.align		4
        /*0000*/ 	.byte	0x04, 0x37
        /*0002*/ 	.short	(.L_449 - .L_448)
.L_448:
        /*0004*/ 	.word	0x00000082


	//----- nvinfo : EIATTR_SPARSE_MMA_MASK
	.align		4
.L_449:
        /*0008*/ 	.byte	0x03, 0x50
        /*000a*/ 	.short	0x0000


	//----- nvinfo : EIATTR_MAXREG_COUNT
	.align		4
        /*000c*/ 	.byte	0x03, 0x1b
        /*000e*/ 	.short	0x00ff


	//----- nvinfo : EIATTR_MERCURY_ISA_VERSION
	.align		4
        /*0010*/ 	.byte	0x03, 0x5f
        /*0012*/ 	.short	0x0101


	//----- nvinfo : EIATTR_VRC_CTA_INIT_COUNT
	.align		4
        /*0014*/ 	.byte	0x02, 0x4a
	.zero		1
	.zero		1


	//----- nvinfo : EIATTR_EXIT_INSTR_OFFSETS
	.align		4
        /*0018*/ 	.byte	0x04, 0x1c
        /*001a*/ 	.short	(.L_451 - .L_450)


	//   ....[0]....
.L_450:
        /*001c*/ 	.word	0x00000010


	//----- nvinfo : EIATTR_SW_WAR
	.align		4
.L_451:
        /*0020*/ 	.byte	0x04, 0x36
        /*0022*/ 	.short	(.L_453 - .L_452)
.L_452:
        /*0024*/ 	.word	0x00000008
.L_453:


//--------------------- .nv.callgraph             --------------------------
	.section	.nv.callgraph,"",@"SHT_CUDA_CALLGRAPH"
	.align	4
	.sectionentsize	8
	.align		4
        /*0000*/ 	.word	0x00000000
	.align		4
        /*0004*/ 	.word	0xffffffff
	.align		4
        /*0008*/ 	.word	0x00000000
	.align		4
        /*000c*/ 	.word	0xfffffffe
	.align		4
        /*0010*/ 	.word	0x00000000
	.align		4
        /*0014*/ 	.word	0xfffffffd
	.align		4
        /*0018*/ 	.word	0x00000000
	.align		4
        /*001c*/ 	.word	0xfffffffc


//--------------------- .nv.constant4             --------------------------
	.section	.nv.constant4,"a",@progbits
	.align	8
	.align		8
.nv.constant4:
        /*0000*/ 	.dword	_ZN34_INTERNAL_7a1e80f1_4_k_cu_5afdd2bd4cuda3std3__45__cpo5beginE
	.align		8
        /*0008*/ 	.dword	_ZN34_INTERNAL_7a1e80f1_4_k_cu_5afdd2bd4cuda3std3__45__cpo3endE
	.align		8
        /*0010*/ 	.dword	_ZN34_INTERNAL_7a1e80f1_4_k_cu_5afdd2bd4cuda3std3__45__cpo6cbeginE
	.align		8
        /*0018*/ 	.dword	_ZN34_INTERNAL_7a1e80f1_4_k_cu_5afdd2bd4cuda3std3__45__cpo4cendE
	.align		8
        /*0020*/ 	.dword	_ZN34_INTERNAL_7a1e80f1_4_k_cu_5afdd2bd4cuda3std3__45__cpo6rbeginE
	.align		8
        /*0028*/ 	.dword	_ZN34_INTERNAL_7a1e80f1_4_k_cu_5afdd2bd4cuda3std3__45__cpo4rendE
	.align		8
        /*0030*/ 	.dword	_ZN34_INTERNAL_7a1e80f1_4_k_cu_5afdd2bd4cuda3std3__45__cpo7crbeginE
	.align		8
        /*0038*/ 	.dword	_ZN34_INTERNAL_7a1e80f1_4_k_cu_5afdd2bd4cuda3std3__45__cpo5crendE
	.align		8
        /*0040*/ 	.dword	_ZN34_INTERNAL_7a1e80f1_4_k_cu_5afdd2bd4cuda3std3__436_GLOBAL__N__7a1e80f1_4_k_cu_5afdd2bd6ignoreE
	.align		8
        /*0048*/ 	.dword	_ZN34_INTERNAL_7a1e80f1_4_k_cu_5afdd2bd4cuda3std3__419piecewise_constructE
	.align		8
        /*0050*/ 	.dword	_ZN34_INTERNAL_7a1e80f1_4_k_cu_5afdd2bd4cuda3std3__48in_placeE
	.align		8
        /*0058*/ 	.dword	_ZN34_INTERNAL_7a1e80f1_4_k_cu_5afdd2bd4cuda3std3__420unreachable_sentinelE
	.align		8
        /*0060*/ 	.dword	_ZN34_INTERNAL_7a1e80f1_4_k_cu_5afdd2bd4cuda3std3__47nulloptE
	.align		8
        /*0068*/ 	.dword	_ZN34_INTERNAL_7a1e80f1_4_k_cu_5afdd2bd4cuda3std3__48unexpectE
	.align		8
        /*0070*/ 	.dword	_ZN34_INTERNAL_7a1e80f1_4_k_cu_5afdd2bd4cuda3std6ranges3__45__cpo4swapE
	.align		8
        /*0078*/ 	.dword	_ZN34_INTERNAL_7a1e80f1_4_k_cu_5afdd2bd4cuda3std6ranges3__45__cpo9iter_moveE
	.align		8
        /*0080*/ 	.dword	_ZN34_INTERNAL_7a1e80f1_4_k_cu_5afdd2bd4cuda3std6ranges3__45__cpo5beginE
	.align		8
        /*0088*/ 	.dword	_ZN34_INTERNAL_7a1e80f1_4_k_cu_5afdd2bd4cuda3std6ranges3__45__cpo3endE
	.align		8
        /*0090*/ 	.dword	_ZN34_INTERNAL_7a1e80f1_4_k_cu_5afdd2bd4cuda3std6ranges3__45__cpo6cbeginE
	.align		8
        /*0098*/ 	.dword	_ZN34_INTERNAL_7a1e80f1_4_k_cu_5afdd2bd4cuda3std6ranges3__45__cpo4cendE
	.align		8
        /*00a0*/ 	.dword	_ZN34_INTERNAL_7a1e80f1_4_k_cu_5afdd2bd4cuda3std6ranges3__45__cpo7advanceE
	.align		8
        /*00a8*/ 	.dword	_ZN34_INTERNAL_7a1e80f1_4_k_cu_5afdd2bd4cuda3std6ranges3__45__cpo9iter_swapE
	.align		8
        /*00b0*/ 	.dword	_ZN34_INTERNAL_7a1e80f1_4_k_cu_5afdd2bd4cuda3std6ranges3__45__cpo4nextE
	.align		8
        /*00b8*/ 	.dword	_ZN34_INTERNAL_7a1e80f1_4_k_cu_5afdd2bd4cuda3std6ranges3__45__cpo4prevE
	.align		8
        /*00c0*/ 	.dword	_ZN34_INTERNAL_7a1e80f1_4_k_cu_5afdd2bd4cuda3std6ranges3__45__cpo4dataE
	.align		8
        /*00c8*/ 	.dword	_ZN34_INTERNAL_7a1e80f1_4_k_cu_5afdd2bd4cuda3std6ranges3__45__cpo5cdataE
	.align		8
        /*00d0*/ 	.dword	_ZN34_INTERNAL_7a1e80f1_4_k_cu_5afdd2bd4cuda3std6ranges3__45__cpo4sizeE
	.align		8
        /*00d8*/ 	.dword	_ZN34_INTERNAL_7a1e80f1_4_k_cu_5afdd2bd4cuda3std6ranges3__45__cpo5ssizeE
	.align		8
        /*00e0*/ 	.dword	_ZN34_INTERNAL_7a1e80f1_4_k_cu_5afdd2bd4cuda3std6ranges3__45__cpo8distanceE
	.align		8
        /*00e8*/ 	.dword	_ZN34_INTERNAL_7a1e80f1_4_k_cu_5afdd2bd6thrust24THRUST_300001_SM_1000_NS6system6detail10sequential3seqE
	.align		8
        /*00f0*/ 	.dword	_ZN34_INTERNAL_7a1e80f1_4_k_cu_5afdd2bd6thrust24THRUST_300001_SM_1000_NS12placeholders2_1E
	.align		8
        /*00f8*/ 	.dword	_ZN34_INTERNAL_7a1e80f1_4_k_cu_5afdd2bd6thrust24THRUST_300001_SM_1000_NS12placeholders2_2E
	.align		8
        /*0100*/ 	.dword	_ZN34_INTERNAL_7a1e80f1_4_k_cu_5afdd2bd6thrust24THRUST_300001_SM_1000_NS12placeholders2_3E
	.align		8
        /*0108*/ 	.dword	_ZN34_INTERNAL_7a1e80f1_4_k_cu_5afdd2bd6thrust24THRUST_300001_SM_1000_NS12placeholders2_4E
	.align		8
        /*0110*/ 	.dword	_ZN34_INTERNAL_7a1e80f1_4_k_cu_5afdd2bd6thrust24THRUST_300001_SM_1000_NS12placeholders2_5E
	.align		8
        /*0118*/ 	.dword	_ZN34_INTERNAL_7a1e80f1_4_k_cu_5afdd2bd6thrust24THRUST_300001_SM_1000_NS12placeholders2_6E
	.align		8
        /*0120*/ 	.dword	_ZN34_INTERNAL_7a1e80f1_4_k_cu_5afdd2bd6thrust24THRUST_300001_SM_1000_NS12placeholders2_7E
	.align		8
        /*0128*/ 	.dword	_ZN34_INTERNAL_7a1e80f1_4_k_cu_5afdd2bd6thrust24THRUST_300001_SM_1000_NS12placeholders2_8E
	.align		8
        /*0130*/ 	.dword	_ZN34_INTERNAL_7a1e80f1_4_k_cu_5afdd2bd6thrust24THRUST_300001_SM_1000_NS12placeholders2_9E
	.align		8
        /*0138*/ 	.dword	_ZN34_INTERNAL_7a1e80f1_4_k_cu_5afdd2bd6thrust24THRUST_300001_SM_1000_NS12placeholders3_10E


//--------------------- .text._ZN17signal_processing7kernels23polyphase_filter_kernelEPKfS2_Pfiiib --------------------------
	.section	.text._ZN17signal_processing7kernels23polyphase_filter_kernelEPKfS2_Pfiiib,"ax",@progbits
	.align	128
        .global         _ZN17signal_processing7kernels23polyphase_filter_kernelEPKfS2_Pfiiib
        .type           _ZN17signal_processing7kernels23polyphase_filter_kernelEPKfS2_Pfiiib,@function
        .size           _ZN17signal_processing7kernels23polyphase_filter_kernelEPKfS2_Pfiiib,(.L_x_352 - _ZN17signal_processing7kernels23polyphase_filter_kernelEPKfS2_Pfiiib)
        .other          _ZN17signal_processing7kernels23polyphase_filter_kernelEPKfS2_Pfiiib,@"STO_CUDA_ENTRY STV_DEFAULT"
_ZN17signal_processing7kernels23polyphase_filter_kernelEPKfS2_Pfiiib:
.text._ZN17signal_processing7kernels23polyphase_filter_kernelEPKfS2_Pfiiib:
[----:B------:R-:W-:Y:S01]  /*0000*/  LDC R1, c[0x0][0x37c] ;  /* 0x0000df00ff017b82 */ /* 0x000fe20000000800 */
[----:B------:R-:W0:Y:S01]  /*0010*/  S2R R7, SR_TID.X ;  /* 0x0000000000077919 */ /* 0x000e220000002100 */
[----:B------:R-:W1:Y:S01]  /*0020*/  LDCU UR4, c[0x0][0x39c] ;  /* 0x00007380ff0477ac */ /* 0x000e620008000800 */
[----:B------:R-:W2:Y:S01]  /*0030*/  LDCU.64 UR10, c[0x0][0x358] ;  /* 0x00006b00ff0a77ac */ /* 0x000ea20008000a00 */
[----:B-1----:R-:W-:Y:S01]  /*0040*/  IMAD.U32 R24, RZ, RZ, UR4 ;  /* 0x00000004ff187e24 */ /* 0x002fe2000f8e00ff */
[----:B------:R-:W1:Y:S04]  /*0050*/  LDCU.U8 UR4, c[0x0][0x3a4] ;  /* 0x00007480ff0477ac */ /* 0x000e680008000000 */
[----:B0-----:R-:W-:-:S13]  /*0060*/  ISETP.GE.U32.AND P0, PT, R7, R24, PT ;  /* 0x000000180700720c */ /* 0x001fda0003f06070 */
[----:B------:R-:W0:Y:S02]  /*0070*/  @!P0 LDC.64 R2, c[0x0][0x388] ;  /* 0x0000e200ff028b82 */ /* 0x000e240000000a00 */
[----:B0-----:R-:W-:-:S06]  /*0080*/  @!P0 IMAD.WIDE.U32 R2, R7, 0x4, R2 ;  /* 0x0000000407028825 */ /* 0x001fcc00078e0002 */
[----:B--2---:R-:W2:Y:S01]  /*0090*/  @!P0 LDG.E.CONSTANT R2, desc[UR10][R2.64] ;  /* 0x0000000a02028981 */ /* 0x004ea2000c1e9900 */
[----:B------:R-:W-:Y:S01]  /*00a0*/  @!P0 MOV R0, 0x400 ;  /* 0x0000040000008802 */ /* 0x000fe20000000f00 */
[----:B------:R-:W0:Y:S01]  /*00b0*/  S2UR UR5, SR_CTAID.X ;  /* 0x00000000000579c3 */ /* 0x000e220000002500 */
[----:B-1----:R-:W-:Y:S01]  /*00c0*/  UPRMT UR4, UR4, 0x8880, URZ ;  /* 0x0000888004047896 */ /* 0x002fe200080000ff */
[----:B------:R-:W1:Y:S03]  /*00d0*/  @!P0 S2R R5, SR_CgaCtaId ;  /* 0x0000000000058919 */ /* 0x000e660000008800 */
[----:B------:R-:W-:-:S03]  /*00e0*/  UISETP.NE.AND UP0, UPT, UR4, URZ, UPT ;  /* 0x000000ff0400728c */ /* 0x000fc6000bf05270 */
[----:B------:R-:W0:Y:S01]  /*00f0*/  LDC R4, c[0x0][0x360] ;  /* 0x0000d800ff047b82 */ /* 0x000e220000000800 */
[----:B-1----:R-:W-:-:S05]  /*0100*/  @!P0 LEA R0, R5, R0, 0x18 ;  /* 0x0000000005008211 */ /* 0x002fca00078ec0ff */
[----:B------:R-:W-:Y:S02]  /*0110*/  @!P0 IMAD R5, R7, 0x4, R0 ;  /* 0x0000000407058824 */ /* 0x000fe400078e0200 */
[----:B0-----:R-:W-:-:S03]  /*0120*/  IMAD R0, R4, UR5, R7 ;  /* 0x0000000504007c24 */ /* 0x001fc6000f8e0207 */
[----:B--2---:R0:W-:Y:S01]  /*0130*/  @!P0 STS [R5], R2 ;  /* 0x0000000205008388 */ /* 0x0041e20000000800 */
[----:B------:R-:W-:Y:S06]  /*0140*/  BAR.SYNC.DEFER_BLOCKING 0x0 ;  /* 0x0000000000007b1d */ /* 0x000fec0000010000 */
[----:B------:R-:W-:Y:S05]  /*0150*/  BRA.U !UP0, `(.L_x_0) ;  /* 0x0000001108687547 */ /* 0x000fea000b800000 */
[----:B------:R-:W1:Y:S01]  /*0160*/  LDCU UR5, c[0x0][0x3a0] ;  /* 0x00007400ff0577ac */ /* 0x000e620008000800 */
[----:B------:R-:W2:Y:S01]  /*0170*/  LDCU UR4, c[0x0][0x398] ;  /* 0x00007300ff0477ac */ /* 0x000ea20008000800 */
[----:B-1----:R-:W-:-:S04]  /*0180*/  IMAD.U32 R21, RZ, RZ, UR5 ;  /* 0x00000005ff157e24 */ /* 0x002fc8000f8e00ff */
[----:B--2---:R-:W-:-:S05]  /*0190*/  IMAD R3, R21, UR4, RZ ;  /* 0x0000000415037c24 */ /* 0x004fca000f8e02ff */
[----:B------:R-:W-:-:S13]  /*01a0*/  ISETP.GE.AND P0, PT, R0, R3, PT ;  /* 0x000000030000720c */ /* 0x000fda0003f06270 */
[----:B------:R-:W-:Y:S05]  /*01b0*/  @P0 EXIT ;  /* 0x000000000000094d */ /* 0x000fea0003800000 */
[----:B------:R-:W-:Y:S02]  /*01c0*/  IABS R6, R21 ;  /* 0x0000001500067213 */ /* 0x000fe40000000000 */
[----:B------:R-:W-:Y:S02]  /*01d0*/  IABS R7, R24 ;  /* 0x0000001800077213 */ /* 0x000fe40000000000 */
[----:B------:R-:W1:Y:S08]  /*01e0*/  I2F.RP R4, R6 ;  /* 0x0000000600047306 */ /* 0x000e700000209400 */
[----:B-1----:R-:W0:Y:S02]  /*01f0*/  MUFU.RCP R4, R4 ;  /* 0x0000000400047308 */ /* 0x002e240000001000 */
[----:B0-----:R-:W-:-:S06]  /*0200*/  VIADD R2, R4, 0xffffffe ;  /* 0x0ffffffe04027836 */ /* 0x001fcc0000000000 */
[----:B------:R0:W1:Y:S02]  /*0210*/  F2I.FTZ.U32.TRUNC.NTZ R3, R2 ;  /* 0x0000000200037305 */ /* 0x000064000021f000 */
[----:B0-----:R-:W-:Y:S02]  /*0220*/  HFMA2 R2, -RZ, RZ, 0, 0 ;  /* 0x00000000ff027431 */ /* 0x001fe400000001ff */
[----:B-1----:R-:W-:-:S04]  /*0230*/  IMAD.MOV R5, RZ, RZ, -R3 ;  /* 0x000000ffff057224 */ /* 0x002fc800078e0a03 */
[----:B------:R-:W-:-:S04]  /*0240*/  IMAD R5, R5, R6, RZ ;  /* 0x0000000605057224 */ /* 0x000fc800078e02ff */
[----:B------:R-:W-:-:S04]  /*0250*/  IMAD.HI.U32 R3, R3, R5, R2 ;  /* 0x0000000503037227 */ /* 0x000fc800078e0002 */
[----:B------:R-:W-:Y:S01]  /*0260*/  IMAD.MOV.U32 R5, RZ, RZ, R7 ;  /* 0x000000ffff057224 */ /* 0x000fe200078e0007 */
[----:B------:R-:W-:-:S03]  /*0270*/  IABS R7, R0 ;  /* 0x0000000000077213 */ /* 0x000fc60000000000 */
[----:B------:R-:W-:-:S04]  /*0280*/  IMAD.HI.U32 R4, R3, R5, RZ ;  /* 0x0000000503047227 */ /* 0x000fc800078e00ff */
[----:B------:R-:W-:Y:S02]  /*0290*/  IMAD.MOV R2, RZ, RZ, -R4 ;  /* 0x000000ffff027224 */ /* 0x000fe400078e0a04 */
[----:B------:R-:W-:-:S04]  /*02a0*/  IMAD.HI.U32 R3, R3, R7, RZ ;  /* 0x0000000703037227 */ /* 0x000fc800078e00ff */
[----:B------:R-:W-:Y:S02]  /*02b0*/  IMAD R5, R6, R2, R5 ;  /* 0x0000000206057224 */ /* 0x000fe400078e0205 */
[----:B------:R-:W-:-:S03]  /*02c0*/  IMAD.MOV R2, RZ, RZ, -R3 ;  /* 0x000000ffff027224 */ /* 0x000fc600078e0a03 */
[C---:B------:R-:W-:Y:S01]  /*02d0*/  ISETP.GT.U32.AND P0, PT, R6.reuse, R5, PT ;  /* 0x000000050600720c */ /* 0x040fe20003f04070 */
[----:B------:R-:W-:-:S05]  /*02e0*/  IMAD R2, R6, R2, R7 ;  /* 0x0000000206027224 */ /* 0x000fca00078e0207 */
[----:B------:R-:W-:-:S07]  /*02f0*/  ISETP.GT.U32.AND P2, PT, R6, R2, PT ;  /* 0x000000020600720c */ /* 0x000fce0003f44070 */
[----:B------:R-:W-:Y:S01]  /*0300*/  @!P0 IMAD.IADD R5, R5, 0x1, -R6 ;  /* 0x0000000105058824 */ /* 0x000fe200078e0a06 */
[----:B------:R-:W-:-:S04]  /*0310*/  @!P0 IADD3 R4, PT, PT, R4, 0x1, RZ ;  /* 0x0000000104048810 */ /* 0x000fc80007ffe0ff */
[----:B------:R-:W-:Y:S01]  /*0320*/  ISETP.GE.U32.AND P1, PT, R5, R6, PT ;  /* 0x000000060500720c */ /* 0x000fe20003f26070 */
[----:B------:R-:W-:Y:S01]  /*0330*/  @!P2 IMAD.IADD R2, R2, 0x1, -R6 ;  /* 0x000000010202a824 */ /* 0x000fe200078e0a06 */
[----:B------:R-:W-:Y:S01]  /*0340*/  LOP3.LUT R5, R24, R21, RZ, 0x3c, !PT ;  /* 0x0000001518057212 */ /* 0x000fe200078e3cff */
[----:B------:R-:W-:-:S03]  /*0350*/  @!P2 VIADD R3, R3, 0x1 ;  /* 0x000000010303a836 */ /* 0x000fc60000000000 */
[----:B------:R-:W-:Y:S02]  /*0360*/  ISETP.GE.AND P4, PT, R5, RZ, PT ;  /* 0x000000ff0500720c */ /* 0x000fe40003f86270 */
[----:B------:R-:W-:Y:S02]  /*0370*/  ISETP.GE.U32.AND P0, PT, R2, R6, PT ;  /* 0x000000060200720c */ /* 0x000fe40003f06070 */
[-C--:B------:R-:W-:Y:S02]  /*0380*/  LOP3.LUT R2, R0, R21.reuse, RZ, 0x3c, !PT ;  /* 0x0000001500027212 */ /* 0x080fe400078e3cff */
[----:B------:R-:W-:Y:S01]  /*0390*/  LOP3.LUT R5, RZ, R21, RZ, 0x33, !PT ;  /* 0x00000015ff057212 */ /* 0x000fe200078e33ff */
[----:B------:R-:W-:Y:S01]  /*03a0*/  @P1 VIADD R4, R4, 0x1 ;  /* 0x0000000104041836 */ /* 0x000fe20000000000 */
[----:B------:R-:W-:Y:S02]  /*03b0*/  ISETP.NE.AND P1, PT, R21, RZ, PT ;  /* 0x000000ff1500720c */ /* 0x000fe40003f25270 */
[----:B------:R-:W-:-:S03]  /*03c0*/  ISETP.GE.AND P3, PT, R2, RZ, PT ;  /* 0x000000ff0200720c */ /* 0x000fc60003f66270 */
[----:B------:R-:W-:Y:S02]  /*03d0*/  @!P4 IMAD.MOV R4, RZ, RZ, -R4 ;  /* 0x000000ffff04c224 */ /* 0x000fe400078e0a04 */
[----:B------:R-:W-:-:S03]  /*03e0*/  @P0 VIADD R3, R3, 0x1 ;  /* 0x0000000103030836 */ /* 0x000fc60000000000 */
[----:B------:R-:W-:Y:S01]  /*03f0*/  SEL R2, R5, R4, !P1 ;  /* 0x0000000405027207 */ /* 0x000fe20004800000 */
[----:B------:R-:W-:Y:S02]  /*0400*/  IMAD.MOV.U32 R4, RZ, RZ, R3 ;  /* 0x000000ffff047224 */ /* 0x000fe400078e0003 */
[----:B------:R-:W-:Y:S01]  /*0410*/  IMAD.MOV.U32 R3, RZ, RZ, RZ ;  /* 0x000000ffff037224 */ /* 0x000fe200078e00ff */
[----:B------:R-:W-:Y:S02]  /*0420*/  ISETP.GE.AND P0, PT, R2, 0x1, PT ;  /* 0x000000010200780c */ /* 0x000fe40003f06270 */
[----:B------:R-:W-:-:S04]  /*0430*/  @!P3 IADD3 R4, PT, PT, -R4, RZ, RZ ;  /* 0x000000ff0404b210 */ /* 0x000fc80007ffe1ff */
[----:B------:R-:W-:-:S07]  /*0440*/  SEL R4, R5, R4, !P1 ;  /* 0x0000000405047207 */ /* 0x000fce0004800000 */
[----:B------:R-:W-:Y:S05]  /*0450*/  @!P0 BRA `(.L_x_1) ;  /* 0x0000000c00988947 */ /* 0x000fea0003800000 */
[C---:B------:R-:W-:Y:S01]  /*0460*/  ISETP.GE.U32.AND P0, PT, R2.reuse, 0x8, PT ;  /* 0x000000080200780c */ /* 0x040fe20003f06070 */
[----:B------:R-:W-:Y:S01]  /*0470*/  IMAD.MOV R6, RZ, RZ, -R4 ;  /* 0x000000ffff067224 */ /* 0x000fe200078e0a04 */
[----:B------:R-:W-:Y:S01]  /*0480*/  LOP3.LUT R5, R2, 0x7, RZ, 0xc0, !PT ;  /* 0x0000000702057812 */ /* 0x000fe200078ec0ff */
[----:B------:R-:W-:Y:S02]  /*0490*/  IMAD.MOV.U32 R3, RZ, RZ, RZ ;  /* 0x000000ffff037224 */ /* 0x000fe400078e00ff */
[----:B------:R-:W-:Y:S01]  /*04a0*/  IMAD.MOV.U32 R7, RZ, RZ, RZ ;  /* 0x000000ffff077224 */ /* 0x000fe200078e00ff */
[----:B------:R-:W-:Y:S01]  /*04b0*/  ISETP.NE.AND P5, PT, R5, RZ, PT ;  /* 0x000000ff0500720c */ /* 0x000fe20003fa5270 */
[----:B------:R-:W-:-:S06]  /*04c0*/  IMAD R6, R21, R6, R0 ;  /* 0x0000000615067224 */ /* 0x000fcc00078e0200 */
[----:B------:R-:W-:Y:S06]  /*04d0*/  @!P0 BRA `(.L_x_2) ;  /* 0x0000000400c48947 */ /* 0x000fec0003800000 */
[----:B------:R-:W0:Y:S01]  /*04e0*/  LDC R21, c[0x0][0x3a0] ;  /* 0x0000e800ff157b82 */ /* 0x000e220000000800 */
[----:B------:R-:W-:Y:S01]  /*04f0*/  LOP3.LUT R7, R2, 0x7ffffff8, RZ, 0xc0, !PT ;  /* 0x7ffffff802077812 */ /* 0x000fe200078ec0ff */
[----:B------:R-:W-:Y:S01]  /*0500*/  IMAD.MOV.U32 R3, RZ, RZ, RZ ;  /* 0x000000ffff037224 */ /* 0x000fe200078e00ff */
[----:B------:R-:W-:-:S05]  /*0510*/  UMOV UR4, URZ ;  /* 0x000000ff00047c82 */ /* 0x000fca0008000000 */
[----:B------:R-:W1:Y:S02]  /*0520*/  LDC R24, c[0x0][0x39c] ;  /* 0x0000e700ff187b82 */ /* 0x000e640000000800 */
.L_x_3:
[----:B0-----:R-:W-:Y:S01]  /*0530*/  IMAD R14, R21, UR4, R6 ;  /* 0x00000004150e7c24 */ /* 0x001fe2000f8e0206 */
[----:B------:R-:W-:Y:S01]  /*0540*/  IADD3 R10, PT, PT, R4, -UR4, RZ ;  /* 0x80000004040a7c10 */ /* 0x000fe2000fffe0ff */
[----:B------:R-:W-:Y:S02]  /*0550*/  ULOP3.LUT UR5, URZ, UR4, URZ, 0x33, !UPT ;  /* 0x00000004ff057292 */ /* 0x000fe4000f8e33ff */
[C---:B------:R-:W-:Y:S01]  /*0560*/  IMAD.IADD R11, R14.reuse, 0x1, R21 ;  /* 0x000000010e0b7824 */ /* 0x040fe200078e0215 */
[----:B-1----:R-:W-:-:S03]  /*0570*/  ISETP.GE.AND P3, PT, R14, R24, PT ;  /* 0x000000180e00720c */ /* 0x002fc60003f66270 */
[----:B------:R-:W-:Y:S01]  /*0580*/  VIADD R15, R4, UR5 ;  /* 0x00000005040f7c36 */ /* 0x000fe20008000000 */
[----:B------:R-:W-:Y:S02]  /*0590*/  ISETP.LT.OR P3, PT, R10, RZ, P3 ;  /* 0x000000ff0a00720c */ /* 0x000fe40001f61670 */
[----:B------:R-:W-:-:S04]  /*05a0*/  ISETP.GE.AND P4, PT, R11, R24, PT ;  /* 0x000000180b00720c */ /* 0x000fc80003f86270 */
[----:B------:R-:W-:-:S07]  /*05b0*/  ISETP.LT.OR P4, PT, R15, RZ, P4 ;  /* 0x000000ff0f00720c */ /* 0x000fce0002781670 */
[----:B------:R-:W0:Y:S08]  /*05c0*/  @!P3 LDC.64 R12, c[0x0][0x380] ;  /* 0x0000e000ff0cbb82 */ /* 0x000e300000000a00 */
[----:B------:R-:W1:Y:S01]  /*05d0*/  @!P4 LDC.64 R8, c[0x0][0x380] ;  /* 0x0000e000ff08cb82 */ /* 0x000e620000000a00 */
[----:B0-----:R-:W-:-:S06]  /*05e0*/  @!P3 IMAD.WIDE.U32 R12, R10, 0x4, R12 ;  /* 0x000000040a0cb825 */ /* 0x001fcc00078e000c */
[----:B------:R0:W2:Y:S01]  /*05f0*/  @!P3 LDG.E.CONSTANT R12, desc[UR10][R12.64] ;  /* 0x0000000a0c0cb981 */ /* 0x0000a2000c1e9900 */
[----:B-1----:R-:W-:-:S06]  /*0600*/  @!P4 IMAD.WIDE.U32 R8, R15, 0x4, R8 ;  /* 0x000000040f08c825 */ /* 0x002fcc00078e0008 */
[----:B------:R1:W3:Y:S01]  /*0610*/  @!P4 LDG.E.CONSTANT R8, desc[UR10][R8.64] ;  /* 0x0000000a0808c981 */ /* 0x0002e2000c1e9900 */
[----:B------:R-:W-:Y:S01]  /*0620*/  @!P3 MOV R15, 0x400 ;  /* 0x00000400000fb802 */ /* 0x000fe20000000f00 */
[C---:B------:R-:W-:Y:S01]  /*0630*/  VIADD R23, R10.reuse, 0xfffffffd ;  /* 0xfffffffd0a177836 */ /* 0x040fe20000000000 */
[C---:B------:R-:W-:Y:S01]  /*0640*/  IADD3 R19, PT, PT, R10.reuse, -0x4, RZ ;  /* 0xfffffffc0a137810 */ /* 0x040fe20007ffe0ff */
[----:B------:R-:W4:Y:S01]  /*0650*/  @!P3 S2R R16, SR_CgaCtaId ;  /* 0x000000000010b919 */ /* 0x000f220000008800 */
[C---:B------:R-:W-:Y:S02]  /*0660*/  VIADD R25, R10.reuse, 0xfffffffe ;  /* 0xfffffffe0a197836 */ /* 0x040fe40000000000 */
[----:B------:R-:W-:Y:S01]  /*0670*/  VIADD R17, R10, 0xfffffffb ;  /* 0xfffffffb0a117836 */ /* 0x000fe20000000000 */
[----:B------:R-:W5:Y:S01]  /*0680*/  @!P4 S2R R18, SR_CgaCtaId ;  /* 0x000000000012c919 */ /* 0x000f620000008800 */
[----:B----4-:R-:W-:Y:S01]  /*0690*/  @!P3 LEA R15, R16, R15, 0x18 ;  /* 0x0000000f100fb211 */ /* 0x010fe200078ec0ff */
[----:B------:R-:W-:-:S04]  /*06a0*/  IMAD.IADD R16, R11, 0x1, R21 ;  /* 0x000000010b107824 */ /* 0x000fc800078e0215 */
[----:B------:R-:W-:Y:S01]  /*06b0*/  @!P3 IMAD R14, R14, 0x4, R15 ;  /* 0x000000040e0eb824 */ /* 0x000fe200078e020f */
[----:B------:R-:W-:Y:S02]  /*06c0*/  @!P4 MOV R15, 0x400 ;  /* 0x00000400000fc802 */ /* 0x000fe40000000f00 */
[----:B------:R-:W-:Y:S02]  /*06d0*/  ISETP.GE.AND P0, PT, R16, R24, PT ;  /* 0x000000181000720c */ /* 0x000fe40003f06270 */
[----:B-----5:R-:W-:Y:S01]  /*06e0*/  @!P4 LEA R18, R18, R15, 0x18 ;  /* 0x0000000f1212c211 */ /* 0x020fe200078ec0ff */
[----:B------:R-:W2:Y:S01]  /*06f0*/  @!P3 LDS R14, [R14] ;  /* 0x000000000e0eb984 */ /* 0x000ea20000000800 */
[----:B------:R-:W-:Y:S02]  /*0700*/  ISETP.LT.OR P0, PT, R25, RZ, P0 ;  /* 0x000000ff1900720c */ /* 0x000fe40000701670 */
[----:B------:R-:W-:Y:S01]  /*0710*/  @!P4 LEA R11, R11, R18, 0x2 ;  /* 0x000000120b0bc211 */ /* 0x000fe200078e10ff */
[----:B------:R-:W-:-:S04]  /*0720*/  IMAD.IADD R18, R16, 0x1, R21 ;  /* 0x0000000110127824 */ /* 0x000fc800078e0215 */
[----:B------:R4:W3:Y:S01]  /*0730*/  @!P4 LDS R26, [R11] ;  /* 0x000000000b1ac984 */ /* 0x0008e20000000800 */
[C---:B------:R-:W-:Y:S01]  /*0740*/  ISETP.GE.AND P2, PT, R18.reuse, R24, PT ;  /* 0x000000181200720c */ /* 0x040fe20003f46270 */
[----:B0-----:R-:W-:-:S03]  /*0750*/  IMAD.IADD R13, R18, 0x1, R21 ;  /* 0x00000001120d7824 */ /* 0x001fc600078e0215 */
[----:B------:R-:W-:Y:S01]  /*0760*/  ISETP.LT.OR P2, PT, R23, RZ, P2 ;  /* 0x000000ff1700720c */ /* 0x000fe20001741670 */
[----:B------:R-:W0:Y:S01]  /*0770*/  @!P0 S2R R22, SR_CgaCtaId ;  /* 0x0000000000168919 */ /* 0x000e220000008800 */
[C---:B------:R-:W-:Y:S01]  /*0780*/  ISETP.GE.AND P1, PT, R13.reuse, R24, PT ;  /* 0x000000180d00720c */ /* 0x040fe20003f26270 */
[----:B----4-:R-:W-:Y:S01]  /*0790*/  IMAD.IADD R11, R13, 0x1, R21 ;  /* 0x000000010d0b7824 */ /* 0x010fe200078e0215 */
[----:B------:R-:W-:Y:S02]  /*07a0*/  @!P0 MOV R27, 0x400 ;  /* 0x00000400001b8802 */ /* 0x000fe40000000f00 */
[----:B------:R-:W-:-:S07]  /*07b0*/  ISETP.LT.OR P1, PT, R19, RZ, P1 ;  /* 0x000000ff1300720c */ /* 0x000fce0000f21670 */
[----:B-1----:R-:W1:Y:S06]  /*07c0*/  @!P2 S2R R9, SR_CgaCtaId ;  /* 0x000000000009a919 */ /* 0x002e6c0000008800 */
[----:B------:R-:W4:Y:S01]  /*07d0*/  @!P1 S2R R20, SR_CgaCtaId ;  /* 0x0000000000149919 */ /* 0x000f220000008800 */
[----:B0-----:R-:W-:Y:S01]  /*07e0*/  @!P0 LEA R27, R22, R27, 0x18 ;  /* 0x0000001b161b8211 */ /* 0x001fe200078ec0ff */
[----:B--2---:R-:W-:Y:S01]  /*07f0*/  @!P3 FFMA R3, R14, R12, R3 ;  /* 0x0000000c0e03b223 */ /* 0x004fe20000000003 */
[----:B------:R-:W-:Y:S01]  /*0800*/  ISETP.GE.AND P3, PT, R11, R24, PT ;  /* 0x000000180b00720c */ /* 0x000fe20003f66270 */
[----:B------:R-:W0:Y:S03]  /*0810*/  @!P0 LDC.64 R14, c[0x0][0x380] ;  /* 0x0000e000ff0e8b82 */ /* 0x000e260000000a00 */
[----:B------:R-:W-:Y:S01]  /*0820*/  ISETP.LT.OR P3, PT, R17, RZ, P3 ;  /* 0x000000ff1100720c */ /* 0x000fe20001f61670 */
[----:B---3--:R-:W-:Y:S01]  /*0830*/  @!P4 FFMA R3, R26, R8, R3 ;  /* 0x000000081a03c223 */ /* 0x008fe20000000003 */
[----:B------:R-:W-:-:S04]  /*0840*/  @!P2 MOV R8, 0x400 ;  /* 0x000004000008a802 */ /* 0x000fc80000000f00 */
[----:B-1----:R-:W-:Y:S02]  /*0850*/  @!P2 LEA R29, R9, R8, 0x18 ;  /* 0x00000008091da211 */ /* 0x002fe400078ec0ff */
[----:B------:R-:W-:-:S05]  /*0860*/  @!P1 MOV R9, 0x400 ;  /* 0x0000040000099802 */ /* 0x000fca0000000f00 */
[----:B------:R-:W1:Y:S01]  /*0870*/  @!P3 S2R R12, SR_CgaCtaId ;  /* 0x00000000000cb919 */ /* 0x000e620000008800 */
[----:B------:R-:W-:Y:S01]  /*0880*/  @!P2 IMAD R18, R18, 0x4, R29 ;  /* 0x000000041212a824 */ /* 0x000fe200078e021d */
[----:B----4-:R-:W-:Y:S01]  /*0890*/  @!P1 LEA R20, R20, R9, 0x18 ;  /* 0x0000000914149211 */ /* 0x010fe200078ec0ff */
[----:B------:R-:W2:Y:S01]  /*08a0*/  @!P2 LDC.64 R28, c[0x0][0x380] ;  /* 0x0000e000ff1cab82 */ /* 0x000ea20000000a00 */
[----:B------:R-:W-:Y:S02]  /*08b0*/  @!P0 IMAD R9, R16, 0x4, R27 ;  /* 0x0000000410098824 */ /* 0x000fe400078e021b */
[----:B------:R-:W-:Y:S01]  /*08c0*/  @!P1 LEA R13, R13, R20, 0x2 ;  /* 0x000000140d0d9211 */ /* 0x000fe200078e10ff */
[----:B------:R-:W-:Y:S01]  /*08d0*/  @!P2 LDS R18, [R18] ;  /* 0x000000001212a984 */ /* 0x000fe20000000800 */
[----:B0-----:R-:W-:Y:S01]  /*08e0*/  @!P0 IMAD.WIDE.U32 R14, R25, 0x4, R14 ;  /* 0x00000004190e8825 */ /* 0x001fe200078e000e */
[----:B------:R-:W-:Y:S02]  /*08f0*/  @!P3 MOV R25, 0x400 ;  /* 0x000004000019b802 */ /* 0x000fe40000000f00 */
[----:B------:R-:W0:Y:S01]  /*0900*/  @!P1 LDC.64 R26, c[0x0][0x380] ;  /* 0x0000e000ff1a9b82 */ /* 0x000e220000000a00 */
[----:B------:R-:W-:Y:S04]  /*0910*/  @!P1 LDS R13, [R13] ;  /* 0x000000000d0d9984 */ /* 0x000fe80000000800 */
[----:B------:R3:W4:Y:S03]  /*0920*/  @!P0 LDG.E.CONSTANT R8, desc[UR10][R14.64] ;  /* 0x0000000a0e088981 */ /* 0x000726000c1e9900 */
[----:B---3--:R-:W3:Y:S01]  /*0930*/  @!P3 LDC.64 R14, c[0x0][0x380] ;  /* 0x0000e000ff0ebb82 */ /* 0x008ee20000000a00 */
[----:B--2---:R-:W-:-:S04]  /*0940*/  @!P2 IMAD.WIDE.U32 R28, R23, 0x4, R28 ;  /* 0x00000004171ca825 */ /* 0x004fc800078e001c */
[----:B------:R-:W-:Y:S01]  /*0950*/  VIADD R23, R10, 0xfffffffa ;  /* 0xfffffffa0a177836 */ /* 0x000fe20000000000 */
[----:B-1----:R-:W-:Y:S01]  /*0960*/  @!P3 LEA R12, R12, R25, 0x18 ;  /* 0x000000190c0cb211 */ /* 0x002fe200078ec0ff */
[----:B------:R1:W2:Y:S01]  /*0970*/  @!P2 LDG.E.CONSTANT R20, desc[UR10][R28.64] ;  /* 0x0000000a1c14a981 */ /* 0x0002a2000c1e9900 */
[----:B0-----:R-:W-:-:S04]  /*0980*/  @!P1 IMAD.WIDE.U32 R26, R19, 0x4, R26 ;  /* 0x00000004131a9825 */ /* 0x001fc800078e001a */
[----:B------:R-:W-:Y:S02]  /*0990*/  @!P3 IMAD R12, R11, 0x4, R12 ;  /* 0x000000040b0cb824 */ /* 0x000fe400078e020c */
[----:B---3--:R-:W-:Y:S01]  /*09a0*/  @!P3 IMAD.WIDE.U32 R14, R17, 0x4, R14 ;  /* 0x00000004110eb825 */ /* 0x008fe200078e000e */
[----:B------:R-:W-:Y:S01]  /*09b0*/  IADD3 R25, PT, PT, R10, -0x7, RZ ;  /* 0xfffffff90a197810 */ /* 0x000fe20007ffe0ff */
[----:B------:R0:W3:Y:S02]  /*09c0*/  @!P1 LDG.E.CONSTANT R22, desc[UR10][R26.64] ;  /* 0x0000000a1a169981 */ /* 0x0000e4000c1e9900 */
[----:B------:R-:W-:Y:S02]  /*09d0*/  IMAD.IADD R11, R11, 0x1, R21 ;  /* 0x000000010b0b7824 */ /* 0x000fe400078e0215 */
[----:B------:R-:W5:Y:S03]  /*09e0*/  @!P3 LDG.E.CONSTANT R14, desc[UR10][R14.64] ;  /* 0x0000000a0e0eb981 */ /* 0x000f66000c1e9900 */
[----:B------:R-:W-:Y:S01]  /*09f0*/  ISETP.GE.AND P4, PT, R11, R24, PT ;  /* 0x000000180b00720c */ /* 0x000fe20003f86270 */
[----:B-1----:R-:W4:Y:S03]  /*0a00*/  @!P0 LDS R28, [R9] ;  /* 0x00000000091c8984 */ /* 0x002f260000000800 */
[----:B------:R-:W-:Y:S01]  /*0a10*/  ISETP.LT.OR P4, PT, R23, RZ, P4 ;  /* 0x000000ff1700720c */ /* 0x000fe20002781670 */
[----:B------:R-:W5:-:S12]  /*0a20*/  @!P3 LDS R12, [R12] ;  /* 0x000000000c0cb984 */ /* 0x000f580000000800 */
[----:B------:R-:W1:Y:S01]  /*0a30*/  @!P4 S2R R19, SR_CgaCtaId ;  /* 0x000000000013c919 */ /* 0x000e620000008800 */
[----:B------:R-:W0:Y:S02]  /*0a40*/  @!P4 LDC.64 R16, c[0x0][0x380] ;  /* 0x0000e000ff10cb82 */ /* 0x000e240000000a00 */
[----:B0-----:R-:W-:Y:S01]  /*0a50*/  @!P4 IMAD.WIDE.U32 R16, R23, 0x4, R16 ;  /* 0x000000041710c825 */ /* 0x001fe200078e0010 */
[----:B------:R-:W-:-:S05]  /*0a60*/  @!P4 MOV R23, 0x400 ;  /* 0x000004000017c802 */ /* 0x000fca0000000f00 */
[----:B------:R-:W5:Y:S01]  /*0a70*/  @!P4 LDG.E.CONSTANT R16, desc[UR10][R16.64] ;  /* 0x0000000a1010c981 */ /* 0x000f62000c1e9900 */
[----:B-1----:R-:W-:Y:S01]  /*0a80*/  @!P4 LEA R23, R19, R23, 0x18 ;  /* 0x000000171317c211 */ /* 0x002fe200078ec0ff */
[----:B------:R-:W-:-:S05]  /*0a90*/  IMAD.IADD R19, R11, 0x1, R21 ;  /* 0x000000010b137824 */ /* 0x000fca00078e0215 */
[----:B------:R-:W-:-:S04]  /*0aa0*/  ISETP.GE.AND P6, PT, R19, R24, PT ;  /* 0x000000181300720c */ /* 0x000fc80003fc6270 */
[----:B------:R-:W-:Y:S01]  /*0ab0*/  ISETP.LT.OR P6, PT, R25, RZ, P6 ;  /* 0x000000ff1900720c */ /* 0x000fe200037c1670 */
[----:B------:R-:W-:-:S12]  /*0ac0*/  @!P4 IMAD R23, R11, 0x4, R23 ;  /* 0x000000040b17c824 */ /* 0x000fd800078e0217 */
[----:B------:R-:W0:Y:S01]  /*0ad0*/  @!P6 S2R R11, SR_CgaCtaId ;  /* 0x00000000000be919 */ /* 0x000e220000008800 */
[----:B------:R-:W-:-:S04]  /*0ae0*/  @!P6 MOV R26, 0x400 ;  /* 0x00000400001ae802 */ /* 0x000fc80000000f00 */
[----:B0-----:R-:W-:Y:S02]  /*0af0*/  @!P6 LEA R26, R11, R26, 0x18 ;  /* 0x0000001a0b1ae211 */ /* 0x001fe400078ec0ff */
[----:B------:R-:W0:Y:S02]  /*0b00*/  @!P6 LDC.64 R10, c[0x0][0x380] ;  /* 0x0000e000ff0aeb82 */ /* 0x000e240000000a00 */
[----:B0-----:R-:W-:-:S06]  /*0b10*/  @!P6 IMAD.WIDE.U32 R10, R25, 0x4, R10 ;  /* 0x00000004190ae825 */ /* 0x001fcc00078e000a */
[----:B------:R-:W5:Y:S01]  /*0b20*/  @!P6 LDG.E.CONSTANT R10, desc[UR10][R10.64] ;  /* 0x0000000a0a0ae981 */ /* 0x000f62000c1e9900 */
[----:B------:R-:W-:-:S03]  /*0b30*/  @!P6 IMAD R19, R19, 0x4, R26 ;  /* 0x000000041313e824 */ /* 0x000fc600078e021a */
[----:B------:R-:W0:Y:S04]  /*0b40*/  @!P4 LDS R26, [R23] ;  /* 0x00000000171ac984 */ /* 0x000e280000000800 */
[----:B------:R-:W1:Y:S01]  /*0b50*/  @!P6 LDS R19, [R19] ;  /* 0x000000001313e984 */ /* 0x000e620000000800 */
[----:B------:R-:W-:Y:S01]  /*0b60*/  UIADD3 UR4, UPT, UPT, UR4, 0x8, URZ ;  /* 0x0000000804047890 */ /* 0x000fe2000fffe0ff */
[----:B----4-:R-:W-:-:S05]  /*0b70*/  @!P0 FFMA R3, R28, R8, R3 ;  /* 0x000000081c038223 */ /* 0x010fca0000000003 */
[----:B------:R-:W-:Y:S01]  /*0b80*/  ISETP.NE.AND P0, PT, R7, UR4, PT ;  /* 0x0000000407007c0c */ /* 0x000fe2000bf05270 */
[----:B--2---:R-:W-:-:S04]  /*0b90*/  @!P2 FFMA R3, R18, R20, R3 ;  /* 0x000000141203a223 */ /* 0x004fc80000000003 */
[----:B---3--:R-:W-:-:S04]  /*0ba0*/  @!P1 FFMA R3, R13, R22, R3 ;  /* 0x000000160d039223 */ /* 0x008fc80000000003 */
[----:B-----5:R-:W-:-:S04]  /*0bb0*/  @!P3 FFMA R3, R12, R14, R3 ;  /* 0x0000000e0c03b223 */ /* 0x020fc80000000003 */
[----:B0-----:R-:W-:-:S04]  /*0bc0*/  @!P4 FFMA R3, R26, R16, R3 ;  /* 0x000000101a03c223 */ /* 0x001fc80000000003 */
[----:B-1----:R-:W-:Y:S01]  /*0bd0*/  @!P6 FFMA R3, R19, R10, R3 ;  /* 0x0000000a1303e223 */ /* 0x002fe20000000003 */
[----:B------:R-:W-:Y:S06]  /*0be0*/  @P0 BRA `(.L_x_3) ;  /* 0xfffffff800500947 */ /* 0x000fec000383ffff */
.L_x_2:
[----:B------:R-:W-:Y:S05]  /*0bf0*/  @!P5 BRA `(.L_x_1) ;  /* 0x0000000400b0d947 */ /* 0x000fea0003800000 */
[----:B------:R-:W-:Y:S02]  /*0c00*/  ISETP.GE.U32.AND P0, PT, R5, 0x4, PT ;  /* 0x000000040500780c */ /* 0x000fe40003f06070 */
[----:B------:R-:W-:-:S04]  /*0c10*/  LOP3.LUT R18, R2, 0x3, RZ, 0xc0, !PT ;  /* 0x0000000302127812 */ /* 0x000fc800078ec0ff */
[----:B------:R-:W-:-:S07]  /*0c20*/  ISETP.NE.AND P3, PT, R18, RZ, PT ;  /* 0x000000ff1200720c */ /* 0x000fce0003f65270 */
[----:B------:R-:W-:Y:S06]  /*0c30*/  @!P0 BRA `(.L_x_4) ;  /* 0x0000000000d88947 */ /* 0x000fec0003800000 */
[----:B------:R-:W-:Y:S01]  /*0c40*/  IMAD R16, R7, R21, R6 ;  /* 0x0000001507107224 */ /* 0x000fe200078e0206 */
[----:B------:R-:W-:Y:S01]  /*0c50*/  LOP3.LUT R5, RZ, R7, RZ, 0x33, !PT ;  /* 0x00000007ff057212 */ /* 0x000fe200078e33ff */
[----:B------:R-:W-:Y:S02]  /*0c60*/  IMAD.IADD R27, R4, 0x1, -R7 ;  /* 0x00000001041b7824 */ /* 0x000fe400078e0a07 */
[C-C-:B------:R-:W-:Y:S01]  /*0c70*/  IMAD.IADD R17, R16.reuse, 0x1, R21.reuse ;  /* 0x0000000110117824 */ /* 0x140fe200078e0215 */
[-C--:B------:R-:W-:Y:S01]  /*0c80*/  ISETP.GE.AND P0, PT, R16, R24.reuse, PT ;  /* 0x000000181000720c */ /* 0x080fe20003f06270 */
[----:B------:R-:W-:Y:S01]  /*0c90*/  VIADD R25, R27, 0xfffffffe ;  /* 0xfffffffe1b197836 */ /* 0x000fe20000000000 */
[----:B------:R-:W-:Y:S01]  /*0ca0*/  IADD3 R29, PT, PT, R4, R5, RZ ;  /* 0x00000005041d7210 */ /* 0x000fe20007ffe0ff */
[C-C-:B------:R-:W-:Y:S01]  /*0cb0*/  IMAD.IADD R19, R17.reuse, 0x1, R21.reuse ;  /* 0x0000000111137824 */ /* 0x140fe200078e0215 */
[----:B------:R-:W-:Y:S01]  /*0cc0*/  ISETP.GE.AND P1, PT, R17, R24, PT ;  /* 0x000000181100720c */ /* 0x000fe20003f26270 */
[C---:B------:R-:W-:Y:S01]  /*0cd0*/  VIADD R23, R27.reuse, 0xfffffffd ;  /* 0xfffffffd1b177836 */ /* 0x040fe20000000000 */
[----:B------:R-:W-:Y:S01]  /*0ce0*/  ISETP.LT.OR P0, PT, R27, RZ, P0 ;  /* 0x000000ff1b00720c */ /* 0x000fe20000701670 */
[----:B------:R-:W-:Y:S01]  /*0cf0*/  IMAD.IADD R5, R19, 0x1, R21 ;  /* 0x0000000113057824 */ /* 0x000fe200078e0215 */
[----:B------:R-:W-:-:S02]  /*0d00*/  ISETP.LT.OR P1, PT, R29, RZ, P1 ;  /* 0x000000ff1d00720c */ /* 0x000fc40000f21670 */
[-C--:B------:R-:W-:Y:S02]  /*0d10*/  ISETP.GE.AND P2, PT, R19, R24.reuse, PT ;  /* 0x000000181300720c */ /* 0x080fe40003f46270 */
[----:B------:R-:W-:Y:S02]  /*0d20*/  ISETP.GE.AND P4, PT, R5, R24, PT ;  /* 0x000000180500720c */ /* 0x000fe40003f86270 */
[----:B------:R-:W-:Y:S02]  /*0d30*/  ISETP.LT.OR P2, PT, R25, RZ, P2 ;  /* 0x000000ff1900720c */ /* 0x000fe40001741670 */
[----:B------:R-:W-:-:S03]  /*0d40*/  ISETP.LT.OR P4, PT, R23, RZ, P4 ;  /* 0x000000ff1700720c */ /* 0x000fc60002781670 */
[----:B------:R-:W0:Y:S08]  /*0d50*/  @!P0 LDC.64 R14, c[0x0][0x380] ;  /* 0x0000e000ff0e8b82 */ /* 0x000e300000000a00 */
[----:B------:R-:W1:Y:S08]  /*0d60*/  @!P1 LDC.64 R12, c[0x0][0x380] ;  /* 0x0000e000ff0c9b82 */ /* 0x000e700000000a00 */
[----:B------:R-:W2:Y:S08]  /*0d70*/  @!P2 LDC.64 R10, c[0x0][0x380] ;  /* 0x0000e000ff0aab82 */ /* 0x000eb00000000a00 */
[----:B------:R-:W3:Y:S01]  /*0d80*/  @!P4 LDC.64 R8, c[0x0][0x380] ;  /* 0x0000e000ff08cb82 */ /* 0x000ee20000000a00 */
[----:B0-----:R-:W-:-:S06]  /*0d90*/  @!P0 IMAD.WIDE.U32 R14, R27, 0x4, R14 ;  /* 0x000000041b0e8825 */ /* 0x001fcc00078e000e */
[----:B------:R0:W4:Y:S01]  /*0da0*/  @!P0 LDG.E.CONSTANT R14, desc[UR10][R14.64] ;  /* 0x0000000a0e0e8981 */ /* 0x000122000c1e9900 */
[----:B-1----:R-:W-:-:S06]  /*0db0*/  @!P1 IMAD.WIDE.U32 R12, R29, 0x4, R12 ;  /* 0x000000041d0c9825 */ /* 0x002fcc00078e000c */
[----:B------:R1:W5:Y:S01]  /*0dc0*/  @!P1 LDG.E.CONSTANT R12, desc[UR10][R12.64] ;  /* 0x0000000a0c0c9981 */ /* 0x000362000c1e9900 */
[----:B--2---:R-:W-:-:S06]  /*0dd0*/  @!P2 IMAD.WIDE.U32 R10, R25, 0x4, R10 ;  /* 0x00000004190aa825 */ /* 0x004fcc00078e000a */
[----:B------:R-:W2:Y:S01]  /*0de0*/  @!P2 LDG.E.CONSTANT R10, desc[UR10][R10.64] ;  /* 0x0000000a0a0aa981 */ /* 0x000ea2000c1e9900 */
[----:B---3--:R-:W-:-:S06]  /*0df0*/  @!P4 IMAD.WIDE.U32 R8, R23, 0x4, R8 ;  /* 0x000000041708c825 */ /* 0x008fcc00078e0008 */
[----:B------:R3:W2:Y:S01]  /*0e00*/  @!P4 LDG.E.CONSTANT R8, desc[UR10][R8.64] ;  /* 0x0000000a0808c981 */ /* 0x0006a2000c1e9900 */
[----:B------:R-:W3:Y:S01]  /*0e10*/  @!P0 S2R R23, SR_CgaCtaId ;  /* 0x0000000000178919 */ /* 0x000ee20000008800 */
[----:B------:R-:W3:Y:S01]  /*0e20*/  @!P1 S2R R26, SR_CgaCtaId ;  /* 0x00000000001a9919 */ /* 0x000ee20000008800 */
[----:B------:R-:W3:Y:S01]  /*0e30*/  @!P2 S2R R28, SR_CgaCtaId ;  /* 0x00000000001ca919 */ /* 0x000ee20000008800 */
[----:B------:R-:W3:Y:S01]  /*0e40*/  @!P4 S2R R20, SR_CgaCtaId ;  /* 0x000000000014c919 */ /* 0x000ee20000008800 */
[----:B------:R-:W-:Y:S02]  /*0e50*/  @!P0 MOV R22, 0x400 ;  /* 0x0000040000168802 */ /* 0x000fe40000000f00 */
[----:B0-----:R-:W-:Y:S02]  /*0e60*/  @!P1 MOV R15, 0x400 ;  /* 0x00000400000f9802 */ /* 0x001fe40000000f00 */
[----:B-1----:R-:W-:Y:S02]  /*0e70*/  @!P2 MOV R13, 0x400 ;  /* 0x00000400000da802 */ /* 0x002fe40000000f00 */
[----:B---3--:R-:W-:-:S02]  /*0e80*/  @!P4 MOV R9, 0x400 ;  /* 0x000004000009c802 */ /* 0x008fc40000000f00 */
[----:B------:R-:W-:Y:S02]  /*0e90*/  @!P0 LEA R23, R23, R22, 0x18 ;  /* 0x0000001617178211 */ /* 0x000fe400078ec0ff */
[----:B------:R-:W-:Y:S02]  /*0ea0*/  @!P1 LEA R26, R26, R15, 0x18 ;  /* 0x0000000f1a1a9211 */ /* 0x000fe400078ec0ff */
[----:B------:R-:W-:Y:S02]  /*0eb0*/  @!P0 LEA R16, R16, R23, 0x2 ;  /* 0x0000001710108211 */ /* 0x000fe400078e10ff */
[----:B------:R-:W-:Y:S01]  /*0ec0*/  @!P2 LEA R28, R28, R13, 0x18 ;  /* 0x0000000d1c1ca211 */ /* 0x000fe200078ec0ff */
[----:B------:R-:W-:-:S03]  /*0ed0*/  @!P1 IMAD R17, R17, 0x4, R26 ;  /* 0x0000000411119824 */ /* 0x000fc600078e021a */
[----:B------:R-:W4:Y:S01]  /*0ee0*/  @!P0 LDS R16, [R16] ;  /* 0x0000000010108984 */ /* 0x000f220000000800 */
[----:B------:R-:W-:Y:S01]  /*0ef0*/  @!P4 LEA R22, R20, R9, 0x18 ;  /* 0x000000091416c211 */ /* 0x000fe200078ec0ff */
[----:B------:R-:W-:Y:S02]  /*0f00*/  @!P2 IMAD R19, R19, 0x4, R28 ;  /* 0x000000041313a824 */ /* 0x000fe400078e021c */
[----:B------:R-:W5:Y:S02]  /*0f10*/  @!P1 LDS R20, [R17] ;  /* 0x0000000011149984 */ /* 0x000f640000000800 */
[----:B------:R-:W-:Y:S02]  /*0f20*/  @!P4 IMAD R5, R5, 0x4, R22 ;  /* 0x000000040505c824 */ /* 0x000fe400078e0216 */
[----:B------:R-:W2:Y:S04]  /*0f30*/  @!P2 LDS R22, [R19] ;  /* 0x000000001316a984 */ /* 0x000ea80000000800 */
[----:B------:R-:W0:Y:S01]  /*0f40*/  @!P4 LDS R26, [R5] ;  /* 0x00000000051ac984 */ /* 0x000e220000000800 */
[----:B------:R-:W-:-:S02]  /*0f50*/  VIADD R7, R7, 0x4 ;  /* 0x0000000407077836 */ /* 0x000fc40000000000 */
[----:B----4-:R-:W-:-:S04]  /*0f60*/  @!P0 FFMA R3, R16, R14, R3 ;  /* 0x0000000e10038223 */ /* 0x010fc80000000003 */
[----:B-----5:R-:W-:-:S04]  /*0f70*/  @!P1 FFMA R3, R20, R12, R3 ;  /* 0x0000000c14039223 */ /* 0x020fc80000000003 */
[----:B--2---:R-:W-:-:S04]  /*0f80*/  @!P2 FFMA R3, R22, R10, R3 ;  /* 0x0000000a1603a223 */ /* 0x004fc80000000003 */
[----:B0-----:R-:W-:-:S07]  /*0f90*/  @!P4 FFMA R3, R26, R8, R3 ;  /* 0x000000081a03c223 */ /* 0x001fce0000000003 */
.L_x_4:
[----:B------:R-:W-:Y:S05]  /*0fa0*/  @!P3 BRA `(.L_x_1) ;  /* 0x0000000000c4b947 */ /* 0x000fea0003800000 */
[----:B------:R-:W-:Y:S02]  /*0fb0*/  ISETP.NE.AND P0, PT, R18, 0x1, PT ;  /* 0x000000011200780c */ /* 0x000fe40003f05270 */
[----:B------:R-:W-:-:S04]  /*0fc0*/  LOP3.LUT R2, R2, 0x1, RZ, 0xc0, !PT ;  /* 0x0000000102027812 */ /* 0x000fc800078ec0ff */
[----:B------:R-:W-:-:S07]  /*0fd0*/  ISETP.NE.U32.AND P2, PT, R2, 0x1, PT ;  /* 0x000000010200780c */ /* 0x000fce0003f45070 */
[----:B------:R-:W-:Y:S06]  /*0fe0*/  @!P0 BRA `(.L_x_5) ;  /* 0x0000000000708947 */ /* 0x000fec0003800000 */
[----:B------:R-:W-:Y:S01]  /*0ff0*/  IMAD R2, R7, R21, R6 ;  /* 0x0000001507027224 */ /* 0x000fe200078e0206 */
[-C--:B------:R-:W-:Y:S02]  /*1000*/  LOP3.LUT R9, RZ, R7.reuse, RZ, 0x33, !PT ;  /* 0x00000007ff097212 */ /* 0x080fe400078e33ff */
[----:B------:R-:W-:Y:S01]  /*1010*/  IADD3 R13, PT, PT, R4, -R7, RZ ;  /* 0x80000007040d7210 */ /* 0x000fe20007ffe0ff */
[C---:B------:R-:W-:Y:S01]  /*1020*/  IMAD.IADD R5, R2.reuse, 0x1, R21 ;  /* 0x0000000102057824 */ /* 0x040fe200078e0215 */
[----:B------:R-:W-:Y:S01]  /*1030*/  ISETP.GE.AND P0, PT, R2, R24, PT ;  /* 0x000000180200720c */ /* 0x000fe20003f06270 */
[----:B------:R-:W-:-:S03]  /*1040*/  IMAD.IADD R15, R4, 0x1, R9 ;  /* 0x00000001040f7824 */ /* 0x000fc600078e0209 */
[----:B------:R-:W-:Y:S02]  /*1050*/  ISETP.LT.OR P0, PT, R13, RZ, P0 ;  /* 0x000000ff0d00720c */ /* 0x000fe40000701670 */
[----:B------:R-:W-:-:S04]  /*1060*/  ISETP.GE.AND P1, PT, R5, R24, PT ;  /* 0x000000180500720c */ /* 0x000fc80003f26270 */
[----:B------:R-:W-:-:S07]  /*1070*/  ISETP.LT.OR P1, PT, R15, RZ, P1 ;  /* 0x000000ff0f00720c */ /* 0x000fce0000f21670 */
[----:B------:R-:W0:Y:S08]  /*1080*/  @!P0 LDC.64 R8, c[0x0][0x380] ;  /* 0x0000e000ff088b82 */ /* 0x000e300000000a00 */
[----:B------:R-:W1:Y:S01]  /*1090*/  @!P1 LDC.64 R10, c[0x0][0x380] ;  /* 0x0000e000ff0a9b82 */ /* 0x000e620000000a00 */
[----:B0-----:R-:W-:-:S06]  /*10a0*/  @!P0 IMAD.WIDE.U32 R8, R13, 0x4, R8 ;  /* 0x000000040d088825 */ /* 0x001fcc00078e0008 */
[----:B------:R-:W2:Y:S01]  /*10b0*/  @!P0 LDG.E.CONSTANT R8, desc[UR10][R8.64] ;  /* 0x0000000a08088981 */ /* 0x000ea2000c1e9900 */
[----:B-1----:R-:W-:-:S06]  /*10c0*/  @!P1 IMAD.WIDE.U32 R10, R15, 0x4, R10 ;  /* 0x000000040f0a9825 */ /* 0x002fcc00078e000a */
[----:B------:R-:W3:Y:S01]  /*10d0*/  @!P1 LDG.E.CONSTANT R10, desc[UR10][R10.64] ;  /* 0x0000000a0a0a9981 */ /* 0x000ee2000c1e9900 */
[----:B------:R-:W0:Y:S01]  /*10e0*/  @!P0 S2R R13, SR_CgaCtaId ;  /* 0x00000000000d8919 */ /* 0x000e220000008800 */
[----:B------:R-:W1:Y:S01]  /*10f0*/  @!P1 S2R R15, SR_CgaCtaId ;  /* 0x00000000000f9919 */ /* 0x000e620000008800 */
[----:B------:R-:W-:-:S04]  /*1100*/  @!P0 MOV R12, 0x400 ;  /* 0x00000400000c8802 */ /* 0x000fc80000000f00 */
[----:B0-----:R-:W-:Y:S02]  /*1110*/  @!P0 LEA R13, R13, R12, 0x18 ;  /* 0x0000000c0d0d8211 */ /* 0x001fe400078ec0ff */
[----:B------:R-:W-:-:S03]  /*1120*/  @!P1 MOV R12, 0x400 ;  /* 0x00000400000c9802 */ /* 0x000fc60000000f00 */
[----:B------:R-:W-:Y:S01]  /*1130*/  @!P0 IMAD R2, R2, 0x4, R13 ;  /* 0x0000000402028824 */ /* 0x000fe200078e020d */
[----:B-1----:R-:W-:-:S05]  /*1140*/  @!P1 LEA R12, R15, R12, 0x18 ;  /* 0x0000000c0f0c9211 */ /* 0x002fca00078ec0ff */
[----:B------:R-:W-:Y:S01]  /*1150*/  @!P1 IMAD R5, R5, 0x4, R12 ;  /* 0x0000000405059824 */ /* 0x000fe200078e020c */
[----:B------:R-:W2:Y:S04]  /*1160*/  @!P0 LDS R2, [R2] ;  /* 0x0000000002028984 */ /* 0x000ea80000000800 */
[----:B------:R-:W3:Y:S01]  /*1170*/  @!P1 LDS R12, [R5] ;  /* 0x00000000050c9984 */ /* 0x000ee20000000800 */
[----:B------:R-:W-:Y:S01]  /*1180*/  IADD3 R7, PT, PT, R7, 0x2, RZ ;  /* 0x0000000207077810 */ /* 0x000fe20007ffe0ff */
[----:B--2---:R-:W-:-:S04]  /*1190*/  @!P0 FFMA R3, R2, R8, R3 ;  /* 0x0000000802038223 */ /* 0x004fc80000000003 */
[----:B---3--:R-:W-:-:S07]  /*11a0*/  @!P1 FFMA R3, R12, R10, R3 ;  /* 0x0000000a0c039223 */ /* 0x008fce0000000003 */
.L_x_5:
[----:B------:R-:W-:Y:S05]  /*11b0*/  @P2 BRA `(.L_x_1) ;  /* 0x0000000000402947 */ /* 0x000fea0003800000 */
[----:B------:R-:W-:Y:S01]  /*11c0*/  IMAD R21, R7, R21, R6 ;  /* 0x0000001507157224 */ /* 0x000fe200078e0206 */
[----:B------:R-:W-:Y:S01]  /*11d0*/  BSSY.RECONVERGENT B0, `(.L_x_1) ;  /* 0x000000e000007945 */ /* 0x000fe20003800200 */
[----:B------:R-:W-:-:S03]  /*11e0*/  IMAD.IADD R7, R4, 0x1, -R7 ;  /* 0x0000000104077824 */ /* 0x000fc600078e0a07 */
[----:B------:R-:W-:-:S04]  /*11f0*/  ISETP.GE.AND P0, PT, R21, R24, PT ;  /* 0x000000181500720c */ /* 0x000fc80003f06270 */
[----:B------:R-:W-:-:S13]  /*1200*/  ISETP.LT.OR P0, PT, R7, RZ, P0 ;  /* 0x000000ff0700720c */ /* 0x000fda0000701670 */
[----:B------:R-:W-:Y:S05]  /*1210*/  @P0 BRA `(.L_x_6) ;  /* 0x0000000000240947 */ /* 0x000fea0003800000 */
[----:B------:R-:W0:Y:S02]  /*1220*/  LDC.64 R4, c[0x0][0x380] ;  /* 0x0000e000ff047b82 */ /* 0x000e240000000a00 */
[----:B0-----:R-:W-:-:S06]  /*1230*/  IMAD.WIDE.U32 R4, R7, 0x4, R4 ;  /* 0x0000000407047825 */ /* 0x001fcc00078e0004 */
[----:B------:R-:W2:Y:S01]  /*1240*/  LDG.E.CONSTANT R4, desc[UR10][R4.64] ;  /* 0x0000000a04047981 */ /* 0x000ea2000c1e9900 */
[----:B------:R-:W0:Y:S01]  /*1250*/  S2UR UR5, SR_CgaCtaId ;  /* 0x00000000000579c3 */ /* 0x000e220000008800 */
[----:B------:R-:W-:Y:S02]  /*1260*/  UMOV UR4, 0x400 ;  /* 0x0000040000047882 */ /* 0x000fe40000000000 */
[----:B0-----:R-:W-:-:S06]  /*1270*/  ULEA UR4, UR5, UR4, 0x18 ;  /* 0x0000000405047291 */ /* 0x001fcc000f8ec0ff */
[----:B------:R-:W-:-:S06]  /*1280*/  LEA R2, R21, UR4, 0x2 ;  /* 0x0000000415027c11 */ /* 0x000fcc000f8e10ff */
[----:B------:R-:W2:Y:S02]  /*1290*/  LDS R2, [R2] ;  /* 0x0000000002027984 */ /* 0x000ea40000000800 */
[----:B--2---:R-:W-:-:S07]  /*12a0*/  FFMA R3, R2, R4, R3 ;  /* 0x0000000402037223 */ /* 0x004fce0000000003 */
.L_x_6:
[----:B------:R-:W-:Y:S05]  /*12b0*/  BSYNC.RECONVERGENT B0 ;  /* 0x0000000000007941 */ /* 0x000fea0003800200 */
.L_x_1:
[----:B------:R-:W0:Y:S02]  /*12c0*/  LDC.64 R4, c[0x0][0x390] ;  /* 0x0000e400ff047b82 */ /* 0x000e240000000a00 */
[----:B0-----:R-:W-:-:S05]  /*12d0*/  IMAD.WIDE R4, R0, 0x4, R4 ;  /* 0x0000000400047825 */ /* 0x001fca00078e0204 */
[----:B------:R-:W-:Y:S01]  /*12e0*/  STG.E desc[UR10][R4.64], R3 ;  /* 0x0000000304007986 */ /* 0x000fe2000c10190a */
[----:B------:R-:W-:Y:S05]  /*12f0*/  EXIT ;  /* 0x000000000000794d */ /* 0x000fea0003800000 */
.L_x_0:
[----:B------:R-:W1:Y:S01]  /*1300*/  LDCU UR4, c[0x0][0x3a0] ;  /* 0x00007400ff0477ac */ /* 0x000e620008000800 */
[----:B------:R-:W0:Y:S01]  /*1310*/  LDCU UR5, c[0x0][0x398] ;  /* 0x00007300ff0577ac */ /* 0x000e220008000800 */
[----:B-1----:R-:W-:-:S05]  /*1320*/  IMAD.U32 R17, RZ, RZ, UR4 ;  /* 0x00000004ff117e24 */ /* 0x002fca000f8e00ff */
[----:B------:R-:W-:Y:S02]  /*1330*/  IABS R8, R17 ;  /* 0x0000001100087213 */ /* 0x000fe40000000000 */
[----:B0-----:R-:W-:Y:S02]  /*1340*/  IADD3 R2, PT, PT, R17, UR5, RZ ;  /* 0x0000000511027c10 */ /* 0x001fe4000fffe0ff */
[----:B------:R-:W0:Y:S03]  /*1350*/  I2F.RP R5, R8 ;  /* 0x0000000800057306 */ /* 0x000e260000209400 */
[----:B------:R-:W-:Y:S02]  /*1360*/  VIADD R4, R2, 0xffffffff ;  /* 0xffffffff02047836 */ /* 0x000fe40000000000 */
[----:B------:R-:W-:-:S03]  /*1370*/  IMAD.MOV.U32 R2, RZ, RZ, RZ ;  /* 0x000000ffff027224 */ /* 0x000fc600078e00ff */
[----:B------:R-:W-:Y:S02]  /*1380*/  IABS R9, R4 ;  /* 0x0000000400097213 */ /* 0x000fe40000000000 */
[----:B------:R-:W-:-:S04]  /*1390*/  LOP3.LUT R4, R4, R17, RZ, 0x3c, !PT ;  /* 0x0000001104047212 */ /* 0x000fc800078e3cff */
[----:B------:R-:W-:Y:S01]  /*13a0*/  ISETP.GE.AND P2, PT, R4, RZ, PT ;  /* 0x000000ff0400720c */ /* 0x000fe20003f46270 */
[----:B0-----:R-:W0:Y:S02]  /*13b0*/  MUFU.RCP R5, R5 ;  /* 0x0000000500057308 */ /* 0x001e240000001000 */
[----:B0-----:R-:W-:-:S06]  /*13c0*/  VIADD R6, R5, 0xffffffe ;  /* 0x0ffffffe05067836 */ /* 0x001fcc0000000000 */
[----:B------:R-:W0:Y:S02]  /*13d0*/  F2I.FTZ.U32.TRUNC.NTZ R3, R6 ;  /* 0x0000000600037305 */ /* 0x000e24000021f000 */
[----:B0-----:R-:W-:-:S04]  /*13e0*/  IMAD.MOV R7, RZ, RZ, -R3 ;  /* 0x000000ffff077224 */ /* 0x001fc800078e0a03 */
[----:B------:R-:W-:-:S04]  /*13f0*/  IMAD R7, R7, R8, RZ ;  /* 0x0000000807077224 */ /* 0x000fc800078e02ff */
[----:B------:R-:W-:-:S04]  /*1400*/  IMAD.HI.U32 R2, R3, R7, R2 ;  /* 0x0000000703027227 */ /* 0x000fc800078e0002 */
[----:B------:R-:W-:-:S04]  /*1410*/  IMAD.MOV.U32 R3, RZ, RZ, R9 ;  /* 0x000000ffff037224 */ /* 0x000fc800078e0009 */
[----:B------:R-:W-:-:S04]  /*1420*/  IMAD.HI.U32 R2, R2, R3, RZ ;  /* 0x0000000302027227 */ /* 0x000fc800078e00ff */
[----:B------:R-:W-:-:S04]  /*1430*/  IMAD.MOV R6, RZ, RZ, -R2 ;  /* 0x000000ffff067224 */ /* 0x000fc800078e0a02 */
[----:B------:R-:W-:-:S05]  /*1440*/  IMAD R3, R8, R6, R3 ;  /* 0x0000000608037224 */ /* 0x000fca00078e0203 */
[----:B------:R-:W-:-:S13]  /*1450*/  ISETP.GT.U32.AND P1, PT, R8, R3, PT ;  /* 0x000000030800720c */ /* 0x000fda0003f24070 */
[-C--:B------:R-:W-:Y:S01]  /*1460*/  @!P1 IADD3 R3, PT, PT, R3, -R8.reuse, RZ ;  /* 0x8000000803039210 */ /* 0x080fe20007ffe0ff */
[----:B------:R-:W-:Y:S01]  /*1470*/  @!P1 VIADD R2, R2, 0x1 ;  /* 0x0000000102029836 */ /* 0x000fe20000000000 */
[----:B------:R-:W-:Y:S02]  /*1480*/  ISETP.NE.AND P1, PT, R17, RZ, PT ;  /* 0x000000ff1100720c */ /* 0x000fe40003f25270 */
[----:B------:R-:W-:-:S13]  /*1490*/  ISETP.GE.U32.AND P0, PT, R3, R8, PT ;  /* 0x000000080300720c */ /* 0x000fda0003f06070 */
[----:B------:R-:W-:-:S04]  /*14a0*/  @P0 VIADD R2, R2, 0x1 ;  /* 0x0000000102020836 */ /* 0x000fc80000000000 */
[----:B------:R-:W-:Y:S01]  /*14b0*/  @!P2 IMAD.MOV R2, RZ, RZ, -R2 ;  /* 0x000000ffff02a224 */ /* 0x000fe200078e0a02 */
[----:B------:R-:W-:-:S04]  /*14c0*/  @!P1 LOP3.LUT R2, RZ, R17, RZ, 0x33, !PT ;  /* 0x00000011ff029212 */ /* 0x000fc800078e33ff */
[----:B------:R-:W-:-:S13]  /*14d0*/  ISETP.GE.AND P0, PT, R0, R2, PT ;  /* 0x000000020000720c */ /* 0x000fda0003f06270 */
[----:B------:R-:W-:Y:S05]  /*14e0*/  @P0 EXIT ;  /* 0x000000000000094d */ /* 0x000fea0003800000 */
[----:B------:R-:W-:Y:S01]  /*14f0*/  ISETP.GE.AND P0, PT, R24, 0x1, PT ;  /* 0x000000011800780c */ /* 0x000fe20003f06270 */
[----:B------:R-:W-:-:S12]  /*1500*/  IMAD.MOV.U32 R14, RZ, RZ, RZ ;  /* 0x000000ffff0e7224 */ /* 0x000fd800078e00ff */
[----:B------:R-:W-:Y:S05]  /*1510*/  @!P0 BRA `(.L_x_7) ;  /* 0x0000000800a88947 */ /* 0x000fea0003800000 */
[C---:B------:R-:W-:Y:S02]  /*1520*/  ISETP.GE.U32.AND P0, PT, R24.reuse, 0x8, PT ;  /* 0x000000081800780c */ /* 0x040fe40003f06070 */
[----:B------:R-:W-:Y:S02]  /*1530*/  CS2R R14, SRZ ;  /* 0x00000000000e7805 */ /* 0x000fe4000001ff00 */
[----:B------:R-:W-:-:S04]  /*1540*/  LOP3.LUT R16, R24, 0x7, RZ, 0xc0, !PT ;  /* 0x0000000718107812 */ /* 0x000fc800078ec0ff */
[----:B------:R-:W-:-:S05]  /*1550*/  ISETP.NE.AND P6, PT, R16, RZ, PT ;  /* 0x000000ff1000720c */ /* 0x000fca0003fc5270 */
[----:B------:R-:W-:Y:S08]  /*1560*/  @!P0 BRA `(.L_x_8) ;  /* 0x0000000400388947 */ /* 0x000ff00003800000 */
[----:B------:R-:W0:Y:S01]  /*1570*/  S2UR UR5, SR_CgaCtaId ;  /* 0x00000000000579c3 */ /* 0x000e220000008800 */
[----:B------:R-:W-:Y:S01]  /*1580*/  HFMA2 R14, -RZ, RZ, 0, 0 ;  /* 0x00000000ff0e7431 */ /* 0x000fe200000001ff */
[----:B------:R-:W-:Y:S01]  /*1590*/  UMOV UR4, 0x400 ;  /* 0x0000040000047882 */ /* 0x000fe20000000000 */
[----:B------:R-:W-:Y:S01]  /*15a0*/  LOP3.LUT R15, R24, 0x7ffffff8, RZ, 0xc0, !PT ;  /* 0x7ffffff8180f7812 */ /* 0x000fe200078ec0ff */
[----:B------:R-:W1:Y:S04]  /*15b0*/  LDCU UR7, c[0x0][0x398] ;  /* 0x00007300ff0777ac */ /* 0x000e680008000800 */
[----:B------:R-:W2:Y:S01]  /*15c0*/  LDC R17, c[0x0][0x3a0] ;  /* 0x0000e800ff117b82 */ /* 0x000ea20000000800 */
[----:B0-----:R-:W-:-:S03]  /*15d0*/  ULEA UR6, UR5, UR4, 0x18 ;  /* 0x0000000405067291 */ /* 0x001fc6000f8ec0ff */
[----:B-1----:R-:W-:-:S09]  /*15e0*/  UMOV UR4, URZ ;  /* 0x000000ff00047c82 */ /* 0x002fd20008000000 */
.L_x_9:
[----:B------:R-:W-:Y:S02]  /*15f0*/  ULOP3.LUT UR8, URZ, UR4, URZ, 0x33, !UPT ;  /* 0x00000004ff087292 */ /* 0x000fe4000f8e33ff */
[----:B--2---:R-:W-:Y:S01]  /*1600*/  IMAD R19, R0, R17, -UR4 ;  /* 0x8000000400137e24 */ /* 0x004fe2000f8e0211 */
[----:B------:R-:W-:-:S03]  /*1610*/  UMOV UR5, UR7 ;  /* 0x0000000700057c82 */ /* 0x000fc60008000000 */
[----:B------:R-:W-:Y:S01]  /*1620*/  IMAD R7, R0, R17, UR8 ;  /* 0x0000000800077e24 */ /* 0x000fe2000f8e0211 */
[----:B------:R-:W-:-:S04]  /*1630*/  ISETP.GE.AND P4, PT, R19, UR5, PT ;  /* 0x0000000513007c0c */ /* 0x000fc8000bf86270 */
[----:B------:R-:W-:Y:S02]  /*1640*/  ISETP.GE.AND P5, PT, R7, UR5, PT ;  /* 0x0000000507007c0c */ /* 0x000fe4000bfa6270 */
[----:B------:R-:W-:Y:S02]  /*1650*/  ISETP.LT.OR P4, PT, R19, RZ, P4 ;  /* 0x000000ff1300720c */ /* 0x000fe40002781670 */
[----:B------:R-:W-:-:S11]  /*1660*/  ISETP.LT.OR P5, PT, R7, RZ, P5 ;  /* 0x000000ff0700720c */ /* 0x000fd60002fa1670 */
[----:B------:R-:W0:Y:S08]  /*1670*/  @!P4 LDC.64 R2, c[0x0][0x380] ;  /* 0x0000e000ff02cb82 */ /* 0x000e300000000a00 */
[----:B------:R-:W1:Y:S01]  /*1680*/  @!P5 LDC.64 R4, c[0x0][0x380] ;  /* 0x0000e000ff04db82 */ /* 0x000e620000000a00 */
[----:B0-----:R-:W-:-:S06]  /*1690*/  @!P4 IMAD.WIDE.U32 R2, R19, 0x4, R2 ;  /* 0x000000041302c825 */ /* 0x001fcc00078e0002 */
[----:B------:R-:W2:Y:S01]  /*16a0*/  @!P4 LDG.E.CONSTANT R2, desc[UR10][R2.64] ;  /* 0x0000000a0202c981 */ /* 0x000ea2000c1e9900 */
[----:B-1----:R-:W-:-:S06]  /*16b0*/  @!P5 IMAD.WIDE.U32 R4, R7, 0x4, R4 ;  /* 0x000000040704d825 */ /* 0x002fcc00078e0004 */
[----:B------:R-:W3:Y:S01]  /*16c0*/  @!P5 LDG.E.CONSTANT R5, desc[UR10][R4.64] ;  /* 0x0000000a0405d981 */ /* 0x000ee2000c1e9900 */
[----:B------:R-:W-:-:S09]  /*16d0*/  ULEA UR8, UR4, UR6, 0x2 ;  /* 0x0000000604087291 */ /* 0x000fd2000f8e10ff */
[----:B------:R-:W2:Y:S04]  /*16e0*/  @!P4 LDS R7, [UR8] ;  /* 0x00000008ff07c984 */ /* 0x000ea80008000800 */
[----:B------:R-:W3:Y:S01]  /*16f0*/  @!P5 LDS R6, [UR8+0x4] ;  /* 0x00000408ff06d984 */ /* 0x000ee20008000800 */
[C---:B------:R-:W-:Y:S02]  /*1700*/  VIADD R29, R19.reuse, 0xfffffffe ;  /* 0xfffffffe131d7836 */ /* 0x040fe40000000000 */
[----:B------:R-:W-:-:S03]  /*1710*/  VIADD R27, R19, 0xfffffffd ;  /* 0xfffffffd131b7836 */ /* 0x000fc60000000000 */
[----:B------:R-:W-:Y:S01]  /*1720*/  ISETP.GE.AND P0, PT, R29, UR5, PT ;  /* 0x000000051d007c0c */ /* 0x000fe2000bf06270 */
[----:B------:R-:W-:Y:S01]  /*1730*/  VIADD R25, R19, 0xfffffffc ;  /* 0xfffffffc13197836 */ /* 0x000fe20000000000 */
[----:B------:R-:W-:Y:S02]  /*1740*/  ISETP.GE.AND P3, PT, R27, UR5, PT ;  /* 0x000000051b007c0c */ /* 0x000fe4000bf66270 */
[----:B------:R-:W-:Y:S01]  /*1750*/  ISETP.LT.OR P0, PT, R29, RZ, P0 ;  /* 0x000000ff1d00720c */ /* 0x000fe20000701670 */
[----:B------:R-:W-:Y:S01]  /*1760*/  VIADD R23, R19, 0xfffffffb ;  /* 0xfffffffb13177836 */ /* 0x000fe20000000000 */
[----:B------:R-:W-:Y:S02]  /*1770*/  ISETP.GE.AND P2, PT, R25, UR5, PT ;  /* 0x0000000519007c0c */ /* 0x000fe4000bf46270 */
[----:B------:R-:W-:Y:S02]  /*1780*/  ISETP.LT.OR P3, PT, R27, RZ, P3 ;  /* 0x000000ff1b00720c */ /* 0x000fe40001f61670 */
[----:B------:R-:W-:-:S02]  /*1790*/  IADD3 R21, PT, PT, R19, -0x6, RZ ;  /* 0xfffffffa13157810 */ /* 0x000fc40007ffe0ff */
[----:B------:R-:W-:Y:S02]  /*17a0*/  ISETP.LT.OR P2, PT, R25, RZ, P2 ;  /* 0x000000ff1900720c */ /* 0x000fe40001741670 */
[----:B------:R-:W-:Y:S01]  /*17b0*/  ISETP.GE.AND P1, PT, R23, UR5, PT ;  /* 0x0000000517007c0c */ /* 0x000fe2000bf26270 */
[----:B------:R-:W-:Y:S02]  /*17c0*/  VIADD R19, R19, 0xfffffff9 ;  /* 0xfffffff913137836 */ /* 0x000fe40000000000 */
[----:B------:R-:W0:Y:S01]  /*17d0*/  @!P0 LDC.64 R12, c[0x0][0x380] ;  /* 0x0000e000ff0c8b82 */ /* 0x000e220000000a00 */
[----:B------:R-:W-:Y:S01]  /*17e0*/  ISETP.LT.OR P1, PT, R23, RZ, P1 ;  /* 0x000000ff1700720c */ /* 0x000fe20000f21670 */
[----:B------:R-:W1:Y:S06]  /*17f0*/  @!P0 LDS R18, [UR8+0x8] ;  /* 0x00000808ff128984 */ /* 0x000e6c0008000800 */
[----:B------:R-:W4:Y:S01]  /*1800*/  @!P3 LDC.64 R10, c[0x0][0x380] ;  /* 0x0000e000ff0abb82 */ /* 0x000f220000000a00 */
[----:B0-----:R-:W-:-:S06]  /*1810*/  @!P0 IMAD.WIDE.U32 R12, R29, 0x4, R12 ;  /* 0x000000041d0c8825 */ /* 0x001fcc00078e000c */
[----:B------:R0:W1:Y:S01]  /*1820*/  @!P0 LDG.E.CONSTANT R13, desc[UR10][R12.64] ;  /* 0x0000000a0c0d8981 */ /* 0x000062000c1e9900 */
[----:B----4-:R-:W-:-:S06]  /*1830*/  @!P3 IMAD.WIDE.U32 R10, R27, 0x4, R10 ;  /* 0x000000041b0ab825 */ /* 0x010fcc00078e000a */
[----:B------:R4:W5:Y:S04]  /*1840*/  @!P3 LDG.E.CONSTANT R11, desc[UR10][R10.64] ;  /* 0x0000000a0a0bb981 */ /* 0x000968000c1e9900 */
[----:B0-----:R-:W5:Y:S04]  /*1850*/  @!P3 LDS R12, [UR8+0xc] ;  /* 0x00000c08ff0cb984 */ /* 0x001f680008000800 */
[----:B----4-:R-:W-:Y:S01]  /*1860*/  @!P1 LDS R10, [UR8+0x14] ;  /* 0x00001408ff0a9984 */ /* 0x010fe20008000800 */
[----:B--2---:R-:W-:Y:S01]  /*1870*/  @!P4 FFMA R14, R7, R2, R14 ;  /* 0x00000002070ec223 */ /* 0x004fe2000000000e */
[C---:B------:R-:W-:Y:S01]  /*1880*/  ISETP.GE.AND P4, PT, R21.reuse, UR5, PT ;  /* 0x0000000515007c0c */ /* 0x040fe2000bf86270 */
[----:B------:R-:W0:Y:S03]  /*1890*/  @!P2 LDC.64 R2, c[0x0][0x380] ;  /* 0x0000e000ff02ab82 */ /* 0x000e260000000a00 */
[----:B------:R-:W-:Y:S01]  /*18a0*/  ISETP.LT.OR P4, PT, R21, RZ, P4 ;  /* 0x000000ff1500720c */ /* 0x000fe20002781670 */
[----:B---3--:R-:W-:Y:S01]  /*18b0*/  @!P5 FFMA R14, R5, R6, R14 ;  /* 0x00000006050ed223 */ /* 0x008fe2000000000e */
[----:B------:R-:W-:-:S03]  /*18c0*/  ISETP.GE.AND P5, PT, R19, UR5, PT ;  /* 0x0000000513007c0c */ /* 0x000fc6000bfa6270 */
[----:B------:R-:W2:Y:S01]  /*18d0*/  @!P1 LDC.64 R4, c[0x0][0x380] ;  /* 0x0000e000ff049b82 */ /* 0x000ea20000000a00 */
[----:B------:R-:W-:-:S07]  /*18e0*/  ISETP.LT.OR P5, PT, R19, RZ, P5 ;  /* 0x000000ff1300720c */ /* 0x000fce0002fa1670 */
[----:B------:R-:W3:Y:S08]  /*18f0*/  @!P4 LDC.64 R6, c[0x0][0x380] ;  /* 0x0000e000ff06cb82 */ /* 0x000ef00000000a00 */
[----:B------:R-:W4:Y:S01]  /*1900*/  @!P5 LDC.64 R8, c[0x0][0x380] ;  /* 0x0000e000ff08db82 */ /* 0x000f220000000a00 */
[----:B0-----:R-:W-:Y:S01]  /*1910*/  @!P2 IMAD.WIDE.U32 R2, R25, 0x4, R2 ;  /* 0x000000041902a825 */ /* 0x001fe200078e0002 */
[----:B------:R-:W-:Y:S05]  /*1920*/  @!P5 LDS R20, [UR8+0x1c] ;  /* 0x00001c08ff14d984 */ /* 0x000fea0008000800 */
[----:B------:R0:W5:Y:S01]  /*1930*/  @!P2 LDG.E.CONSTANT R3, desc[UR10][R2.64] ;  /* 0x0000000a0203a981 */ /* 0x000162000c1e9900 */
[----:B--2---:R-:W-:-:S06]  /*1940*/  @!P1 IMAD.WIDE.U32 R4, R23, 0x4, R4 ;  /* 0x0000000417049825 */ /* 0x004fcc00078e0004 */
[----:B------:R-:W2:Y:S01]  /*1950*/  @!P1 LDG.E.CONSTANT R5, desc[UR10][R4.64] ;  /* 0x0000000a04059981 */ /* 0x000ea2000c1e9900 */
[----:B---3--:R-:W-:-:S03]  /*1960*/  @!P4 IMAD.WIDE.U32 R6, R21, 0x4, R6 ;  /* 0x000000041506c825 */ /* 0x008fc600078e0006 */
[----:B0-----:R-:W-:Y:S04]  /*1970*/  @!P4 LDS R2, [UR8+0x18] ;  /* 0x00001808ff02c984 */ /* 0x001fe80008000800 */
[----:B------:R-:W3:Y:S01]  /*1980*/  @!P4 LDG.E.CONSTANT R7, desc[UR10][R6.64] ;  /* 0x0000000a0607c981 */ /* 0x000ee2000c1e9900 */
[----:B----4-:R-:W-:-:S03]  /*1990*/  @!P5 IMAD.WIDE.U32 R8, R19, 0x4, R8 ;  /* 0x000000041308d825 */ /* 0x010fc600078e0008 */
[----:B------:R-:W0:Y:S04]  /*19a0*/  @!P2 LDS R19, [UR8+0x10] ;  /* 0x00001008ff13a984 */ /* 0x000e280008000800 */
[----:B------:R-:W4:Y:S01]  /*19b0*/  @!P5 LDG.E.CONSTANT R9, desc[UR10][R8.64] ;  /* 0x0000000a0809d981 */ /* 0x000f22000c1e9900 */
[----:B------:R-:W-:Y:S01]  /*19c0*/  UIADD3 UR4, UPT, UPT, UR4, 0x8, URZ ;  /* 0x0000000804047890 */ /* 0x000fe2000fffe0ff */
[----:B-1----:R-:W-:-:S05]  /*19d0*/  @!P0 FFMA R14, R13, R18, R14 ;  /* 0x000000120d0e8223 */ /* 0x002fca000000000e */
[----:B------:R-:W-:Y:S01]  /*19e0*/  ISETP.NE.AND P0, PT, R15, UR4, PT ;  /* 0x000000040f007c0c */ /* 0x000fe2000bf05270 */
[----:B-----5:R-:W-:-:S04]  /*19f0*/  @!P3 FFMA R14, R11, R12, R14 ;  /* 0x0000000c0b0eb223 */ /* 0x020fc8000000000e */
[----:B0-----:R-:W-:-:S04]  /*1a00*/  @!P2 FFMA R14, R19, R3, R14 ;  /* 0x00000003130ea223 */ /* 0x001fc8000000000e */
[----:B--2---:R-:W-:-:S04]  /*1a10*/  @!P1 FFMA R14, R5, R10, R14 ;  /* 0x0000000a050e9223 */ /* 0x004fc8000000000e */
[----:B---3--:R-:W-:-:S04]  /*1a20*/  @!P4 FFMA R14, R7, R2, R14 ;  /* 0x00000002070ec223 */ /* 0x008fc8000000000e */
[----:B----4-:R-:W-:Y:S01]  /*1a30*/  @!P5 FFMA R14, R9, R20, R14 ;  /* 0x00000014090ed223 */ /* 0x010fe2000000000e */
[----:B------:R-:W-:Y:S06]  /*1a40*/  @P0 BRA `(.L_x_9) ;  /* 0xfffffff800e80947 */ /* 0x000fec000383ffff */
.L_x_8:
[----:B------:R-:W-:Y:S05]  /*1a50*/  @!P6 BRA `(.L_x_7) ;  /* 0x000000040058e947 */ /* 0x000fea0003800000 */
[----:B------:R-:W0:Y:S01]  /*1a60*/  LDCU UR4, c[0x0][0x39c] ;  /* 0x00007380ff0477ac */ /* 0x000e220008000800 */
[----:B------:R-:W-:Y:S01]  /*1a70*/  ISETP.GE.U32.AND P0, PT, R16, 0x4, PT ;  /* 0x000000041000780c */ /* 0x000fe20003f06070 */
[----:B0-----:R-:W-:-:S04]  /*1a80*/  ULOP3.LUT UR6, UR4, 0x3, URZ, 0xc0, !UPT ;  /* 0x0000000304067892 */ /* 0x001fc8000f8ec0ff */
[----:B------:R-:W-:-:S08]  /*1a90*/  UISETP.NE.AND UP0, UPT, UR6, URZ, UPT ;  /* 0x000000ff0600728c */ /* 0x000fd0000bf05270 */
[----:B------:R-:W-:Y:S05]  /*1aa0*/  @!P0 BRA `(.L_x_10) ;  /* 0x0000000000988947 */ /* 0x000fea0003800000 */
[----:B------:R-:W-:Y:S01]  /*1ab0*/  LOP3.LUT R2, RZ, R15, RZ, 0x33, !PT ;  /* 0x0000000fff027212 */ /* 0x000fe200078e33ff */
[----:B------:R-:W-:-:S04]  /*1ac0*/  IMAD R11, R0, R17, -R15 ;  /* 0x00000011000b7224 */ /* 0x000fc800078e0a0f */
[----:B------:R-:W-:Y:S01]  /*1ad0*/  IMAD R13, R0, R17, R2 ;  /* 0x00000011000d7224 */ /* 0x000fe200078e0202 */
[C---:B------:R-:W-:Y:S01]  /*1ae0*/  ISETP.GE.AND P0, PT, R11.reuse, UR5, PT ;  /* 0x000000050b007c0c */ /* 0x040fe2000bf06270 */
[C---:B------:R-:W-:Y:S02]  /*1af0*/  VIADD R19, R11.reuse, 0xfffffffe ;  /* 0xfffffffe0b137836 */ /* 0x040fe40000000000 */
[C---:B------:R-:W-:Y:S01]  /*1b00*/  VIADD R21, R11.reuse, 0xfffffffd ;  /* 0xfffffffd0b157836 */ /* 0x040fe20000000000 */
[----:B------:R-:W-:Y:S02]  /*1b10*/  ISETP.LT.OR P0, PT, R11, RZ, P0 ;  /* 0x000000ff0b00720c */ /* 0x000fe40000701670 */
[----:B------:R-:W-:Y:S02]  /*1b20*/  ISETP.GE.AND P1, PT, R13, UR5, PT ;  /* 0x000000050d007c0c */ /* 0x000fe4000bf26270 */
[----:B------:R-:W-:Y:S02]  /*1b30*/  ISETP.GE.AND P2, PT, R19, UR5, PT ;  /* 0x0000000513007c0c */ /* 0x000fe4000bf46270 */
[----:B------:R-:W-:-:S02]  /*1b40*/  ISETP.LT.OR P1, PT, R13, RZ, P1 ;  /* 0x000000ff0d00720c */ /* 0x000fc40000f21670 */
[----:B------:R-:W-:Y:S02]  /*1b50*/  ISETP.GE.AND P3, PT, R21, UR5, PT ;  /* 0x0000000515007c0c */ /* 0x000fe4000bf66270 */
[----:B------:R-:W-:Y:S02]  /*1b60*/  ISETP.LT.OR P2, PT, R19, RZ, P2 ;  /* 0x000000ff1300720c */ /* 0x000fe40001741670 */
[----:B------:R-:W-:Y:S01]  /*1b70*/  ISETP.LT.OR P3, PT, R21, RZ, P3 ;  /* 0x000000ff1500720c */ /* 0x000fe20001f61670 */
        /* <DEDUP_REMOVED lines=11> */
[----:B------:R-:W3:Y:S01]  /*1c30*/  @!P3 LDG.E.CONSTANT R3, desc[UR10][R2.64] ;  /* 0x0000000a0203b981 */ /* 0x000ee2000c1e9900 */
[----:B------:R-:W0:Y:S01]  /*1c40*/  S2R R11, SR_CgaCtaId ;  /* 0x00000000000b7919 */ /* 0x000e220000008800 */
[----:B------:R-:W-:-:S04]  /*1c50*/  MOV R10, 0x400 ;  /* 0x00000400000a7802 */ /* 0x000fc80000000f00 */
[----:B0-----:R-:W-:-:S05]  /*1c60*/  LEA R10, R11, R10, 0x18 ;  /* 0x0000000a0b0a7211 */ /* 0x001fca00078ec0ff */
[----:B------:R-:W-:-:S05]  /*1c70*/  IMAD R10, R15, 0x4, R10 ;  /* 0x000000040f0a7824 */ /* 0x000fca00078e020a */
[----:B------:R-:W4:Y:S04]  /*1c80*/  @!P0 LDS R11, [R10] ;  /* 0x000000000a0b8984 */ /* 0x000f280000000800 */
[----:B------:R-:W5:Y:S04]  /*1c90*/  @!P1 LDS R12, [R10+0x4] ;  /* 0x000004000a0c9984 */ /* 0x000f680000000800 */
[----:B------:R-:W2:Y:S04]  /*1ca0*/  @!P2 LDS R7, [R10+0x8] ;  /* 0x000008000a07a984 */ /* 0x000ea80000000800 */
[----:B-1----:R-:W3:Y:S01]  /*1cb0*/  @!P3 LDS R8, [R10+0xc] ;  /* 0x00000c000a08b984 */ /* 0x002ee20000000800 */
[----:B------:R-:W-:Y:S01]  /*1cc0*/  IADD3 R15, PT, PT, R15, 0x4, RZ ;  /* 0x000000040f0f7810 */ /* 0x000fe20007ffe0ff */
[----:B----4-:R-:W-:-:S04]  /*1cd0*/  @!P0 FFMA R14, R11, R6, R14 ;  /* 0x000000060b0e8223 */ /* 0x010fc8000000000e */
[----:B-----5:R-:W-:-:S04]  /*1ce0*/  @!P1 FFMA R14, R9, R12, R14 ;  /* 0x0000000c090e9223 */ /* 0x020fc8000000000e */
[----:B--2---:R-:W-:-:S04]  /*1cf0*/  @!P2 FFMA R14, R7, R4, R14 ;  /* 0x00000004070ea223 */ /* 0x004fc8000000000e */
[----:B---3--:R-:W-:-:S07]  /*1d00*/  @!P3 FFMA R14, R3, R8, R14 ;  /* 0x00000008030eb223 */ /* 0x008fce000000000e */
.L_x_10:
[----:B------:R-:W-:Y:S05]  /*1d10*/  BRA.U !UP0, `(.L_x_7) ;  /* 0x0000000108a87547 */ /* 0x000fea000b800000 */
[----:B------:R-:W-:Y:S02]  /*1d20*/  UISETP.NE.AND UP0, UPT, UR6, 0x1, UPT ;  /* 0x000000010600788c */ /* 0x000fe4000bf05270 */
[----:B------:R-:W-:-:S04]  /*1d30*/  ULOP3.LUT UR4, UR4, 0x1, URZ, 0xc0, !UPT ;  /* 0x0000000104047892 */ /* 0x000fc8000f8ec0ff */
[----:B------:R-:W-:-:S03]  /*1d40*/  UISETP.NE.U32.AND UP1, UPT, UR4, 0x1, UPT ;  /* 0x000000010400788c */ /* 0x000fc6000bf25070 */
[----:B------:R-:W-:Y:S08]  /*1d50*/  BRA.U !UP0, `(.L_x_11) ;  /* 0x0000000108587547 */ /* 0x000ff0000b800000 */
[----:B------:R-:W-:Y:S01]  /*1d60*/  LOP3.LUT R2, RZ, R15, RZ, 0x33, !PT ;  /* 0x0000000fff027212 */ /* 0x000fe200078e33ff */
[----:B------:R-:W-:-:S04]  /*1d70*/  IMAD R7, R0, R17, -R15 ;  /* 0x0000001100077224 */ /* 0x000fc800078e0a0f */
[----:B------:R-:W-:Y:S01]  /*1d80*/  IMAD R9, R0, R17, R2 ;  /* 0x0000001100097224 */ /* 0x000fe200078e0202 */
[----:B------:R-:W-:-:S04]  /*1d90*/  ISETP.GE.AND P0, PT, R7, UR5, PT ;  /* 0x0000000507007c0c */ /* 0x000fc8000bf06270 */
[----:B------:R-:W-:Y:S02]  /*1da0*/  ISETP.LT.OR P0, PT, R7, RZ, P0 ;  /* 0x000000ff0700720c */ /* 0x000fe40000701670 */
[----:B------:R-:W-:-:S04]  /*1db0*/  ISETP.GE.AND P1, PT, R9, UR5, PT ;  /* 0x0000000509007c0c */ /* 0x000fc8000bf26270 */
[----:B------:R-:W-:-:S07]  /*1dc0*/  ISETP.LT.OR P1, PT, R9, RZ, P1 ;  /* 0x000000ff0900720c */ /* 0x000fce0000f21670 */
[----:B------:R-:W0:Y:S08]  /*1dd0*/  @!P0 LDC.64 R2, c[0x0][0x380] ;  /* 0x0000e000ff028b82 */ /* 0x000e300000000a00 */
[----:B------:R-:W1:Y:S01]  /*1de0*/  @!P1 LDC.64 R4, c[0x0][0x380] ;  /* 0x0000e000ff049b82 */ /* 0x000e620000000a00 */
[----:B0-----:R-:W-:-:S06]  /*1df0*/  @!P0 IMAD.WIDE.U32 R2, R7, 0x4, R2 ;  /* 0x0000000407028825 */ /* 0x001fcc00078e0002 */
[----:B------:R-:W2:Y:S01]  /*1e00*/  @!P0 LDG.E.CONSTANT R2, desc[UR10][R2.64] ;  /* 0x0000000a02028981 */ /* 0x000ea2000c1e9900 */
[----:B-1----:R-:W-:-:S06]  /*1e10*/  @!P1 IMAD.WIDE.U32 R4, R9, 0x4, R4 ;  /* 0x0000000409049825 */ /* 0x002fcc00078e0004 */
[----:B------:R-:W3:Y:S01]  /*1e20*/  @!P1 LDG.E.CONSTANT R5, desc[UR10][R4.64] ;  /* 0x0000000a04059981 */ /* 0x000ee2000c1e9900 */
[----:B------:R-:W0:Y:S01]  /*1e30*/  S2R R7, SR_CgaCtaId ;  /* 0x0000000000077919 */ /* 0x000e220000008800 */
[----:B------:R-:W-:-:S04]  /*1e40*/  MOV R6, 0x400 ;  /* 0x0000040000067802 */ /* 0x000fc80000000f00 */
[----:B0-----:R-:W-:-:S05]  /*1e50*/  LEA R6, R7, R6, 0x18 ;  /* 0x0000000607067211 */ /* 0x001fca00078ec0ff */
[----:B------:R-:W-:-:S05]  /*1e60*/  IMAD R8, R15, 0x4, R6 ;  /* 0x000000040f087824 */ /* 0x000fca00078e0206 */
[----:B------:R-:W2:Y:S04]  /*1e70*/  @!P0 LDS R7, [R8] ;  /* 0x0000000008078984 */ /* 0x000ea80000000800 */
[----:B------:R-:W3:Y:S01]  /*1e80*/  @!P1 LDS R6, [R8+0x4] ;  /* 0x0000040008069984 */ /* 0x000ee20000000800 */
[----:B------:R-:W-:Y:S02]  /*1e90*/  VIADD R15, R15, 0x2 ;  /* 0x000000020f0f7836 */ /* 0x000fe40000000000 */
[----:B--2---:R-:W-:-:S04]  /*1ea0*/  @!P0 FFMA R14, R7, R2, R14 ;  /* 0x00000002070e8223 */ /* 0x004fc8000000000e */
[----:B---3--:R-:W-:-:S07]  /*1eb0*/  @!P1 FFMA R14, R5, R6, R14 ;  /* 0x00000006050e9223 */ /* 0x008fce000000000e */
.L_x_11:
[----:B------:R-:W-:Y:S05]  /*1ec0*/  BRA.U UP1, `(.L_x_7) ;  /* 0x00000001013c7547 */ /* 0x000fea000b800000 */
[----:B------:R-:W-:Y:S01]  /*1ed0*/  IMAD R17, R0, R17, -R15 ;  /* 0x0000001100117224 */ /* 0x000fe200078e0a0f */
[----:B------:R-:W-:Y:S04]  /*1ee0*/  BSSY.RECONVERGENT B0, `(.L_x_7) ;  /* 0x000000d000007945 */ /* 0x000fe80003800200 */
[----:B------:R-:W-:-:S04]  /*1ef0*/  ISETP.GE.AND P0, PT, R17, UR5, PT ;  /* 0x0000000511007c0c */ /* 0x000fc8000bf06270 */
[----:B------:R-:W-:-:S13]  /*1f00*/  ISETP.LT.OR P0, PT, R17, RZ, P0 ;  /* 0x000000ff1100720c */ /* 0x000fda0000701670 */
[----:B------:R-:W-:Y:S05]  /*1f10*/  @P0 BRA `(.L_x_12) ;  /* 0x0000000000240947 */ /* 0x000fea0003800000 */
[----:B------:R-:W0:Y:S02]  /*1f20*/  LDC.64 R2, c[0x0][0x380] ;  /* 0x0000e000ff027b82 */ /* 0x000e240000000a00 */
[----:B0-----:R-:W-:-:S06]  /*1f30*/  IMAD.WIDE.U32 R2, R17, 0x4, R2 ;  /* 0x0000000411027825 */ /* 0x001fcc00078e0002 */
[----:B------:R-:W2:Y:S01]  /*1f40*/  LDG.E.CONSTANT R2, desc[UR10][R2.64] ;  /* 0x0000000a02027981 */ /* 0x000ea2000c1e9900 */
[----:B------:R-:W-:Y:S01]  /*1f50*/  MOV R4, 0x400 ;  /* 0x0000040000047802 */ /* 0x000fe20000000f00 */
[----:B------:R-:W0:Y:S03]  /*1f60*/  S2R R5, SR_CgaCtaId ;  /* 0x0000000000057919 */ /* 0x000e260000008800 */
[----:B0-----:R-:W-:-:S05]  /*1f70*/  LEA R4, R5, R4, 0x18 ;  /* 0x0000000405047211 */ /* 0x001fca00078ec0ff */
[----:B------:R-:W-:-:S06]  /*1f80*/  IMAD R15, R15, 0x4, R4 ;  /* 0x000000040f0f7824 */ /* 0x000fcc00078e0204 */
[----:B------:R-:W2:Y:S02]  /*1f90*/  LDS R15, [R15] ;  /* 0x000000000f0f7984 */ /* 0x000ea40000000800 */
[----:B--2---:R-:W-:-:S07]  /*1fa0*/  FFMA R14, R15, R2, R14 ;  /* 0x000000020f0e7223 */ /* 0x004fce000000000e */
.L_x_12:
[----:B------:R-:W-:Y:S05]  /*1fb0*/  BSYNC.RECONVERGENT B0 ;  /* 0x0000000000007941 */ /* 0x000fea0003800200 */
.L_x_7:
[----:B------:R-:W0:Y:S02]  /*1fc0*/  LDC.64 R2, c[0x0][0x390] ;  /* 0x0000e400ff027b82 */ /* 0x000e240000000a00 */
[----:B0-----:R-:W-:-:S05]  /*1fd0*/  IMAD.WIDE R2, R0, 0x4, R2 ;  /* 0x0000000400027825 */ /* 0x001fca00078e0202 */
[----:B------:R-:W-:Y:S01]  /*1fe0*/  STG.E desc[UR10][R2.64], R14 ;  /* 0x0000000e02007986 */ /* 0x000fe2000c10190a */
[----:B------:R-:W-:Y:S05]  /*1ff0*/  EXIT ;  /* 0x000000000000794d */ /* 0x000fea0003800000 */
.L_x_13:
[----:B------:R-:W-:-:S00]  /*2000*/  BRA `(.L_x_13) ;  /* 0xfffffffc00fc7947 */ /* 0x000fc0000383ffff */
[----:B------:R-:W-:-:S00]  /*2010*/  NOP ;  /* 0x0000000000007918 */ /* 0x000fc00000000000 */
        /* <DEDUP_REMOVED lines=14> */
.L_x_352:


//--------------------- .text._ZN17signal_processing7kernels18interpolate_kernelEPKfPfii --------------------------
	.section	.text._ZN17signal_processing7kernels18interpolate_kernelEPKfPfii,"ax",@progbits
	.align	128
        .global         _ZN17signal_processing7kernels18interpolate_kernelEPKfPfii
        .type           _ZN17signal_processing7kernels18interpolate_kernelEPKfPfii,@function
        .size           _ZN17signal_processing7kernels18interpolate_kernelEPKfPfii,(.L_x_353 - _ZN17signal_processing7kernels18interpolate_kernelEPKfPfii)
        .other          _ZN17signal_processing7kernels18interpolate_kernelEPKfPfii,@"STO_CUDA_ENTRY STV_DEFAULT"
_ZN17signal_processing7kernels18interpolate_kernelEPKfPfii:
.text._ZN17signal_processing7kernels18interpolate_kernelEPKfPfii:
[----:B------:R-:W-:Y:S01]  /*0000*/  LDC R1, c[0x0][0x37c] ;  /* 0x0000df00ff017b82 */ /* 0x000fe20000000800 */
[----:B------:R-:W0:Y:S07]  /*0010*/  S2R R5, SR_TID.X ;  /* 0x0000000000057919 */ /* 0x000e2e0000002100 */
[----:B------:R-:W0:Y:S08]  /*0020*/  S2UR UR4, SR_CTAID.X ;  /* 0x00000000000479c3 */ /* 0x000e300000002500 */
[----:B------:R-:W0:Y:S08]  /*0030*/  LDC R0, c[0x0][0x360] ;  /* 0x0000d800ff007b82 */ /* 0x000e300000000800 */
[----:B------:R-:W1:Y:S01]  /*0040*/  LDC.64 R2, c[0x0][0x390] ;  /* 0x0000e400ff027b82 */ /* 0x000e620000000a00 */
[----:B0-----:R-:W-:-:S02]  /*0050*/  IMAD R0, R0, UR4, R5 ;  /* 0x0000000400007c24 */ /* 0x001fc4000f8e0205 */
[----:B-1----:R-:W-:-:S05]  /*0060*/  IMAD R5, R3, R2, RZ ;  /* 0x0000000203057224 */ /* 0x002fca00078e02ff */
[----:B------:R-:W-:-:S13]  /*0070*/  ISETP.GE.AND P0, PT, R0, R5, PT ;  /* 0x000000050000720c */ /* 0x000fda0003f06270 */
[----:B------:R-:W-:Y:S05]  /*0080*/  @P0 EXIT ;  /* 0x000000000000094d */ /* 0x000fea0003800000 */
[----:B------:R-:W-:Y:S01]  /*0090*/  IABS R7, R3 ;  /* 0x0000000300077213 */ /* 0x000fe20000000000 */
[----:B------:R-:W0:Y:S01]  /*00a0*/  LDCU.64 UR4, c[0x0][0x358] ;  /* 0x00006b00ff0477ac */ /* 0x000e220008000a00 */
[----:B------:R-:W-:Y:S02]  /*00b0*/  IABS R8, R0 ;  /* 0x0000000000087213 */ /* 0x000fe40000000000 */
[----:B------:R-:W1:Y:S01]  /*00c0*/  I2F.RP R2, R7 ;  /* 0x0000000700027306 */ /* 0x000e620000209400 */
[----:B------:R-:W-:-:S07]  /*00d0*/  ISETP.GE.AND P2, PT, R0, RZ, PT ;  /* 0x000000ff0000720c */ /* 0x000fce0003f46270 */
[----:B-1----:R-:W1:Y:S02]  /*00e0*/  MUFU.RCP R2, R2 ;  /* 0x0000000200027308 */ /* 0x002e640000001000 */
[----:B-1----:R-:W-:-:S06]  /*00f0*/  VIADD R4, R2, 0xffffffe ;  /* 0x0ffffffe02047836 */ /* 0x002fcc0000000000 */
[----:B------:R1:W2:Y:S02]  /*0100*/  F2I.FTZ.U32.TRUNC.NTZ R5, R4 ;  /* 0x0000000400057305 */ /* 0x0002a4000021f000 */
[----:B-1----:R-:W-:Y:S02]  /*0110*/  IMAD.MOV.U32 R4, RZ, RZ, RZ ;  /* 0x000000ffff047224 */ /* 0x002fe400078e00ff */
[----:B--2---:R-:W-:-:S04]  /*0120*/  IMAD.MOV R6, RZ, RZ, -R5 ;  /* 0x000000ffff067224 */ /* 0x004fc800078e0a05 */
[----:B------:R-:W-:-:S04]  /*0130*/  IMAD R9, R6, R7, RZ ;  /* 0x0000000706097224 */ /* 0x000fc800078e02ff */
[----:B------:R-:W-:-:S06]  /*0140*/  IMAD.HI.U32 R5, R5, R9, R4 ;  /* 0x0000000905057227 */ /* 0x000fcc00078e0004 */
[----:B------:R-:W-:-:S05]  /*0150*/  IMAD.HI.U32 R6, R5, R8, RZ ;  /* 0x0000000805067227 */ /* 0x000fca00078e00ff */
[----:B------:R-:W-:-:S05]  /*0160*/  IADD3 R2, PT, PT, -R6, RZ, RZ ;  /* 0x000000ff06027210 */ /* 0x000fca0007ffe1ff */
[----:B------:R-:W-:Y:S01]  /*0170*/  IMAD R2, R7, R2, R8 ;  /* 0x0000000207027224 */ /* 0x000fe200078e0208 */
[----:B------:R-:W-:-:S04]  /*0180*/  LOP3.LUT R8, RZ, R3, RZ, 0x33, !PT ;  /* 0x00000003ff087212 */ /* 0x000fc800078e33ff */
[----:B------:R-:W-:-:S13]  /*0190*/  ISETP.GT.U32.AND P0, PT, R7, R2, PT ;  /* 0x000000020700720c */ /* 0x000fda0003f04070 */
[----:B------:R-:W-:-:S04]  /*01a0*/  @!P0 IMAD.IADD R2, R2, 0x1, -R7 ;  /* 0x0000000102028824 */ /* 0x000fc800078e0a07 */
[----:B------:R-:W-:Y:S01]  /*01b0*/  IMAD.IADD R5, R2, 0x1, -R7 ;  /* 0x0000000102057824 */ /* 0x000fe200078e0a07 */
[----:B------:R-:W-:-:S04]  /*01c0*/  ISETP.GT.U32.AND P1, PT, R7, R2, PT ;  /* 0x000000020700720c */ /* 0x000fc80003f24070 */
[----:B------:R-:W-:Y:S02]  /*01d0*/  SEL R5, R5, R2, !P1 ;  /* 0x0000000205057207 */ /* 0x000fe40004800000 */
[----:B------:R-:W-:Y:S02]  /*01e0*/  ISETP.NE.AND P1, PT, R3, RZ, PT ;  /* 0x000000ff0300720c */ /* 0x000fe40003f25270 */
[----:B------:R-:W-:-:S04]  /*01f0*/  @!P2 IADD3 R5, PT, PT, -R5, RZ, RZ ;  /* 0x000000ff0505a210 */ /* 0x000fc80007ffe1ff */
[----:B------:R-:W-:-:S04]  /*0200*/  SEL R5, R8, R5, !P1 ;  /* 0x0000000508057207 */ /* 0x000fc80004800000 */
[----:B------:R-:W-:-:S13]  /*0210*/  ISETP.NE.AND P2, PT, R5, RZ, PT ;  /* 0x000000ff0500720c */ /* 0x000fda0003f45270 */
[----:B0-----:R-:W-:Y:S05]  /*0220*/  @P2 BRA `(.L_x_14) ;  /* 0x0000000000402947 */ /* 0x001fea0003800000 */
[----:B------:R-:W-:Y:S01]  /*0230*/  ISETP.GE.U32.AND P2, PT, R2, R7, PT ;  /* 0x000000070200720c */ /* 0x000fe20003f46070 */
[----:B------:R-:W0:Y:S01]  /*0240*/  LDC.64 R4, c[0x0][0x380] ;  /* 0x0000e000ff047b82 */ /* 0x000e220000000a00 */
[----:B------:R-:W-:Y:S01]  /*0250*/  LOP3.LUT R2, R0, R3, RZ, 0x3c, !PT ;  /* 0x0000000300027212 */ /* 0x000fe200078e3cff */
[----:B------:R-:W-:-:S03]  /*0260*/  @!P0 VIADD R6, R6, 0x1 ;  /* 0x0000000106068836 */ /* 0x000fc60000000000 */
[----:B------:R-:W-:-:S07]  /*0270*/  ISETP.GE.AND P3, PT, R2, RZ, PT ;  /* 0x000000ff0200720c */ /* 0x000fce0003f66270 */
[----:B------:R-:W-:-:S06]  /*0280*/  @P2 VIADD R6, R6, 0x1 ;  /* 0x0000000106062836 */ /* 0x000fcc0000000000 */
[----:B------:R-:W-:-:S04]  /*0290*/  @!P3 IADD3 R6, PT, PT, -R6, RZ, RZ ;  /* 0x000000ff0606b210 */ /* 0x000fc80007ffe1ff */
[----:B------:R-:W-:-:S05]  /*02a0*/  SEL R7, R8, R6, !P1 ;  /* 0x0000000608077207 */ /* 0x000fca0004800000 */
[----:B0-----:R-:W-:Y:S02]  /*02b0*/  IMAD.WIDE R4, R7, 0x4, R4 ;  /* 0x0000000407047825 */ /* 0x001fe400078e0204 */
[----:B------:R-:W0:Y:S04]  /*02c0*/  LDC.64 R6, c[0x0][0x388] ;  /* 0x0000e200ff067b82 */ /* 0x000e280000000a00 */
[----:B------:R-:W2:Y:S01]  /*02d0*/  LDG.E.CONSTANT R4, desc[UR4][R4.64] ;  /* 0x0000000404047981 */ /* 0x000ea2000c1e9900 */
[----:B------:R-:W-:Y:S01]  /*02e0*/  I2FP.F32.S32 R9, R3 ;  /* 0x0000000300097245 */ /* 0x000fe20000201400 */
[----:B0-----:R-:W-:-:S04]  /*02f0*/  IMAD.WIDE R2, R0, 0x4, R6 ;  /* 0x0000000400027825 */ /* 0x001fc800078e0206 */
[----:B--2---:R-:W-:-:S05]  /*0300*/  FMUL R9, R4, R9 ;  /* 0x0000000904097220 */ /* 0x004fca0000400000 */
[----:B------:R-:W-:Y:S01]  /*0310*/  STG.E desc[UR4][R2.64], R9 ;  /* 0x0000000902007986 */ /* 0x000fe2000c101904 */
[----:B------:R-:W-:Y:S05]  /*0320*/  EXIT ;  /* 0x000000000000794d */ /* 0x000fea0003800000 */
.L_x_14:
[----:B------:R-:W0:Y:S02]  /*0330*/  LDC.64 R2, c[0x0][0x388] ;  /* 0x0000e200ff027b82 */ /* 0x000e240000000a00 */
[----:B0-----:R-:W-:-:S05]  /*0340*/  IMAD.WIDE R2, R0, 0x4, R2 ;  /* 0x0000000400027825 */ /* 0x001fca00078e0202 */
[----:B------:R-:W-:Y:S01]  /*0350*/  STG.E desc[UR4][R2.64], RZ ;  /* 0x000000ff02007986 */ /* 0x000fe2000c101904 */
[----:B------:R-:W-:Y:S05]  /*0360*/  EXIT ;  /* 0x000000000000794d */ /* 0x000fea0003800000 */
.L_x_15:
        /* <DEDUP_REMOVED lines=9> */
.L_x_353:


//--------------------- .text._ZN17signal_processing7kernels15decimate_kernelEPKfPfii --------------------------
	.section	.text._ZN17signal_processing7kernels15decimate_kernelEPKfPfii,"ax",@progbits
	.align	128
        .global         _ZN17signal_processing7kernels15decimate_kernelEPKfPfii
        .type           _ZN17signal_processing7kernels15decimate_kernelEPKfPfii,@function
        .size           _ZN17signal_processing7kernels15decimate_kernelEPKfPfii,(.L_x_354 - _ZN17signal_processing7kernels15decimate_kernelEPKfPfii)
        .other          _ZN17signal_processing7kernels15decimate_kernelEPKfPfii,@"STO_CUDA_ENTRY STV_DEFAULT"
_ZN17signal_processing7kernels15decimate_kernelEPKfPfii:
.text._ZN17signal_processing7kernels15decimate_kernelEPKfPfii:
[----:B------:R-:W-:Y:S08]  /*0000*/  LDC R1, c[0x0][0x37c] ;  /* 0x0000df00ff017b82 */ /* 0x000ff00000000800 */
[----:B------:R-:W0:Y:S08]  /*0010*/  LDC.64 R2, c[0x0][0x390] ;  /* 0x0000e400ff027b82 */ /* 0x000e300000000a00 */
[----:B------:R-:W1:Y:S01]  /*0020*/  S2UR UR4, SR_CTAID.X ;  /* 0x00000000000479c3 */ /* 0x000e620000002500 */
[----:B0-----:R-:W-:-:S02]  /*0030*/  IABS R9, R3 ;  /* 0x0000000300097213 */ /* 0x001fc40000000000 */
[----:B------:R-:W-:Y:S02]  /*0040*/  IADD3 R0, PT, PT, R2, -0x1, R3 ;  /* 0xffffffff02007810 */ /* 0x000fe40007ffe003 */
[----:B------:R-:W0:Y:S08]  /*0050*/  I2F.RP R6, R9 ;  /* 0x0000000900067306 */ /* 0x000e300000209400 */
[----:B0-----:R-:W0:Y:S02]  /*0060*/  MUFU.RCP R6, R6 ;  /* 0x0000000600067308 */ /* 0x001e240000001000 */
[----:B0-----:R-:W-:-:S06]  /*0070*/  VIADD R4, R6, 0xffffffe ;  /* 0x0ffffffe06047836 */ /* 0x001fcc0000000000 */
[----:B------:R0:W2:Y:S02]  /*0080*/  F2I.FTZ.U32.TRUNC.NTZ R5, R4 ;  /* 0x0000000400057305 */ /* 0x0000a4000021f000 */
[----:B0-----:R-:W-:Y:S02]  /*0090*/  HFMA2 R4, -RZ, RZ, 0, 0 ;  /* 0x00000000ff047431 */ /* 0x001fe400000001ff */
[----:B--2---:R-:W-:-:S04]  /*00a0*/  IMAD.MOV R8, RZ, RZ, -R5 ;  /* 0x000000ffff087224 */ /* 0x004fc800078e0a05 */
[----:B------:R-:W-:Y:S01]  /*00b0*/  IMAD R7, R8, R9, RZ ;  /* 0x0000000908077224 */ /* 0x000fe200078e02ff */
[----:B------:R-:W-:Y:S02]  /*00c0*/  IABS R8, R0 ;  /* 0x0000000000087213 */ /* 0x000fe40000000000 */
[----:B------:R-:W-:Y:S01]  /*00d0*/  LOP3.LUT R0, R0, R3, RZ, 0x3c, !PT ;  /* 0x0000000300007212 */ /* 0x000fe200078e3cff */
[----:B------:R-:W-:Y:S02]  /*00e0*/  IMAD.HI.U32 R5, R5, R7, R4 ;  /* 0x0000000705057227 */ /* 0x000fe400078e0004 */
[----:B------:R-:W1:Y:S01]  /*00f0*/  S2R R7, SR_TID.X ;  /* 0x0000000000077919 */ /* 0x000e620000002100 */
[----:B------:R-:W-:-:S03]  /*0100*/  ISETP.GE.AND P1, PT, R0, RZ, PT ;  /* 0x000000ff0000720c */ /* 0x000fc60003f26270 */
[----:B------:R-:W-:-:S04]  /*0110*/  IMAD.HI.U32 R5, R5, R8, RZ ;  /* 0x0000000805057227 */ /* 0x000fc800078e00ff */
[----:B------:R-:W-:-:S04]  /*0120*/  IMAD.MOV R6, RZ, RZ, -R5 ;  /* 0x000000ffff067224 */ /* 0x000fc800078e0a05 */
[----:B------:R-:W-:-:S05]  /*0130*/  IMAD R4, R9, R6, R8 ;  /* 0x0000000609047224 */ /* 0x000fca00078e0208 */
[----:B------:R-:W-:-:S13]  /*0140*/  ISETP.GT.U32.AND P2, PT, R9, R4, PT ;  /* 0x000000040900720c */ /* 0x000fda0003f44070 */
[-C--:B------:R-:W-:Y:S01]  /*0150*/  @!P2 IADD3 R4, PT, PT, R4, -R9.reuse, RZ ;  /* 0x800000090404a210 */ /* 0x080fe20007ffe0ff */
[----:B------:R-:W-:Y:S01]  /*0160*/  @!P2 VIADD R5, R5, 0x1 ;  /* 0x000000010505a836 */ /* 0x000fe20000000000 */
[----:B------:R-:W-:Y:S02]  /*0170*/  ISETP.NE.AND P2, PT, R3, RZ, PT ;  /* 0x000000ff0300720c */ /* 0x000fe40003f45270 */
[----:B------:R-:W-:Y:S02]  /*0180*/  ISETP.GE.U32.AND P0, PT, R4, R9, PT ;  /* 0x000000090400720c */ /* 0x000fe40003f06070 */
[----:B------:R-:W1:Y:S11]  /*0190*/  LDC R4, c[0x0][0x360] ;  /* 0x0000d800ff047b82 */ /* 0x000e760000000800 */
[----:B------:R-:W-:-:S05]  /*01a0*/  @P0 IADD3 R5, PT, PT, R5, 0x1, RZ ;  /* 0x0000000105050810 */ /* 0x000fca0007ffe0ff */
[----:B------:R-:W-:Y:S01]  /*01b0*/  @!P1 IMAD.MOV R5, RZ, RZ, -R5 ;  /* 0x000000ffff059224 */ /* 0x000fe200078e0a05 */
[----:B------:R-:W-:Y:S01]  /*01c0*/  @!P2 LOP3.LUT R5, RZ, R3, RZ, 0x33, !PT ;  /* 0x00000003ff05a212 */ /* 0x000fe200078e33ff */
[----:B-1----:R-:W-:-:S05]  /*01d0*/  IMAD R0, R4, UR4, R7 ;  /* 0x0000000404007c24 */ /* 0x002fca000f8e0207 */
[----:B------:R-:W-:-:S13]  /*01e0*/  ISETP.GE.AND P0, PT, R0, R5, PT ;  /* 0x000000050000720c */ /* 0x000fda0003f06270 */
[----:B------:R-:W-:Y:S05]  /*01f0*/  @P0 EXIT ;  /* 0x000000000000094d */ /* 0x000fea0003800000 */
[----:B------:R-:W-:-:S05]  /*0200*/  IMAD R5, R0, R3, RZ ;  /* 0x0000000300057224 */ /* 0x000fca00078e02ff */
[----:B------:R-:W-:-:S13]  /*0210*/  ISETP.GE.AND P0, PT, R5, R2, PT ;  /* 0x000000020500720c */ /* 0x000fda0003f06270 */
[----:B------:R-:W-:Y:S05]  /*0220*/  @P0 EXIT ;  /* 0x000000000000094d */ /* 0x000fea0003800000 */
[----:B------:R-:W0:Y:S01]  /*0230*/  LDC.64 R2, c[0x0][0x380] ;  /* 0x0000e000ff027b82 */ /* 0x000e220000000a00 */
[----:B------:R-:W1:Y:S01]  /*0240*/  LDCU.64 UR4, c[0x0][0x358] ;  /* 0x00006b00ff0477ac */ /* 0x000e620008000a00 */
[----:B0-----:R-:W-:-:S06]  /*0250*/  IMAD.WIDE R2, R5, 0x4, R2 ;  /* 0x0000000405027825 */ /* 0x001fcc00078e0202 */
[----:B------:R-:W0:Y:S01]  /*0260*/  LDC.64 R4, c[0x0][0x388] ;  /* 0x0000e200ff047b82 */ /* 0x000e220000000a00 */
[----:B-1----:R-:W2:Y:S01]  /*0270*/  LDG.E.CONSTANT R3, desc[UR4][R2.64] ;  /* 0x0000000402037981 */ /* 0x002ea2000c1e9900 */
[----:B0-----:R-:W-:-:S05]  /*0280*/  IMAD.WIDE R4, R0, 0x4, R4 ;  /* 0x0000000400047825 */ /* 0x001fca00078e0204 */
[----:B--2---:R-:W-:Y:S01]  /*0290*/  STG.E desc[UR4][R4.64], R3 ;  /* 0x0000000304007986 */ /* 0x004fe2000c101904 */
[----:B------:R-:W-:Y:S05]  /*02a0*/  EXIT ;  /* 0x000000000000794d */ /* 0x000fea0003800000 */
.L_x_16:
        /* <DEDUP_REMOVED lines=13> */
.L_x_354:


//--------------------- .text._ZN17signal_processing7kernels18nlms_filter_kernelEPKfS2_PfS3_S3_iiff --------------------------
	.section	.text._ZN17signal_processing7kernels18nlms_filter_kernelEPKfS2_PfS3_S3_iiff,"ax",@progbits
	.align	128
        .global         _ZN17signal_processing7kernels18nlms_filter_kernelEPKfS2_PfS3_S3_iiff
        .type           _ZN17signal_processing7kernels18nlms_filter_kernelEPKfS2_PfS3_S3_iiff,@function
        .size           _ZN17signal_processing7kernels18nlms_filter_kernelEPKfS2_PfS3_S3_iiff,(.L_x_350 - _ZN17signal_processing7kernels18nlms_filter_kernelEPKfS2_PfS3_S3_iiff)
        .other          _ZN17signal_processing7kernels18nlms_filter_kernelEPKfS2_PfS3_S3_iiff,@"STO_CUDA_ENTRY STV_DEFAULT"
_ZN17signal_processing7kernels18nlms_filter_kernelEPKfS2_PfS3_S3_iiff:
.text._ZN17signal_processing7kernels18nlms_filter_kernelEPKfS2_PfS3_S3_iiff:
[----:B------:R-:W-:Y:S01]  /*0000*/  LDC R1, c[0x0][0x37c] ;  /* 0x0000df00ff017b82 */ /* 0x000fe20000000800 */
[----:B------:R-:W0:Y:S07]  /*0010*/  S2R R5, SR_TID.X ;  /* 0x0000000000057919 */ /* 0x000e2e0000002100 */
[----:B------:R-:W0:Y:S01]  /*0020*/  S2UR UR4, SR_CTAID.X ;  /* 0x00000000000479c3 */ /* 0x000e220000002500 */
[----:B------:R-:W1:Y:S07]  /*0030*/  LDCU UR5, c[0x0][0x3a8] ;  /* 0x00007500ff0577ac */ /* 0x000e6e0008000800 */
[----:B------:R-:W0:Y:S02]  /*0040*/  LDC R8, c[0x0][0x360] ;  /* 0x0000d800ff087b82 */ /* 0x000e240000000800 */
[----:B0-----:R-:W-:-:S05]  /*0050*/  IMAD R8, R8, UR4, R5 ;  /* 0x0000000408087c24 */ /* 0x001fca000f8e0205 */
[----:B-1----:R-:W-:-:S13]  /*0060*/  ISETP.GE.AND P0, PT, R8, UR5, PT ;  /* 0x0000000508007c0c */ /* 0x002fda000bf06270 */
[----:B------:R-:W-:Y:S05]  /*0070*/  @P0 EXIT ;  /* 0x000000000000094d */ /* 0x000fea0003800000 */
[----:B------:R-:W0:Y:S01]  /*0080*/  LDCU UR6, c[0x0][0x3ac] ;  /* 0x00007580ff0677ac */ /* 0x000e220008000800 */
[----:B------:R-:W-:Y:S01]  /*0090*/  BSSY.RECONVERGENT B0, `(.L_x_17) ;  /* 0x000000c000007945 */ /* 0x000fe20003800200 */
[----:B------:R-:W1:Y:S01]  /*00a0*/  LDCU.64 UR8, c[0x0][0x358] ;  /* 0x00006b00ff0877ac */ /* 0x000e620008000a00 */
[----:B0-----:R-:W-:-:S13]  /*00b0*/  ISETP.GE.U32.AND P0, PT, R5, UR6, PT ;  /* 0x0000000605007c0c */ /* 0x001fda000bf06070 */
[----:B-1----:R-:W-:Y:S05]  /*00c0*/  @P0 BRA `(.L_x_18) ;  /* 0x0000000000200947 */ /* 0x002fea0003800000 */
[----:B------:R-:W0:Y:S02]  /*00d0*/  LDC.64 R2, c[0x0][0x3a0] ;  /* 0x0000e800ff027b82 */ /* 0x000e240000000a00 */
[----:B0-----:R-:W-:-:S06]  /*00e0*/  IMAD.WIDE.U32 R2, R5, 0x4, R2 ;  /* 0x0000000405027825 */ /* 0x001fcc00078e0002 */
[----:B------:R-:W2:Y:S01]  /*00f0*/  LDG.E R2, desc[UR8][R2.64] ;  /* 0x0000000802027981 */ /* 0x000ea2000c1e1900 */
[----:B------:R-:W0:Y:S01]  /*0100*/  S2UR UR5, SR_CgaCtaId ;  /* 0x00000000000579c3 */ /* 0x000e220000008800 */
[----:B------:R-:W-:Y:S02]  /*0110*/  UMOV UR4, 0x400 ;  /* 0x0000040000047882 */ /* 0x000fe40000000000 */
[----:B0-----:R-:W-:-:S06]  /*0120*/  ULEA UR4, UR5, UR4, 0x18 ;  /* 0x0000000405047291 */ /* 0x001fcc000f8ec0ff */
[----:B------:R-:W-:-:S05]  /*0130*/  LEA R5, R5, UR4, 0x2 ;  /* 0x0000000405057c11 */ /* 0x000fca000f8e10ff */
[----:B--2---:R0:W-:Y:S02]  /*0140*/  STS [R5], R2 ;  /* 0x0000000205007388 */ /* 0x0041e40000000800 */
.L_x_18:
[----:B------:R-:W-:Y:S05]  /*0150*/  BSYNC.RECONVERGENT B0 ;  /* 0x0000000000007941 */ /* 0x000fea0003800200 */
.L_x_17:
[----:B------:R-:W-:Y:S01]  /*0160*/  BAR.SYNC.DEFER_BLOCKING 0x0 ;  /* 0x0000000000007b1d */ /* 0x000fe20000010000 */
[----:B------:R-:W-:Y:S01]  /*0170*/  UISETP.GE.AND UP0, UPT, UR6, 0x1, UPT ;  /* 0x000000010600788c */ /* 0x000fe2000bf06270 */
[----:B------:R-:W-:-:S08]  /*0180*/  HFMA2 R9, -RZ, RZ, 0, 0 ;  /* 0x00000000ff097431 */ /* 0x000fd000000001ff */
[----:B------:R-:W-:Y:S05]  /*0190*/  BRA.U !UP0, `(.L_x_19) ;  /* 0x0000000908647547 */ /* 0x000fea000b800000 */
[----:B------:R-:W-:Y:S01]  /*01a0*/  UISETP.GE.U32.AND UP1, UPT, UR6, 0x8, UPT ;  /* 0x000000080600788c */ /* 0x000fe2000bf26070 */
[----:B------:R-:W-:Y:S01]  /*01b0*/  MOV R9, RZ ;  /* 0x000000ff00097202 */ /* 0x000fe20000000f00 */
[----:B------:R-:W-:Y:S01]  /*01c0*/  ULOP3.LUT UR10, UR6, 0x7, URZ, 0xc0, !UPT ;  /* 0x00000007060a7892 */ /* 0x000fe2000f8ec0ff */
[----:B------:R-:W-:-:S03]  /*01d0*/  UMOV UR4, URZ ;  /* 0x000000ff00047c82 */ /* 0x000fc60008000000 */
[----:B------:R-:W-:-:S03]  /*01e0*/  UISETP.NE.AND UP0, UPT, UR10, URZ, UPT ;  /* 0x000000ff0a00728c */ /* 0x000fc6000bf05270 */
[----:B------:R-:W-:Y:S08]  /*01f0*/  BRA.U !UP1, `(.L_x_20) ;  /* 0x00000005090c7547 */ /* 0x000ff0000b800000 */
[----:B------:R-:W1:Y:S01]  /*0200*/  S2UR UR7, SR_CgaCtaId ;  /* 0x00000000000779c3 */ /* 0x000e620000008800 */
[----:B------:R-:W-:Y:S01]  /*0210*/  UMOV UR5, 0x400 ;  /* 0x0000040000057882 */ /* 0x000fe20000000000 */
[----:B------:R-:W-:Y:S01]  /*0220*/  IMAD.MOV.U32 R9, RZ, RZ, RZ ;  /* 0x000000ffff097224 */ /* 0x000fe200078e00ff */
[----:B------:R-:W-:Y:S02]  /*0230*/  ULOP3.LUT UR4, UR6, 0x7ffffff8, URZ, 0xc0, !UPT ;  /* 0x7ffffff806047892 */ /* 0x000fe4000f8ec0ff */
[----:B-1----:R-:W-:-:S03]  /*0240*/  ULEA UR7, UR7, UR5, 0x18 ;  /* 0x0000000507077291 */ /* 0x002fc6000f8ec0ff */
[----:B------:R-:W-:-:S09]  /*0250*/  UMOV UR5, URZ ;  /* 0x000000ff00057c82 */ /* 0x000fd20008000000 */
.L_x_21:
[----:B------:R-:W-:-:S04]  /*0260*/  IADD3 R19, PT, PT, R8, -UR5, RZ ;  /* 0x8000000508137c10 */ /* 0x000fc8000fffe0ff */
[----:B------:R-:W-:-:S13]  /*0270*/  ISETP.GE.AND P6, PT, R19, RZ, PT ;  /* 0x000000ff1300720c */ /* 0x000fda0003fc6270 */
[----:B0-----:R-:W0:Y:S02]  /*0280*/  @P6 LDC.64 R2, c[0x0][0x380] ;  /* 0x0000e000ff026b82 */ /* 0x001e240000000a00 */
[----:B0-----:R-:W-:-:S06]  /*0290*/  @P6 IMAD.WIDE.U32 R2, R19, 0x4, R2 ;  /* 0x0000000413026825 */ /* 0x001fcc00078e0002 */
[----:B------:R-:W2:Y:S01]  /*02a0*/  @P6 LDG.E.CONSTANT R2, desc[UR8][R2.64] ;  /* 0x0000000802026981 */ /* 0x000ea2000c1e9900 */
[----:B------:R-:W-:Y:S01]  /*02b0*/  ULEA UR11, UR5, UR7, 0x2 ;  /* 0x00000007050b7291 */ /* 0x000fe2000f8e10ff */
[C---:B------:R-:W-:Y:S01]  /*02c0*/  IADD3 R29, PT, PT, R19.reuse, -0x2, RZ ;  /* 0xfffffffe131d7810 */ /* 0x040fe20007ffe0ff */
[----:B------:R-:W-:Y:S01]  /*02d0*/  ULOP3.LUT UR6, URZ, UR5, URZ, 0x33, !UPT ;  /* 0x00000005ff067292 */ /* 0x000fe2000f8e33ff */
[C---:B------:R-:W-:Y:S01]  /*02e0*/  VIADD R27, R19.reuse, 0xfffffffd ;  /* 0xfffffffd131b7836 */ /* 0x040fe20000000000 */
[C---:B------:R-:W-:Y:S01]  /*02f0*/  IADD3 R25, PT, PT, R19.reuse, -0x4, RZ ;  /* 0xfffffffc13197810 */ /* 0x040fe20007ffe0ff */
[----:B------:R-:W-:Y:S01]  /*0300*/  VIADD R21, R19, 0xfffffffa ;  /* 0xfffffffa13157836 */ /* 0x000fe20000000000 */
[----:B------:R-:W-:Y:S02]  /*0310*/  ISETP.GE.AND P4, PT, R29, RZ, PT ;  /* 0x000000ff1d00720c */ /* 0x000fe40003f86270 */
[----:B------:R-:W-:Y:S01]  /*0320*/  VIADD R7, R8, UR6 ;  /* 0x0000000608077c36 */ /* 0x000fe20008000000 */
[----:B------:R-:W2:Y:S01]  /*0330*/  @P6 LDS R0, [UR11] ;  /* 0x0000000bff006984 */ /* 0x000ea20008000800 */
[----:B------:R-:W-:-:S02]  /*0340*/  ISETP.GE.AND P3, PT, R27, RZ, PT ;  /* 0x000000ff1b00720c */ /* 0x000fc40003f66270 */
[----:B------:R-:W-:Y:S02]  /*0350*/  IADD3 R23, PT, PT, R19, -0x5, RZ ;  /* 0xfffffffb13177810 */ /* 0x000fe40007ffe0ff */
[----:B------:R-:W-:Y:S02]  /*0360*/  ISETP.GE.AND P5, PT, R7, RZ, PT ;  /* 0x000000ff0700720c */ /* 0x000fe40003fa6270 */
[----:B------:R-:W-:Y:S02]  /*0370*/  ISETP.GE.AND P2, PT, R25, RZ, PT ;  /* 0x000000ff1900720c */ /* 0x000fe40003f46270 */
[----:B------:R-:W-:Y:S01]  /*0380*/  ISETP.GE.AND P1, PT, R23, RZ, PT ;  /* 0x000000ff1700720c */ /* 0x000fe20003f26270 */
[----:B------:R-:W0:Y:S01]  /*0390*/  @P4 LDC.64 R14, c[0x0][0x380] ;  /* 0x0000e000ff0e4b82 */ /* 0x000e220000000a00 */
[----:B------:R-:W-:Y:S02]  /*03a0*/  ISETP.GE.AND P0, PT, R21, RZ, PT ;  /* 0x000000ff1500720c */ /* 0x000fe40003f06270 */
[----:B------:R-:W-:Y:S01]  /*03b0*/  IADD3 R19, PT, PT, R19, -0x7, RZ ;  /* 0xfffffff913137810 */ /* 0x000fe20007ffe0ff */
[----:B------:R-:W-:Y:S04]  /*03c0*/  @P3 LDS R18, [UR11+0xc] ;  /* 0x00000c0bff123984 */ /* 0x000fe80008000800 */
[----:B------:R-:W1:Y:S08]  /*03d0*/  @P5 LDC.64 R16, c[0x0][0x380] ;  /* 0x0000e000ff105b82 */ /* 0x000e700000000a00 */
[----:B------:R-:W3:Y:S08]  /*03e0*/  @P3 LDC.64 R12, c[0x0][0x380] ;  /* 0x0000e000ff0c3b82 */ /* 0x000ef00000000a00 */
[----:B------:R-:W4:Y:S01]  /*03f0*/  @P1 LDC.64 R10, c[0x0][0x380] ;  /* 0x0000e000ff0a1b82 */ /* 0x000f220000000a00 */
[----:B0-----:R-:W-:-:S06]  /*0400*/  @P4 IMAD.WIDE.U32 R14, R29, 0x4, R14 ;  /* 0x000000041d0e4825 */ /* 0x001fcc00078e000e */
[----:B------:R0:W5:Y:S01]  /*0410*/  @P4 LDG.E.CONSTANT R14, desc[UR8][R14.64] ;  /* 0x000000080e0e4981 */ /* 0x000162000c1e9900 */
[----:B------:R-:W4:Y:S01]  /*0420*/  @P0 LDC.64 R4, c[0x0][0x380] ;  /* 0x0000e000ff040b82 */ /* 0x000f220000000a00 */
[----:B-1----:R-:W-:-:S06]  /*0430*/  @P5 IMAD.WIDE.U32 R16, R7, 0x4, R16 ;  /* 0x0000000407105825 */ /* 0x002fcc00078e0010 */
[----:B------:R1:W5:Y:S01]  /*0440*/  @P5 LDG.E.CONSTANT R16, desc[UR8][R16.64] ;  /* 0x0000000810105981 */ /* 0x000362000c1e9900 */
[----:B---3--:R-:W-:-:S03]  /*0450*/  @P3 IMAD.WIDE.U32 R12, R27, 0x4, R12 ;  /* 0x000000041b0c3825 */ /* 0x008fc600078e000c */
[----:B0-----:R-:W-:Y:S04]  /*0460*/  @P4 LDS R15, [UR11+0x8] ;  /* 0x0000080bff0f4984 */ /* 0x001fe80008000800 */
[----:B------:R0:W3:Y:S01]  /*0470*/  @P3 LDG.E.CONSTANT R12, desc[UR8][R12.64] ;  /* 0x000000080c0c3981 */ /* 0x0000e2000c1e9900 */
[----:B----4-:R-:W-:-:S03]  /*0480*/  @P1 IMAD.WIDE.U32 R10, R23, 0x4, R10 ;  /* 0x00000004170a1825 */ /* 0x010fc600078e000a */
[----:B-1----:R-:W5:Y:S04]  /*0490*/  @P5 LDS R17, [UR11+0x4] ;  /* 0x0000040bff115984 */ /* 0x002f680008000800 */
[----:B------:R-:W4:Y:S01]  /*04a0*/  @P1 LDG.E.CONSTANT R10, desc[UR8][R10.64] ;  /* 0x000000080a0a1981 */ /* 0x000f22000c1e9900 */
[----:B------:R-:W-:-:S03]  /*04b0*/  @P0 IMAD.WIDE.U32 R4, R21, 0x4, R4 ;  /* 0x0000000415040825 */ /* 0x000fc600078e0004 */
[----:B0-----:R-:W-:Y:S04]  /*04c0*/  @P1 LDS R13, [UR11+0x14] ;  /* 0x0000140bff0d1984 */ /* 0x001fe80008000800 */
[----:B------:R-:W4:Y:S01]  /*04d0*/  @P0 LDG.E.CONSTANT R4, desc[UR8][R4.64] ;  /* 0x0000000804040981 */ /* 0x000f22000c1e9900 */
[----:B--2---:R-:W-:Y:S01]  /*04e0*/  @P6 FFMA R9, R0, R2, R9 ;  /* 0x0000000200096223 */ /* 0x004fe20000000009 */
[----:B------:R-:W-:Y:S01]  /*04f0*/  ISETP.GE.AND P6, PT, R19, RZ, PT ;  /* 0x000000ff1300720c */ /* 0x000fe20003fc6270 */
[----:B------:R-:W0:Y:S01]  /*0500*/  @P2 LDC.64 R2, c[0x0][0x380] ;  /* 0x0000e000ff022b82 */ /* 0x000e220000000a00 */
[----:B------:R-:W1:Y:S11]  /*0510*/  @P2 LDS R0, [UR11+0x10] ;  /* 0x0000100bff002984 */ /* 0x000e760008000800 */
[----:B------:R-:W2:Y:S01]  /*0520*/  @P6 LDC.64 R6, c[0x0][0x380] ;  /* 0x0000e000ff066b82 */ /* 0x000ea20000000a00 */
[----:B0-----:R-:W-:-:S06]  /*0530*/  @P2 IMAD.WIDE.U32 R2, R25, 0x4, R2 ;  /* 0x0000000419022825 */ /* 0x001fcc00078e0002 */
[----:B------:R0:W1:Y:S01]  /*0540*/  @P2 LDG.E.CONSTANT R2, desc[UR8][R2.64] ;  /* 0x0000000802022981 */ /* 0x000062000c1e9900 */
[----:B--2---:R-:W-:-:S03]  /*0550*/  @P6 IMAD.WIDE.U32 R6, R19, 0x4, R6 ;  /* 0x0000000413066825 */ /* 0x004fc600078e0006 */
[----:B------:R-:W-:Y:S04]  /*0560*/  @P6 LDS R19, [UR11+0x1c] ;  /* 0x00001c0bff136984 */ /* 0x000fe80008000800 */
[----:B------:R-:W2:Y:S04]  /*0570*/  @P6 LDG.E.CONSTANT R6, desc[UR8][R6.64] ;  /* 0x0000000806066981 */ /* 0x000ea8000c1e9900 */
[----:B0-----:R-:W0:Y:S01]  /*0580*/  @P0 LDS R3, [UR11+0x18] ;  /* 0x0000180bff030984 */ /* 0x001e220008000800 */
[----:B------:R-:W-:Y:S01]  /*0590*/  UIADD3 UR5, UPT, UPT, UR5, 0x8, URZ ;  /* 0x0000000805057890 */ /* 0x000fe2000fffe0ff */
[----:B-----5:R-:W-:-:S04]  /*05a0*/  @P5 FFMA R9, R16, R17, R9 ;  /* 0x0000001110095223 */ /* 0x020fc80000000009 */
[----:B------:R-:W-:-:S04]  /*05b0*/  @P4 FFMA R9, R14, R15, R9 ;  /* 0x0000000f0e094223 */ /* 0x000fc80000000009 */
[----:B---3--:R-:W-:Y:S01]  /*05c0*/  @P3 FFMA R9, R12, R18, R9 ;  /* 0x000000120c093223 */ /* 0x008fe20000000009 */
[----:B------:R-:W-:-:S03]  /*05d0*/  UISETP.NE.AND UP1, UPT, UR5, UR4, UPT ;  /* 0x000000040500728c */ /* 0x000fc6000bf25270 */
[----:B-1----:R-:W-:-:S04]  /*05e0*/  @P2 FFMA R9, R0, R2, R9 ;  /* 0x0000000200092223 */ /* 0x002fc80000000009 */
[----:B----4-:R-:W-:-:S04]  /*05f0*/  @P1 FFMA R9, R10, R13, R9 ;  /* 0x0000000d0a091223 */ /* 0x010fc80000000009 */
[----:B0-----:R-:W-:-:S04]  /*0600*/  @P0 FFMA R9, R4, R3, R9 ;  /* 0x0000000304090223 */ /* 0x001fc80000000009 */
[----:B--2---:R-:W-:Y:S01]  /*0610*/  @P6 FFMA R9, R6, R19, R9 ;  /* 0x0000001306096223 */ /* 0x004fe20000000009 */
[----:B------:R-:W-:Y:S06]  /*0620*/  BRA.U UP1, `(.L_x_21) ;  /* 0xfffffffd010c7547 */ /* 0x000fec000b83ffff */
.L_x_20:
[----:B------:R-:W-:Y:S05]  /*0630*/  BRA.U !UP0, `(.L_x_19) ;  /* 0x00000005083c7547 */ /* 0x000fea000b800000 */
[----:B------:R-:W1:Y:S01]  /*0640*/  LDCU UR6, c[0x0][0x3ac] ;  /* 0x00007580ff0677ac */ /* 0x000e620008000800 */
[----:B------:R-:W-:Y:S02]  /*0650*/  UISETP.GE.U32.AND UP0, UPT, UR10, 0x4, UPT ;  /* 0x000000040a00788c */ /* 0x000fe4000bf06070 */
[----:B-1----:R-:W-:-:S04]  /*0660*/  ULOP3.LUT UR11, UR6, 0x3, URZ, 0xc0, !UPT ;  /* 0x00000003060b7892 */ /* 0x002fc8000f8ec0ff */
[----:B------:R-:W-:-:S03]  /*0670*/  UISETP.NE.AND UP1, UPT, UR11, URZ, UPT ;  /* 0x000000ff0b00728c */ /* 0x000fc6000bf25270 */
[----:B------:R-:W-:Y:S08]  /*0680*/  BRA.U !UP0, `(.L_x_22) ;  /* 0x0000000108887547 */ /* 0x000ff0000b800000 */
[----:B------:R-:W-:Y:S02]  /*0690*/  ULOP3.LUT UR5, URZ, UR4, URZ, 0x33, !UPT ;  /* 0x00000004ff057292 */ /* 0x000fe4000f8e33ff */
[----:B------:R-:W-:-:S04]  /*06a0*/  IADD3 R13, PT, PT, R8, -UR4, RZ ;  /* 0x80000004080d7c10 */ /* 0x000fc8000fffe0ff */
[C---:B------:R-:W-:Y:S01]  /*06b0*/  ISETP.GE.AND P0, PT, R13.reuse, RZ, PT ;  /* 0x000000ff0d00720c */ /* 0x040fe20003f06270 */
[----:B------:R-:W-:Y:S01]  /*06c0*/  VIADD R15, R8, UR5 ;  /* 0x00000005080f7c36 */ /* 0x000fe20008000000 */
[C---:B------:R-:W-:Y:S02]  /*06d0*/  IADD3 R17, PT, PT, R13.reuse, -0x2, RZ ;  /* 0xfffffffe0d117810 */ /* 0x040fe40007ffe0ff */
[----:B------:R-:W-:Y:S02]  /*06e0*/  IADD3 R19, PT, PT, R13, -0x3, RZ ;  /* 0xfffffffd0d137810 */ /* 0x000fe40007ffe0ff */
[----:B------:R-:W-:Y:S02]  /*06f0*/  ISETP.GE.AND P1, PT, R15, RZ, PT ;  /* 0x000000ff0f00720c */ /* 0x000fe40003f26270 */
[----:B------:R-:W-:Y:S02]  /*0700*/  ISETP.GE.AND P2, PT, R17, RZ, PT ;  /* 0x000000ff1100720c */ /* 0x000fe40003f46270 */
[----:B------:R-:W-:-:S03]  /*0710*/  ISETP.GE.AND P3, PT, R19, RZ, PT ;  /* 0x000000ff1300720c */ /* 0x000fc60003f66270 */
[----:B0-----:R-:W0:Y:S08]  /*0720*/  @P0 LDC.64 R4, c[0x0][0x380] ;  /* 0x0000e000ff040b82 */ /* 0x001e300000000a00 */
[----:B------:R-:W1:Y:S08]  /*0730*/  @P1 LDC.64 R6, c[0x0][0x380] ;  /* 0x0000e000ff061b82 */ /* 0x000e700000000a00 */
[----:B------:R-:W2:Y:S08]  /*0740*/  @P2 LDC.64 R10, c[0x0][0x380] ;  /* 0x0000e000ff0a2b82 */ /* 0x000eb00000000a00 */
[----:B------:R-:W3:Y:S01]  /*0750*/  @P3 LDC.64 R2, c[0x0][0x380] ;  /* 0x0000e000ff023b82 */ /* 0x000ee20000000a00 */
[----:B0-----:R-:W-:-:S06]  /*0760*/  @P0 IMAD.WIDE.U32 R4, R13, 0x4, R4 ;  /* 0x000000040d040825 */ /* 0x001fcc00078e0004 */
[----:B------:R0:W4:Y:S01]  /*0770*/  @P0 LDG.E.CONSTANT R4, desc[UR8][R4.64] ;  /* 0x0000000804040981 */ /* 0x000122000c1e9900 */
[----:B-1----:R-:W-:-:S06]  /*0780*/  @P1 IMAD.WIDE.U32 R6, R15, 0x4, R6 ;  /* 0x000000040f061825 */ /* 0x002fcc00078e0006 */
[----:B------:R1:W5:Y:S01]  /*0790*/  @P1 LDG.E.CONSTANT R6, desc[UR8][R6.64] ;  /* 0x0000000806061981 */ /* 0x000362000c1e9900 */
[----:B--2---:R-:W-:-:S06]  /*07a0*/  @P2 IMAD.WIDE.U32 R10, R17, 0x4, R10 ;  /* 0x00000004110a2825 */ /* 0x004fcc00078e000a */
[----:B------:R-:W2:Y:S01]  /*07b0*/  @P2 LDG.E.CONSTANT R10, desc[UR8][R10.64] ;  /* 0x000000080a0a2981 */ /* 0x000ea2000c1e9900 */
[----:B---3--:R-:W-:-:S06]  /*07c0*/  @P3 IMAD.WIDE.U32 R2, R19, 0x4, R2 ;  /* 0x0000000413023825 */ /* 0x008fcc00078e0002 */
[----:B------:R-:W3:Y:S01]  /*07d0*/  @P3 LDG.E.CONSTANT R2, desc[UR8][R2.64] ;  /* 0x0000000802023981 */ /* 0x000ee2000c1e9900 */
[----:B------:R-:W0:Y:S01]  /*07e0*/  S2UR UR7, SR_CgaCtaId ;  /* 0x00000000000779c3 */ /* 0x000e220000008800 */
[----:B------:R-:W-:Y:S02]  /*07f0*/  UMOV UR5, 0x400 ;  /* 0x0000040000057882 */ /* 0x000fe40000000000 */
[----:B0-----:R-:W-:-:S04]  /*0800*/  ULEA UR5, UR7, UR5, 0x18 ;  /* 0x0000000507057291 */ /* 0x001fc8000f8ec0ff */
[----:B------:R-:W-:-:S09]  /*0810*/  ULEA UR5, UR4, UR5, 0x2 ;  /* 0x0000000504057291 */ /* 0x000fd2000f8e10ff */
[----:B------:R-:W4:Y:S04]  /*0820*/  @P0 LDS R0, [UR5] ;  /* 0x00000005ff000984 */ /* 0x000f280008000800 */
[----:B------:R-:W5:Y:S04]  /*0830*/  @P1 LDS R5, [UR5+0x4] ;  /* 0x00000405ff051984 */ /* 0x000f680008000800 */
[----:B------:R-:W2:Y:S04]  /*0840*/  @P2 LDS R12, [UR5+0x8] ;  /* 0x00000805ff0c2984 */ /* 0x000ea80008000800 */
[----:B-1----:R-:W3:Y:S01]  /*0850*/  @P3 LDS R7, [UR5+0xc] ;  /* 0x00000c05ff073984 */ /* 0x002ee20008000800 */
[----:B------:R-:W-:Y:S01]  /*0860*/  UIADD3 UR4, UPT, UPT, UR4, 0x4, URZ ;  /* 0x0000000404047890 */ /* 0x000fe2000fffe0ff */
[----:B----4-:R-:W-:-:S04]  /*0870*/  @P0 FFMA R9, R0, R4, R9 ;  /* 0x0000000400090223 */ /* 0x010fc80000000009 */
[----:B-----5:R-:W-:-:S04]  /*0880*/  @P1 FFMA R9, R6, R5, R9 ;  /* 0x0000000506091223 */ /* 0x020fc80000000009 */
[----:B--2---:R-:W-:-:S04]  /*0890*/  @P2 FFMA R9, R12, R10, R9 ;  /* 0x0000000a0c092223 */ /* 0x004fc80000000009 */
[----:B---3--:R-:W-:-:S07]  /*08a0*/  @P3 FFMA R9, R2, R7, R9 ;  /* 0x0000000702093223 */ /* 0x008fce0000000009 */
.L_x_22:
[----:B------:R-:W-:Y:S05]  /*08b0*/  BRA.U !UP1, `(.L_x_19) ;  /* 0x00000001099c7547 */ /* 0x000fea000b800000 */
[----:B------:R-:W-:Y:S02]  /*08c0*/  UISETP.NE.AND UP0, UPT, UR11, 0x1, UPT ;  /* 0x000000010b00788c */ /* 0x000fe4000bf05270 */
[----:B------:R-:W-:-:S04]  /*08d0*/  ULOP3.LUT UR5, UR6, 0x1, URZ, 0xc0, !UPT ;  /* 0x0000000106057892 */ /* 0x000fc8000f8ec0ff */
[----:B------:R-:W-:-:S03]  /*08e0*/  UISETP.NE.U32.AND UP1, UPT, UR5, 0x1, UPT ;  /* 0x000000010500788c */ /* 0x000fc6000bf25070 */
[----:B------:R-:W-:Y:S08]  /*08f0*/  BRA.U !UP0, `(.L_x_23) ;  /* 0x0000000108507547 */ /* 0x000ff0000b800000 */
[----:B------:R-:W-:Y:S02]  /*0900*/  ULOP3.LUT UR5, URZ, UR4, URZ, 0x33, !UPT ;  /* 0x00000004ff057292 */ /* 0x000fe4000f8e33ff */
[----:B------:R-:W-:-:S05]  /*0910*/  VIADD R7, R8, -UR4 ;  /* 0x8000000408077c36 */ /* 0x000fca0008000000 */
[----:B------:R-:W-:Y:S02]  /*0920*/  ISETP.GE.AND P0, PT, R7, RZ, PT ;  /* 0x000000ff0700720c */ /* 0x000fe40003f06270 */
[----:B------:R-:W-:-:S04]  /*0930*/  IADD3 R11, PT, PT, R8, UR5, RZ ;  /* 0x00000005080b7c10 */ /* 0x000fc8000fffe0ff */
[----:B------:R-:W-:-:S07]  /*0940*/  ISETP.GE.AND P1, PT, R11, RZ, PT ;  /* 0x000000ff0b00720c */ /* 0x000fce0003f26270 */
[----:B0-----:R-:W0:Y:S08]  /*0950*/  @P0 LDC.64 R2, c[0x0][0x380] ;  /* 0x0000e000ff020b82 */ /* 0x001e300000000a00 */
[----:B------:R-:W1:Y:S01]  /*0960*/  @P1 LDC.64 R4, c[0x0][0x380] ;  /* 0x0000e000ff041b82 */ /* 0x000e620000000a00 */
[----:B0-----:R-:W-:-:S06]  /*0970*/  @P0 IMAD.WIDE.U32 R2, R7, 0x4, R2 ;  /* 0x0000000407020825 */ /* 0x001fcc00078e0002 */
[----:B------:R-:W2:Y:S01]  /*0980*/  @P0 LDG.E.CONSTANT R2, desc[UR8][R2.64] ;  /* 0x0000000802020981 */ /* 0x000ea2000c1e9900 */
[----:B-1----:R-:W-:-:S06]  /*0990*/  @P1 IMAD.WIDE.U32 R4, R11, 0x4, R4 ;  /* 0x000000040b041825 */ /* 0x002fcc00078e0004 */
[----:B------:R-:W3:Y:S01]  /*09a0*/  @P1 LDG.E.CONSTANT R4, desc[UR8][R4.64] ;  /* 0x0000000804041981 */ /* 0x000ee2000c1e9900 */
[----:B------:R-:W0:Y:S01]  /*09b0*/  S2UR UR6, SR_CgaCtaId ;  /* 0x00000000000679c3 */ /* 0x000e220000008800 */
[----:B------:R-:W-:Y:S02]  /*09c0*/  UMOV UR5, 0x400 ;  /* 0x0000040000057882 */ /* 0x000fe40000000000 */
[----:B0-----:R-:W-:-:S04]  /*09d0*/  ULEA UR5, UR6, UR5, 0x18 ;  /* 0x0000000506057291 */ /* 0x001fc8000f8ec0ff */
[----:B------:R-:W-:-:S09]  /*09e0*/  ULEA UR5, UR4, UR5, 0x2 ;  /* 0x0000000504057291 */ /* 0x000fd2000f8e10ff */
[----:B------:R-:W2:Y:S04]  /*09f0*/  @P0 LDS R0, [UR5] ;  /* 0x00000005ff000984 */ /* 0x000ea80008000800 */
[----:B------:R-:W3:Y:S01]  /*0a00*/  @P1 LDS R6, [UR5+0x4] ;  /* 0x00000405ff061984 */ /* 0x000ee20008000800 */
[----:B------:R-:W-:Y:S01]  /*0a10*/  UIADD3 UR4, UPT, UPT, UR4, 0x2, URZ ;  /* 0x0000000204047890 */ /* 0x000fe2000fffe0ff */
[----:B--2---:R-:W-:-:S04]  /*0a20*/  @P0 FFMA R9, R0, R2, R9 ;  /* 0x0000000200090223 */ /* 0x004fc80000000009 */
[----:B---3--:R-:W-:-:S07]  /*0a30*/  @P1 FFMA R9, R4, R6, R9 ;  /* 0x0000000604091223 */ /* 0x008fce0000000009 */
.L_x_23:
[----:B------:R-:W-:Y:S05]  /*0a40*/  BRA.U UP1, `(.L_x_19) ;  /* 0x0000000101387547 */ /* 0x000fea000b800000 */
[----:B0-----:R-:W-:Y:S01]  /*0a50*/  IADD3 R5, PT, PT, R8, -UR4, RZ ;  /* 0x8000000408057c10 */ /* 0x001fe2000fffe0ff */
[----:B------:R-:W-:Y:S03]  /*0a60*/  BSSY.RECONVERGENT B0, `(.L_x_19) ;  /* 0x000000c000007945 */ /* 0x000fe60003800200 */
[----:B------:R-:W-:-:S13]  /*0a70*/  ISETP.GE.AND P0, PT, R5, RZ, PT ;  /* 0x000000ff0500720c */ /* 0x000fda0003f06270 */
[----:B------:R-:W-:Y:S05]  /*0a80*/  @!P0 BRA `(.L_x_24) ;  /* 0x0000000000248947 */ /* 0x000fea0003800000 */
[----:B------:R-:W0:Y:S02]  /*0a90*/  LDC.64 R2, c[0x0][0x380] ;  /* 0x0000e000ff027b82 */ /* 0x000e240000000a00 */
[----:B0-----:R-:W-:-:S06]  /*0aa0*/  IMAD.WIDE.U32 R2, R5, 0x4, R2 ;  /* 0x0000000405027825 */ /* 0x001fcc00078e0002 */
[----:B------:R-:W2:Y:S01]  /*0ab0*/  LDG.E.CONSTANT R2, desc[UR8][R2.64] ;  /* 0x0000000802027981 */ /* 0x000ea2000c1e9900 */
[----:B------:R-:W0:Y:S01]  /*0ac0*/  S2UR UR6, SR_CgaCtaId ;  /* 0x00000000000679c3 */ /* 0x000e220000008800 */
[----:B------:R-:W-:Y:S02]  /*0ad0*/  UMOV UR5, 0x400 ;  /* 0x0000040000057882 */ /* 0x000fe40000000000 */
[----:B0-----:R-:W-:-:S04]  /*0ae0*/  ULEA UR5, UR6, UR5, 0x18 ;  /* 0x0000000506057291 */ /* 0x001fc8000f8ec0ff */
[----:B------:R-:W-:-:S09]  /*0af0*/  ULEA UR5, UR4, UR5, 0x2 ;  /* 0x0000000504057291 */ /* 0x000fd2000f8e10ff */
[----:B------:R-:W2:Y:S02]  /*0b00*/  LDS R0, [UR5] ;  /* 0x00000005ff007984 */ /* 0x000ea40008000800 */
[----:B--2---:R-:W-:-:S07]  /*0b10*/  FFMA R9, R0, R2, R9 ;  /* 0x0000000200097223 */ /* 0x004fce0000000009 */
.L_x_24:
[----:B------:R-:W-:Y:S05]  /*0b20*/  BSYNC.RECONVERGENT B0 ;  /* 0x0000000000007941 */ /* 0x000fea0003800200 */
.L_x_19:
[----:B0-----:R-:W0:Y:S01]  /*0b30*/  LDC.64 R2, c[0x0][0x388] ;  /* 0x0000e200ff027b82 */ /* 0x001e220000000a00 */
[----:B------:R-:W1:Y:S01]  /*0b40*/  LDCU UR5, c[0x0][0x3ac] ;  /* 0x00007580ff0577ac */ /* 0x000e620008000800 */
[----:B0-----:R-:W-:-:S06]  /*0b50*/  IMAD.WIDE R2, R8, 0x4, R2 ;  /* 0x0000000408027825 */ /* 0x001fcc00078e0202 */
[----:B------:R-:W2:Y:S01]  /*0b60*/  LDG.E.CONSTANT R2, desc[UR8][R2.64] ;  /* 0x0000000802027981 */ /* 0x000ea2000c1e9900 */
[----:B-1----:R-:W-:Y:S01]  /*0b70*/  UISETP.GE.AND UP0, UPT, UR5, 0x1, UPT ;  /* 0x000000010500788c */ /* 0x002fe2000bf06270 */
[----:B------:R-:W-:Y:S02]  /*0b80*/  IMAD.MOV.U32 R0, RZ, RZ, RZ ;  /* 0x000000ffff007224 */ /* 0x000fe400078e00ff */
[----:B--2---:R-:W-:-:S06]  /*0b90*/  FADD R10, R2, -R9 ;  /* 0x80000009020a7221 */ /* 0x004fcc0000000000 */
[----:B------:R-:W-:Y:S05]  /*0ba0*/  BRA.U !UP0, `(.L_x_25) ;  /* 0x0000000d08407547 */ /* 0x000fea000b800000 */
[----:B------:R-:W-:Y:S01]  /*0bb0*/  UISETP.GE.U32.AND UP1, UPT, UR5, 0x10, UPT ;  /* 0x000000100500788c */ /* 0x000fe2000bf26070 */
[----:B------:R-:W-:Y:S01]  /*0bc0*/  HFMA2 R0, -RZ, RZ, 0, 0 ;  /* 0x00000000ff007431 */ /* 0x000fe200000001ff */
[----:B------:R-:W-:Y:S01]  /*0bd0*/  ULOP3.LUT UR6, UR5, 0xf, URZ, 0xc0, !UPT ;  /* 0x0000000f05067892 */ /* 0x000fe2000f8ec0ff */
[----:B------:R-:W-:-:S03]  /*0be0*/  UMOV UR4, URZ ;  /* 0x000000ff00047c82 */ /* 0x000fc60008000000 */
[----:B------:R-:W-:-:S03]  /*0bf0*/  UISETP.NE.AND UP0, UPT, UR6, URZ, UPT ;  /* 0x000000ff0600728c */ /* 0x000fc6000bf05270 */
[----:B------:R-:W-:Y:S08]  /*0c00*/  BRA.U !UP1, `(.L_x_26) ;  /* 0x00000005099c7547 */ /* 0x000ff0000b800000 */
[----:B------:R-:W-:Y:S01]  /*0c10*/  ULOP3.LUT UR4, UR5, 0x7ffffff0, URZ, 0xc0, !UPT ;  /* 0x7ffffff005047892 */ /* 0x000fe2000f8ec0ff */
[----:B------:R-:W-:Y:S01]  /*0c20*/  IADD3 R11, PT, PT, R8, -0x7, RZ ;  /* 0xfffffff9080b7810 */ /* 0x000fe20007ffe0ff */
[----:B------:R-:W-:Y:S02]  /*0c30*/  IMAD.MOV.U32 R0, RZ, RZ, RZ ;  /* 0x000000ffff007224 */ /* 0x000fe400078e00ff */
[----:B------:R-:W-:-:S12]  /*0c40*/  UIADD3 UR5, UPT, UPT, -UR4, URZ, URZ ;  /* 0x000000ff04057290 */ /* 0x000fd8000fffe1ff */
.L_x_27:
[C---:B------:R-:W-:Y:S02]  /*0c50*/  IADD3 R7, PT, PT, R11.reuse, 0x7, RZ ;  /* 0x000000070b077810 */ /* 0x040fe40007ffe0ff */
[----:B------:R-:W-:Y:S02]  /*0c60*/  IADD3 R13, PT, PT, R11, 0x6, RZ ;  /* 0x000000060b0d7810 */ /* 0x000fe40007ffe0ff */
[----:B------:R-:W-:Y:S02]  /*0c70*/  ISETP.GE.AND P2, PT, R7, RZ, PT ;  /* 0x000000ff0700720c */ /* 0x000fe40003f46270 */
[----:B------:R-:W-:-:S11]  /*0c80*/  ISETP.GE.AND P1, PT, R13, RZ, PT ;  /* 0x000000ff0d00720c */ /* 0x000fd60003f26270 */
[----:B------:R-:W0:Y:S08]  /*0c90*/  @P2 LDC.64 R2, c[0x0][0x380] ;  /* 0x0000e000ff022b82 */ /* 0x000e300000000a00 */
[----:B------:R-:W1:Y:S01]  /*0ca0*/  @P1 LDC.64 R4, c[0x0][0x380] ;  /* 0x0000e000ff041b82 */ /* 0x000e620000000a00 */
[----:B0-----:R-:W-:-:S06]  /*0cb0*/  @P2 IMAD.WIDE.U32 R2, R7, 0x4, R2 ;  /* 0x0000000407022825 */ /* 0x001fcc00078e0002 */
[----:B------:R-:W2:Y:S01]  /*0cc0*/  @P2 LDG.E.CONSTANT R3, desc[UR8][R2.64] ;  /* 0x0000000802032981 */ /* 0x000ea2000c1e9900 */
[----:B-1----:R-:W-:-:S05]  /*0cd0*/  @P1 IMAD.WIDE.U32 R4, R13, 0x4, R4 ;  /* 0x000000040d041825 */ /* 0x002fca00078e0004 */
[----:B------:R0:W3:Y:S01]  /*0ce0*/  @P1 LDG.E.CONSTANT R7, desc[UR8][R4.64] ;  /* 0x0000000804071981 */ /* 0x0000e2000c1e9900 */
[C---:B------:R-:W-:Y:S01]  /*0cf0*/  VIADD R17, R11.reuse, 0x5 ;  /* 0x000000050b117836 */ /* 0x040fe20000000000 */
[C---:B------:R-:W-:Y:S01]  /*0d00*/  IADD3 R29, PT, PT, R11.reuse, 0x4, RZ ;  /* 0x000000040b1d7810 */ /* 0x040fe20007ffe0ff */
[C---:B------:R-:W-:Y:S01]  /*0d10*/  VIADD R25, R11.reuse, 0x2 ;  /* 0x000000020b197836 */ /* 0x040fe20000000000 */
[----:B------:R-:W-:Y:S02]  /*0d20*/  IADD3 R27, PT, PT, R11, 0x3, RZ ;  /* 0x000000030b1b7810 */ /* 0x000fe40007ffe0ff */
[----:B------:R-:W-:Y:S02]  /*0d30*/  ISETP.GE.AND P0, PT, R17, RZ, PT ;  /* 0x000000ff1100720c */ /* 0x000fe40003f06270 */
[----:B------:R-:W-:Y:S02]  /*0d40*/  ISETP.GE.AND P4, PT, R29, RZ, PT ;  /* 0x000000ff1d00720c */ /* 0x000fe40003f86270 */
[----:B------:R-:W-:-:S02]  /*0d50*/  ISETP.GE.AND P6, PT, R27, RZ, PT ;  /* 0x000000ff1b00720c */ /* 0x000fc40003fc6270 */
[----:B------:R-:W-:Y:S02]  /*0d60*/  ISETP.GE.AND P5, PT, R25, RZ, PT ;  /* 0x000000ff1900720c */ /* 0x000fe40003fa6270 */
[C---:B------:R-:W-:Y:S02]  /*0d70*/  IADD3 R23, PT, PT, R11.reuse, 0x1, RZ ;  /* 0x000000010b177810 */ /* 0x040fe40007ffe0ff */
[----:B------:R-:W-:Y:S02]  /*0d80*/  IADD3 R21, PT, PT, R11, -0x1, RZ ;  /* 0xffffffff0b157810 */ /* 0x000fe40007ffe0ff */
[----:B------:R-:W-:Y:S01]  /*0d90*/  ISETP.GE.AND P3, PT, R23, RZ, PT ;  /* 0x000000ff1700720c */ /* 0x000fe20003f66270 */
[----:B------:R-:W1:Y:S08]  /*0da0*/  @P0 LDC.64 R14, c[0x0][0x380] ;  /* 0x0000e000ff0e0b82 */ /* 0x000e700000000a00 */
[----:B------:R-:W4:Y:S08]  /*0db0*/  @P4 LDC.64 R18, c[0x0][0x380] ;  /* 0x0000e000ff124b82 */ /* 0x000f300000000a00 */
[----:B0-----:R-:W0:Y:S01]  /*0dc0*/  @P5 LDC.64 R4, c[0x0][0x380] ;  /* 0x0000e000ff045b82 */ /* 0x001e220000000a00 */
[----:B-1----:R-:W-:-:S06]  /*0dd0*/  @P0 IMAD.WIDE.U32 R14, R17, 0x4, R14 ;  /* 0x00000004110e0825 */ /* 0x002fcc00078e000e */
[----:B------:R1:W5:Y:S01]  /*0de0*/  @P0 LDG.E.CONSTANT R15, desc[UR8][R14.64] ;  /* 0x000000080e0f0981 */ /* 0x000362000c1e9900 */
[----:B----4-:R-:W-:-:S06]  /*0df0*/  @P4 IMAD.WIDE.U32 R18, R29, 0x4, R18 ;  /* 0x000000041d124825 */ /* 0x010fcc00078e0012 */
[----:B------:R-:W4:Y:S01]  /*0e00*/  @P4 LDG.E.CONSTANT R19, desc[UR8][R18.64] ;  /* 0x0000000812134981 */ /* 0x000f22000c1e9900 */
[----:B0-----:R-:W-:-:S06]  /*0e10*/  @P5 IMAD.WIDE.U32 R4, R25, 0x4, R4 ;  /* 0x0000000419045825 */ /* 0x001fcc00078e0004 */
[----:B------:R-:W4:Y:S01]  /*0e20*/  @P5 LDG.E.CONSTANT R5, desc[UR8][R4.64] ;  /* 0x0000000804055981 */ /* 0x000f22000c1e9900 */
[----:B--2---:R-:W-:Y:S01]  /*0e30*/  @P2 FFMA R0, R3, R3, R0 ;  /* 0x0000000303002223 */ /* 0x004fe20000000000 */
[----:B------:R-:W-:Y:S01]  /*0e40*/  ISETP.GE.AND P2, PT, R11, RZ, PT ;  /* 0x000000ff0b00720c */ /* 0x000fe20003f46270 */
[----:B------:R-:W0:Y:S02]  /*0e50*/  @P6 LDC.64 R2, c[0x0][0x380] ;  /* 0x0000e000ff026b82 */ /* 0x000e240000000a00 */
[----:B---3--:R-:W-:Y:S01]  /*0e60*/  @P1 FFMA R0, R7, R7, R0 ;  /* 0x0000000707001223 */ /* 0x008fe20000000000 */
[----:B------:R-:W-:-:S05]  /*0e70*/  ISETP.GE.AND P1, PT, R21, RZ, PT ;  /* 0x000000ff1500720c */ /* 0x000fca0003f26270 */
[----:B------:R-:W2:Y:S08]  /*0e80*/  @P3 LDC.64 R6, c[0x0][0x380] ;  /* 0x0000e000ff063b82 */ /* 0x000eb00000000a00 */
[----:B------:R-:W3:Y:S08]  /*0e90*/  @P2 LDC.64 R12, c[0x0][0x380] ;  /* 0x0000e000ff0c2b82 */ /* 0x000ef00000000a00 */
[----:B------:R-:W1:Y:S01]  /*0ea0*/  @P1 LDC.64 R16, c[0x0][0x380] ;  /* 0x0000e000ff101b82 */ /* 0x000e620000000a00 */
[----:B0-----:R-:W-:-:S06]  /*0eb0*/  @P6 IMAD.WIDE.U32 R2, R27, 0x4, R2 ;  /* 0x000000041b026825 */ /* 0x001fcc00078e0002 */
[----:B------:R-:W4:Y:S01]  /*0ec0*/  @P6 LDG.E.CONSTANT R3, desc[UR8][R2.64] ;  /* 0x0000000802036981 */ /* 0x000f22000c1e9900 */
[----:B--2---:R-:W-:-:S06]  /*0ed0*/  @P3 IMAD.WIDE.U32 R6, R23, 0x4, R6 ;  /* 0x0000000417063825 */ /* 0x004fcc00078e0006 */
[----:B------:R-:W2:Y:S01]  /*0ee0*/  @P3 LDG.E.CONSTANT R7, desc[UR8][R6.64] ;  /* 0x0000000806073981 */ /* 0x000ea2000c1e9900 */
[----:B---3--:R-:W-:-:S06]  /*0ef0*/  @P2 IMAD.WIDE.U32 R12, R11, 0x4, R12 ;  /* 0x000000040b0c2825 */ /* 0x008fcc00078e000c */
[----:B------:R-:W3:Y:S01]  /*0f00*/  @P2 LDG.E.CONSTANT R13, desc[UR8][R12.64] ;  /* 0x000000080c0d2981 */ /* 0x000ee2000c1e9900 */
[----:B-1----:R-:W-:-:S05]  /*0f10*/  @P1 IMAD.WIDE.U32 R16, R21, 0x4, R16 ;  /* 0x0000000415101825 */ /* 0x002fca00078e0010 */
[----:B------:R0:W3:Y:S01]  /*0f20*/  @P1 LDG.E.CONSTANT R22, desc[UR8][R16.64] ;  /* 0x0000000810161981 */ /* 0x0000e2000c1e9900 */
[----:B------:R-:W-:Y:S02]  /*0f30*/  VIADD R14, R11, 0xfffffffe ;  /* 0xfffffffe0b0e7836 */ /* 0x000fe40000000000 */
[----:B-----5:R-:W-:Y:S01]  /*0f40*/  @P0 FFMA R0, R15, R15, R0 ;  /* 0x0000000f0f000223 */ /* 0x020fe20000000000 */
[C---:B------:R-:W-:Y:S02]  /*0f50*/  IADD3 R20, PT, PT, R11.reuse, -0x3, RZ ;  /* 0xfffffffd0b147810 */ /* 0x040fe40007ffe0ff */
[----:B------:R-:W-:Y:S02]  /*0f60*/  ISETP.GE.AND P0, PT, R14, RZ, PT ;  /* 0x000000ff0e00720c */ /* 0x000fe40003f06270 */
[----:B------:R-:W-:Y:S01]  /*0f70*/  IADD3 R29, PT, PT, R11, -0x4, RZ ;  /* 0xfffffffc0b1d7810 */ /* 0x000fe20007ffe0ff */
[----:B----4-:R-:W-:Y:S01]  /*0f80*/  @P4 FFMA R0, R19, R19, R0 ;  /* 0x0000001313004223 */ /* 0x010fe20000000000 */
[----:B------:R-:W-:Y:S01]  /*0f90*/  ISETP.GE.AND P4, PT, R20, RZ, PT ;  /* 0x000000ff1400720c */ /* 0x000fe20003f86270 */
[C---:B------:R-:W-:Y:S01]  /*0fa0*/  VIADD R21, R11.reuse, 0xfffffffb ;  /* 0xfffffffb0b157836 */ /* 0x040fe20000000000 */
[----:B------:R-:W-:-:S02]  /*0fb0*/  IADD3 R23, PT, PT, R11, -0x6, RZ ;  /* 0xfffffffa0b177810 */ /* 0x000fc40007ffe0ff */
[----:B------:R-:W-:-:S05]  /*0fc0*/  IADD3 R25, PT, PT, R11, -0x7, RZ ;  /* 0xfffffff90b197810 */ /* 0x000fca0007ffe0ff */
[----:B------:R-:W1:Y:S01]  /*0fd0*/  @P0 LDC.64 R18, c[0x0][0x380] ;  /* 0x0000e000ff120b82 */ /* 0x000e620000000a00 */
[----:B------:R-:W-:-:S07]  /*0fe0*/  VIADD R27, R11, 0xfffffff8 ;  /* 0xfffffff80b1b7836 */ /* 0x000fce0000000000 */
[----:B0-----:R-:W0:Y:S01]  /*0ff0*/  @P4 LDC.64 R16, c[0x0][0x380] ;  /* 0x0000e000ff104b82 */ /* 0x001e220000000a00 */
[----:B-1----:R-:W-:-:S06]  /*1000*/  @P0 IMAD.WIDE.U32 R18, R14, 0x4, R18 ;  /* 0x000000040e120825 */ /* 0x002fcc00078e0012 */
[----:B------:R-:W4:Y:S01]  /*1010*/  @P0 LDG.E.CONSTANT R19, desc[UR8][R18.64] ;  /* 0x0000000812130981 */ /* 0x000f22000c1e9900 */
[----:B0-----:R-:W-:-:S06]  /*1020*/  @P4 IMAD.WIDE.U32 R16, R20, 0x4, R16 ;  /* 0x0000000414104825 */ /* 0x001fcc00078e0010 */
[----:B------:R-:W5:Y:S01]  /*1030*/  @P4 LDG.E.CONSTANT R17, desc[UR8][R16.64] ;  /* 0x0000000810114981 */ /* 0x000f62000c1e9900 */
[----:B------:R-:W-:Y:S01]  /*1040*/  @P6 FFMA R0, R3, R3, R0 ;  /* 0x0000000303006223 */ /* 0x000fe20000000000 */
[----:B------:R-:W-:-:S03]  /*1050*/  ISETP.GE.AND P6, PT, R29, RZ, PT ;  /* 0x000000ff1d00720c */ /* 0x000fc60003fc6270 */
[----:B------:R-:W-:Y:S01]  /*1060*/  @P5 FFMA R0, R5, R5, R0 ;  /* 0x0000000505005223 */ /* 0x000fe20000000000 */
[----:B------:R-:W-:-:S03]  /*1070*/  ISETP.GE.AND P5, PT, R21, RZ, PT ;  /* 0x000000ff1500720c */ /* 0x000fc60003fa6270 */
[----:B--2---:R-:W-:Y:S01]  /*1080*/  @P3 FFMA R0, R7, R7, R0 ;  /* 0x0000000707003223 */ /* 0x004fe20000000000 */
[----:B------:R-:W-:-:S03]  /*1090*/  ISETP.GE.AND P3, PT, R23, RZ, PT ;  /* 0x000000ff1700720c */ /* 0x000fc60003f66270 */
[----:B---3--:R-:W-:Y:S01]  /*10a0*/  @P2 FFMA R0, R13, R13, R0 ;  /* 0x0000000d0d002223 */ /* 0x008fe20000000000 */
[----:B------:R-:W-:Y:S01]  /*10b0*/  ISETP.GE.AND P2, PT, R25, RZ, PT ;  /* 0x000000ff1900720c */ /* 0x000fe20003f46270 */
[----:B------:R-:W0:Y:S02]  /*10c0*/  @P6 LDC.64 R12, c[0x0][0x380] ;  /* 0x0000e000ff0c6b82 */ /* 0x000e240000000a00 */
[----:B------:R-:W-:Y:S01]  /*10d0*/  @P1 FFMA R0, R22, R22, R0 ;  /* 0x0000001616001223 */ /* 0x000fe20000000000 */
[----:B------:R-:W-:-:S05]  /*10e0*/  ISETP.GE.AND P1, PT, R27, RZ, PT ;  /* 0x000000ff1b00720c */ /* 0x000fca0003f26270 */
[----:B------:R-:W1:Y:S08]  /*10f0*/  @P5 LDC.64 R6, c[0x0][0x380] ;  /* 0x0000e000ff065b82 */ /* 0x000e700000000a00 */
[----:B------:R-:W2:Y:S08]  /*1100*/  @P3 LDC.64 R4, c[0x0][0x380] ;  /* 0x0000e000ff043b82 */ /* 0x000eb00000000a00 */
[----:B------:R-:W3:Y:S08]  /*1110*/  @P2 LDC.64 R2, c[0x0][0x380] ;  /* 0x0000e000ff022b82 */ /* 0x000ef00000000a00 */
[----:B------:R-:W4:Y:S01]  /*1120*/  @P1 LDC.64 R14, c[0x0][0x380] ;  /* 0x0000e000ff0e1b82 */ /* 0x000f220000000a00 */
[----:B0-----:R-:W-:-:S04]  /*1130*/  @P6 IMAD.WIDE.U32 R12, R29, 0x4, R12 ;  /* 0x000000041d0c6825 */ /* 0x001fc800078e000c */
[----:B-1----:R-:W-:Y:S02]  /*1140*/  @P5 IMAD.WIDE.U32 R6, R21, 0x4, R6 ;  /* 0x0000000415065825 */ /* 0x002fe400078e0006 */
[----:B------:R-:W5:Y:S02]  /*1150*/  @P6 LDG.E.CONSTANT R13, desc[UR8][R12.64] ;  /* 0x000000080c0d6981 */ /* 0x000f64000c1e9900 */
[----:B--2---:R-:W-:Y:S02]  /*1160*/  @P3 IMAD.WIDE.U32 R4, R23, 0x4, R4 ;  /* 0x0000000417043825 */ /* 0x004fe400078e0004 */
[----:B------:R-:W2:Y:S04]  /*1170*/  @P5 LDG.E.CONSTANT R7, desc[UR8][R6.64] ;  /* 0x0000000806075981 */ /* 0x000ea8000c1e9900 */
[----:B------:R-:W2:Y:S01]  /*1180*/  @P3 LDG.E.CONSTANT R5, desc[UR8][R4.64] ;  /* 0x0000000804053981 */ /* 0x000ea2000c1e9900 */
[----:B---3--:R-:W-:-:S06]  /*1190*/  @P2 IMAD.WIDE.U32 R2, R25, 0x4, R2 ;  /* 0x0000000419022825 */ /* 0x008fcc00078e0002 */
[----:B------:R-:W3:Y:S01]  /*11a0*/  @P2 LDG.E.CONSTANT R3, desc[UR8][R2.64] ;  /* 0x0000000802032981 */ /* 0x000ee2000c1e9900 */
[----:B----4-:R-:W-:-:S06]  /*11b0*/  @P1 IMAD.WIDE.U32 R14, R27, 0x4, R14 ;  /* 0x000000041b0e1825 */ /* 0x010fcc00078e000e */
[----:B------:R-:W4:Y:S01]  /*11c0*/  @P1 LDG.E.CONSTANT R15, desc[UR8][R14.64] ;  /* 0x000000080e0f1981 */ /* 0x000f22000c1e9900 */
[----:B------:R-:W-:-:S04]  /*11d0*/  @P0 FFMA R0, R19, R19, R0 ;  /* 0x0000001313000223 */ /* 0x000fc80000000000 */
[----:B-----5:R-:W-:Y:S01]  /*11e0*/  @P4 FFMA R0, R17, R17, R0 ;  /* 0x0000001111004223 */ /* 0x020fe20000000000 */
[----:B------:R-:W-:-:S04]  /*11f0*/  UIADD3 UR5, UPT, UPT, UR5, 0x10, URZ ;  /* 0x0000001005057890 */ /* 0x000fc8000fffe0ff */
[----:B------:R-:W-:Y:S01]  /*1200*/  UISETP.NE.AND UP1, UPT, UR5, URZ, UPT ;  /* 0x000000ff0500728c */ /* 0x000fe2000bf25270 */
[----:B------:R-:W-:Y:S01]  /*1210*/  IADD3 R11, PT, PT, R11, -0x10, RZ ;  /* 0xfffffff00b0b7810 */ /* 0x000fe20007ffe0ff */
[----:B------:R-:W-:-:S04]  /*1220*/  @P6 FFMA R0, R13, R13, R0 ;  /* 0x0000000d0d006223 */ /* 0x000fc80000000000 */
[----:B--2---:R-:W-:-:S04]  /*1230*/  @P5 FFMA R0, R7, R7, R0 ;  /* 0x0000000707005223 */ /* 0x004fc80000000000 */
[----:B------:R-:W-:-:S04]  /*1240*/  @P3 FFMA R0, R5, R5, R0 ;  /* 0x0000000505003223 */ /* 0x000fc80000000000 */
[----:B---3--:R-:W-:-:S04]  /*1250*/  @P2 FFMA R0, R3, R3, R0 ;  /* 0x0000000303002223 */ /* 0x008fc80000000000 */
[----:B----4-:R-:W-:Y:S01]  /*1260*/  @P1 FFMA R0, R15, R15, R0 ;  /* 0x0000000f0f001223 */ /* 0x010fe20000000000 */
[----:B------:R-:W-:Y:S06]  /*1270*/  BRA.U UP1, `(.L_x_27) ;  /* 0xfffffff901747547 */ /* 0x000fec000b83ffff */
.L_x_26:
[----:B------:R-:W-:Y:S05]  /*1280*/  BRA.U !UP0, `(.L_x_25) ;  /* 0x0000000508887547 */ /* 0x000fea000b800000 */
[----:B------:R-:W0:Y:S01]  /*1290*/  LDCU UR5, c[0x0][0x3ac] ;  /* 0x00007580ff0577ac */ /* 0x000e220008000800 */
[----:B------:R-:W-:Y:S02]  /*12a0*/  UISETP.GE.U32.AND UP0, UPT, UR6, 0x8, UPT ;  /* 0x000000080600788c */ /* 0x000fe4000bf06070 */
[----:B0-----:R-:W-:-:S04]  /*12b0*/  ULOP3.LUT UR7, UR5, 0x7, URZ, 0xc0, !UPT ;  /* 0x0000000705077892 */ /* 0x001fc8000f8ec0ff */
[----:B------:R-:W-:-:S03]  /*12c0*/  UISETP.NE.AND UP1, UPT, UR7, URZ, UPT ;  /* 0x000000ff0700728c */ /* 0x000fc6000bf25270 */
[----:B------:R-:W-:Y:S08]  /*12d0*/  BRA.U !UP0, `(.L_x_28) ;  /* 0x0000000108c87547 */ /* 0x000ff0000b800000 */
[----:B------:R-:W-:-:S04]  /*12e0*/  IADD3 R23, PT, PT, R8, -UR4, RZ ;  /* 0x8000000408177c10 */ /* 0x000fc8000fffe0ff */
[----:B------:R-:W-:-:S13]  /*12f0*/  ISETP.GE.AND P6, PT, R23, RZ, PT ;  /* 0x000000ff1700720c */ /* 0x000fda0003fc6270 */
[----:B------:R-:W0:Y:S02]  /*1300*/  @P6 LDC.64 R2, c[0x0][0x380] ;  /* 0x0000e000ff026b82 */ /* 0x000e240000000a00 */
[----:B0-----:R-:W-:-:S06]  /*1310*/  @P6 IMAD.WIDE.U32 R2, R23, 0x4, R2 ;  /* 0x0000000417026825 */ /* 0x001fcc00078e0002 */
[----:B------:R-:W2:Y:S01]  /*1320*/  @P6 LDG.E.CONSTANT R3, desc[UR8][R2.64] ;  /* 0x0000000802036981 */ /* 0x000ea2000c1e9900 */
[----:B------:R-:W-:Y:S01]  /*1330*/  ULOP3.LUT UR6, URZ, UR4, URZ, 0x33, !UPT ;  /* 0x00000004ff067292 */ /* 0x000fe2000f8e33ff */
[C---:B------:R-:W-:Y:S01]  /*1340*/  IADD3 R29, PT, PT, R23.reuse, -0x2, RZ ;  /* 0xfffffffe171d7810 */ /* 0x040fe20007ffe0ff */
[C---:B------:R-:W-:Y:S01]  /*1350*/  VIADD R25, R23.reuse, 0xfffffffc ;  /* 0xfffffffc17197836 */ /* 0x040fe20000000000 */
[----:B------:R-:W-:Y:S02]  /*1360*/  IADD3 R27, PT, PT, R23, -0x3, RZ ;  /* 0xfffffffd171b7810 */ /* 0x000fe40007ffe0ff */
[----:B------:R-:W-:Y:S01]  /*1370*/  ISETP.GE.AND P4, PT, R29, RZ, PT ;  /* 0x000000ff1d00720c */ /* 0x000fe20003f86270 */
[----:B------:R-:W-:Y:S01]  /*1380*/  VIADD R13, R8, UR6 ;  /* 0x00000006080d7c36 */ /* 0x000fe20008000000 */
[----:B------:R-:W-:Y:S02]  /*1390*/  ISETP.GE.AND P3, PT, R27, RZ, PT ;  /* 0x000000ff1b00720c */ /* 0x000fe40003f66270 */
[----:B------:R-:W-:-:S02]  /*13a0*/  IADD3 R11, PT, PT, R23, -0x5, RZ ;  /* 0xfffffffb170b7810 */ /* 0x000fc40007ffe0ff */
[----:B------:R-:W-:Y:S02]  /*13b0*/  ISETP.GE.AND P5, PT, R13, RZ, PT ;  /* 0x000000ff0d00720c */ /* 0x000fe40003fa6270 */
[----:B------:R-:W-:Y:S02]  /*13c0*/  ISETP.GE.AND P2, PT, R25, RZ, PT ;  /* 0x000000ff1900720c */ /* 0x000fe40003f46270 */
[C---:B------:R-:W-:Y:S01]  /*13d0*/  IADD3 R21, PT, PT, R23.reuse, -0x6, RZ ;  /* 0xfffffffa17157810 */ /* 0x040fe20007ffe0ff */
[----:B------:R-:W-:Y:S01]  /*13e0*/  VIADD R23, R23, 0xfffffff9 ;  /* 0xfffffff917177836 */ /* 0x000fe20000000000 */
[----:B------:R-:W-:Y:S01]  /*13f0*/  ISETP.GE.AND P1, PT, R11, RZ, PT ;  /* 0x000000ff0b00720c */ /* 0x000fe20003f26270 */
[----:B------:R-:W0:Y:S01]  /*1400*/  @P4 LDC.64 R18, c[0x0][0x380] ;  /* 0x0000e000ff124b82 */ /* 0x000e220000000a00 */
[----:B------:R-:W-:-:S07]  /*1410*/  ISETP.GE.AND P0, PT, R21, RZ, PT ;  /* 0x000000ff1500720c */ /* 0x000fce0003f06270 */
[----:B------:R-:W1:Y:S08]  /*1420*/  @P5 LDC.64 R16, c[0x0][0x380] ;  /* 0x0000e000ff105b82 */ /* 0x000e700000000a00 */
[----:B------:R-:W3:Y:S08]  /*1430*/  @P3 LDC.64 R14, c[0x0][0x380] ;  /* 0x0000e000ff0e3b82 */ /* 0x000ef00000000a00 */
[----:B------:R-:W4:Y:S01]  /*1440*/  @P1 LDC.64 R4, c[0x0][0x380] ;  /* 0x0000e000ff041b82 */ /* 0x000f220000000a00 */
[----:B0-----:R-:W-:-:S06]  /*1450*/  @P4 IMAD.WIDE.U32 R18, R29, 0x4, R18 ;  /* 0x000000041d124825 */ /* 0x001fcc00078e0012 */
[----:B------:R-:W5:Y:S01]  /*1460*/  @P4 LDG.E.CONSTANT R19, desc[UR8][R18.64] ;  /* 0x0000000812134981 */ /* 0x000f62000c1e9900 */
[----:B------:R-:W0:Y:S01]  /*1470*/  @P0 LDC.64 R6, c[0x0][0x380] ;  /* 0x0000e000ff060b82 */ /* 0x000e220000000a00 */
[----:B-1----:R-:W-:-:S06]  /*1480*/  @P5 IMAD.WIDE.U32 R16, R13, 0x4, R16 ;  /* 0x000000040d105825 */ /* 0x002fcc00078e0010 */
[----:B------:R-:W5:Y:S01]  /*1490*/  @P5 LDG.E.CONSTANT R17, desc[UR8][R16.64] ;  /* 0x0000000810115981 */ /* 0x000f62000c1e9900 */
[----:B---3--:R-:W-:-:S06]  /*14a0*/  @P3 IMAD.WIDE.U32 R14, R27, 0x4, R14 ;  /* 0x000000041b0e3825 */ /* 0x008fcc00078e000e */
[----:B------:R-:W3:Y:S01]  /*14b0*/  @P3 LDG.E.CONSTANT R15, desc[UR8][R14.64] ;  /* 0x000000080e0f3981 */ /* 0x000ee2000c1e9900 */
[----:B----4-:R-:W-:-:S06]  /*14c0*/  @P1 IMAD.WIDE.U32 R4, R11, 0x4, R4 ;  /* 0x000000040b041825 */ /* 0x010fcc00078e0004 */
[----:B------:R-:W4:Y:S01]  /*14d0*/  @P1 LDG.E.CONSTANT R5, desc[UR8][R4.64] ;  /* 0x0000000804051981 */ /* 0x000f22000c1e9900 */
[----:B0-----:R-:W-:-:S06]  /*14e0*/  @P0 IMAD.WIDE.U32 R6, R21, 0x4, R6 ;  /* 0x0000000415060825 */ /* 0x001fcc00078e0006 */
[----:B------:R-:W4:Y:S01]  /*14f0*/  @P0 LDG.E.CONSTANT R7, desc[UR8][R6.64] ;  /* 0x0000000806070981 */ /* 0x000f22000c1e9900 */
[----:B--2---:R-:W-:Y:S01]  /*1500*/  @P6 FFMA R0, R3, R3, R0 ;  /* 0x0000000303006223 */ /* 0x004fe20000000000 */
[----:B------:R-:W-:Y:S01]  /*1510*/  ISETP.GE.AND P6, PT, R23, RZ, PT ;  /* 0x000000ff1700720c */ /* 0x000fe20003fc6270 */
[----:B------:R-:W0:-:S12]  /*1520*/  @P2 LDC.64 R2, c[0x0][0x380] ;  /* 0x0000e000ff022b82 */ /* 0x000e180000000a00 */
[----:B------:R-:W1:Y:S01]  /*1530*/  @P6 LDC.64 R12, c[0x0][0x380] ;  /* 0x0000e000ff0c6b82 */ /* 0x000e620000000a00 */
[----:B0-----:R-:W-:-:S06]  /*1540*/  @P2 IMAD.WIDE.U32 R2, R25, 0x4, R2 ;  /* 0x0000000419022825 */ /* 0x001fcc00078e0002 */
[----:B------:R-:W2:Y:S01]  /*1550*/  @P2 LDG.E.CONSTANT R3, desc[UR8][R2.64] ;  /* 0x0000000802032981 */ /* 0x000ea2000c1e9900 */
[----:B-1----:R-:W-:-:S06]  /*1560*/  @P6 IMAD.WIDE.U32 R12, R23, 0x4, R12 ;  /* 0x00000004170c6825 */ /* 0x002fcc00078e000c */
[----:B------:R-:W4:Y:S01]  /*1570*/  @P6 LDG.E.CONSTANT R13, desc[UR8][R12.64] ;  /* 0x000000080c0d6981 */ /* 0x000f22000c1e9900 */
[----:B-----5:R-:W-:-:S04]  /*1580*/  @P5 FFMA R0, R17, R17, R0 ;  /* 0x0000001111005223 */ /* 0x020fc80000000000 */
[----:B------:R-:W-:-:S04]  /*1590*/  @P4 FFMA R0, R19, R19, R0 ;  /* 0x0000001313004223 */ /* 0x000fc80000000000 */
[----:B---3--:R-:W-:Y:S01]  /*15a0*/  @P3 FFMA R0, R15, R15, R0 ;  /* 0x0000000f0f003223 */ /* 0x008fe20000000000 */
[----:B------:R-:W-:-:S03]  /*15b0*/  UIADD3 UR4, UPT, UPT, UR4, 0x8, URZ ;  /* 0x0000000804047890 */ /* 0x000fc6000fffe0ff */
[----:B--2---:R-:W-:-:S04]  /*15c0*/  @P2 FFMA R0, R3, R3, R0 ;  /* 0x0000000303002223 */ /* 0x004fc80000000000 */
[----:B----4-:R-:W-:-:S04]  /*15d0*/  @P1 FFMA R0, R5, R5, R0 ;  /* 0x0000000505001223 */ /* 0x010fc80000000000 */
[----:B------:R-:W-:-:S04]  /*15e0*/  @P0 FFMA R0, R7, R7, R0 ;  /* 0x0000000707000223 */ /* 0x000fc80000000000 */
[----:B------:R-:W-:-:S07]  /*15f0*/  @P6 FFMA R0, R13, R13, R0 ;  /* 0x0000000d0d006223 */ /* 0x000fce0000000000 */
.L_x_28:
[----:B------:R-:W-:Y:S05]  /*1600*/  BRA.U !UP1, `(.L_x_25) ;  /* 0x0000000109a87547 */ /* 0x000fea000b800000 */
[----:B------:R-:W-:Y:S02]  /*1610*/  UISETP.GE.U32.AND UP0, UPT, UR7, 0x4, UPT ;  /* 0x000000040700788c */ /* 0x000fe4000bf06070 */
[----:B------:R-:W-:-:S04]  /*1620*/  ULOP3.LUT UR5, UR5, 0x3, URZ, 0xc0, !UPT ;  /* 0x0000000305057892 */ /* 0x000fc8000f8ec0ff */
[----:B------:R-:W-:-:S03]  /*1630*/  UISETP.NE.AND UP1, UPT, UR5, URZ, UPT ;  /* 0x000000ff0500728c */ /* 0x000fc6000bf25270 */
[----:B------:R-:W-:Y:S08]  /*1640*/  BRA.U !UP0, `(.L_x_29) ;  /* 0x0000000108687547 */ /* 0x000ff0000b800000 */
[----:B------:R-:W-:Y:S02]  /*1650*/  ULOP3.LUT UR6, URZ, UR4, URZ, 0x33, !UPT ;  /* 0x00000004ff067292 */ /* 0x000fe4000f8e33ff */
[----:B------:R-:W-:-:S04]  /*1660*/  IADD3 R17, PT, PT, R8, -UR4, RZ ;  /* 0x8000000408117c10 */ /* 0x000fc8000fffe0ff */
[C---:B------:R-:W-:Y:S01]  /*1670*/  ISETP.GE.AND P0, PT, R17.reuse, RZ, PT ;  /* 0x000000ff1100720c */ /* 0x040fe20003f06270 */
[C---:B------:R-:W-:Y:S01]  /*1680*/  VIADD R11, R17.reuse, 0xfffffffe ;  /* 0xfffffffe110b7836 */ /* 0x040fe20000000000 */
[----:B------:R-:W-:Y:S02]  /*1690*/  IADD3 R19, PT, PT, R8, UR6, RZ ;  /* 0x0000000608137c10 */ /* 0x000fe4000fffe0ff */
[----:B------:R-:W-:Y:S02]  /*16a0*/  IADD3 R15, PT, PT, R17, -0x3, RZ ;  /* 0xfffffffd110f7810 */ /* 0x000fe40007ffe0ff */
[----:B------:R-:W-:Y:S02]  /*16b0*/  ISETP.GE.AND P1, PT, R19, RZ, PT ;  /* 0x000000ff1300720c */ /* 0x000fe40003f26270 */
[----:B------:R-:W-:Y:S02]  /*16c0*/  ISETP.GE.AND P2, PT, R11, RZ, PT ;  /* 0x000000ff0b00720c */ /* 0x000fe40003f46270 */
[----:B------:R-:W-:-:S03]  /*16d0*/  ISETP.GE.AND P3, PT, R15, RZ, PT ;  /* 0x000000ff0f00720c */ /* 0x000fc60003f66270 */
[----:B------:R-:W0:Y:S08]  /*16e0*/  @P0 LDC.64 R6, c[0x0][0x380] ;  /* 0x0000e000ff060b82 */ /* 0x000e300000000a00 */
[----:B------:R-:W1:Y:S08]  /*16f0*/  @P1 LDC.64 R12, c[0x0][0x380] ;  /* 0x0000e000ff0c1b82 */ /* 0x000e700000000a00 */
[----:B------:R-:W2:Y:S08]  /*1700*/  @P2 LDC.64 R4, c[0x0][0x380] ;  /* 0x0000e000ff042b82 */ /* 0x000eb00000000a00 */
[----:B------:R-:W3:Y:S01]  /*1710*/  @P3 LDC.64 R2, c[0x0][0x380] ;  /* 0x0000e000ff023b82 */ /* 0x000ee20000000a00 */
[----:B0-----:R-:W-:-:S06]  /*1720*/  @P0 IMAD.WIDE.U32 R6, R17, 0x4, R6 ;  /* 0x0000000411060825 */ /* 0x001fcc00078e0006 */
[----:B------:R-:W4:Y:S01]  /*1730*/  @P0 LDG.E.CONSTANT R7, desc[UR8][R6.64] ;  /* 0x0000000806070981 */ /* 0x000f22000c1e9900 */
[----:B-1----:R-:W-:-:S06]  /*1740*/  @P1 IMAD.WIDE.U32 R12, R19, 0x4, R12 ;  /* 0x00000004130c1825 */ /* 0x002fcc00078e000c */
[----:B------:R-:W5:Y:S01]  /*1750*/  @P1 LDG.E.CONSTANT R13, desc[UR8][R12.64] ;  /* 0x000000080c0d1981 */ /* 0x000f62000c1e9900 */
[----:B--2---:R-:W-:-:S06]  /*1760*/  @P2 IMAD.WIDE.U32 R4, R11, 0x4, R4 ;  /* 0x000000040b042825 */ /* 0x004fcc00078e0004 */
[----:B------:R-:W2:Y:S01]  /*1770*/  @P2 LDG.E.CONSTANT R5, desc[UR8][R4.64] ;  /* 0x0000000804052981 */ /* 0x000ea2000c1e9900 */
[----:B---3--:R-:W-:-:S06]  /*1780*/  @P3 IMAD.WIDE.U32 R2, R15, 0x4, R2 ;  /* 0x000000040f023825 */ /* 0x008fcc00078e0002 */
[----:B------:R-:W3:Y:S01]  /*1790*/  @P3 LDG.E.CONSTANT R3, desc[UR8][R2.64] ;  /* 0x0000000802033981 */ /* 0x000ee2000c1e9900 */
[----:B------:R-:W-:Y:S01]  /*17a0*/  UIADD3 UR4, UPT, UPT, UR4, 0x4, URZ ;  /* 0x0000000404047890 */ /* 0x000fe2000fffe0ff */
[----:B----4-:R-:W-:-:S04]  /*17b0*/  @P0 FFMA R0, R7, R7, R0 ;  /* 0x0000000707000223 */ /* 0x010fc80000000000 */
[----:B-----5:R-:W-:-:S04]  /*17c0*/  @P1 FFMA R0, R13, R13, R0 ;  /* 0x0000000d0d001223 */ /* 0x020fc80000000000 */
[----:B--2---:R-:W-:-:S04]  /*17d0*/  @P2 FFMA R0, R5, R5, R0 ;  /* 0x0000000505002223 */ /* 0x004fc80000000000 */
[----:B---3--:R-:W-:-:S07]  /*17e0*/  @P3 FFMA R0, R3, R3, R0 ;  /* 0x0000000303003223 */ /* 0x008fce0000000000 */
.L_x_29:
[----:B------:R-:W-:Y:S05]  /*17f0*/  BRA.U !UP1, `(.L_x_25) ;  /* 0x00000001092c7547 */ /* 0x000fea000b800000 */
[----:B------:R-:W-:Y:S01]  /*1800*/  IADD3 R5, PT, PT, R8, -UR4, RZ ;  /* 0x8000000408057c10 */ /* 0x000fe2000fffe0ff */
[----:B------:R-:W-:-:S12]  /*1810*/  UIADD3 UR5, UPT, UPT, -UR5, URZ, URZ ;  /* 0x000000ff05057290 */ /* 0x000fd8000fffe1ff */
.L_x_30:
[----:B------:R-:W-:-:S13]  /*1820*/  ISETP.GE.AND P0, PT, R5, RZ, PT ;  /* 0x000000ff0500720c */ /* 0x000fda0003f06270 */
[----:B------:R-:W0:Y:S02]  /*1830*/  @P0 LDC.64 R2, c[0x0][0x380] ;  /* 0x0000e000ff020b82 */ /* 0x000e240000000a00 */
[----:B0-----:R-:W-:-:S06]  /*1840*/  @P0 IMAD.WIDE.U32 R2, R5, 0x4, R2 ;  /* 0x0000000405020825 */ /* 0x001fcc00078e0002 */
[----:B------:R-:W2:Y:S01]  /*1850*/  @P0 LDG.E.CONSTANT R3, desc[UR8][R2.64] ;  /* 0x0000000802030981 */ /* 0x000ea2000c1e9900 */
[----:B------:R-:W-:Y:S01]  /*1860*/  UIADD3 UR5, UPT, UPT, UR5, 0x1, URZ ;  /* 0x0000000105057890 */ /* 0x000fe2000fffe0ff */
[----:B------:R-:W-:-:S03]  /*1870*/  VIADD R5, R5, 0xffffffff ;  /* 0xffffffff05057836 */ /* 0x000fc60000000000 */
[----:B------:R-:W-:Y:S01]  /*1880*/  UISETP.NE.AND UP0, UPT, UR5, URZ, UPT ;  /* 0x000000ff0500728c */ /* 0x000fe2000bf05270 */
[----:B--2---:R-:W-:-:S08]  /*1890*/  @P0 FFMA R0, R3, R3, R0 ;  /* 0x0000000303000223 */ /* 0x004fd00000000000 */
[----:B------:R-:W-:Y:S05]  /*18a0*/  BRA.U UP0, `(.L_x_30) ;  /* 0xfffffffd00dc7547 */ /* 0x000fea000b83ffff */
.L_x_25:
[----:B------:R-:W0:Y:S01]  /*18b0*/  LDCU.64 UR4, c[0x0][0x3b0] ;  /* 0x00007600ff0477ac */ /* 0x000e220008000a00 */
[----:B------:R-:W-:Y:S01]  /*18c0*/  BSSY.RECONVERGENT B0, `(.L_x_31) ;  /* 0x0000011000007945 */ /* 0x000fe20003800200 */
[C---:B0-----:R-:W-:Y:S02]  /*18d0*/  FSETP.GT.AND P0, PT, R0.reuse, UR5, PT ;  /* 0x0000000500007c0b */ /* 0x041fe4000bf04000 */
[----:B------:R-:W-:Y:S02]  /*18e0*/  MOV R5, UR4 ;  /* 0x0000000400057c02 */ /* 0x000fe40008000f00 */
[----:B------:R-:W-:Y:S01]  /*18f0*/  FSEL R6, R0, UR5, P0 ;  /* 0x0000000500067c08 */ /* 0x000fe20008000000 */
[----:B------:R-:W0:Y:S03]  /*1900*/  LDCU UR5, c[0x0][0x3ac] ;  /* 0x00007580ff0577ac */ /* 0x000e260008000800 */
[----:B------:R-:W1:Y:S08]  /*1910*/  MUFU.RCP R0, R6 ;  /* 0x0000000600007308 */ /* 0x000e700000001000 */
[----:B------:R-:W2:Y:S01]  /*1920*/  FCHK P0, R5, R6 ;  /* 0x0000000605007302 */ /* 0x000ea20000000000 */
[----:B0-----:R-:W-:Y:S01]  /*1930*/  UISETP.GE.AND UP0, UPT, UR5, 0x1, UPT ;  /* 0x000000010500788c */ /* 0x001fe2000bf06270 */
[----:B-1----:R-:W-:-:S04]  /*1940*/  FFMA R3, -R6, R0, 1 ;  /* 0x3f80000006037423 */ /* 0x002fc80000000100 */
[----:B------:R-:W-:-:S04]  /*1950*/  FFMA R0, R0, R3, R0 ;  /* 0x0000000300007223 */ /* 0x000fc80000000000 */
[----:B------:R-:W-:-:S04]  /*1960*/  FFMA R3, R0, UR4, RZ ;  /* 0x0000000400037c23 */ /* 0x000fc800080000ff */
[----:B------:R-:W-:-:S04]  /*1970*/  FFMA R2, -R6, R3, UR4 ;  /* 0x0000000406027e23 */ /* 0x000fc80008000103 */
[----:B------:R-:W-:Y:S01]  /*1980*/  FFMA R3, R0, R2, R3 ;  /* 0x0000000200037223 */ /* 0x000fe20000000003 */
[----:B--2---:R-:W-:Y:S06]  /*1990*/  @!P0 BRA `(.L_x_32) ;  /* 0x00000000000c8947 */ /* 0x004fec0003800000 */
[----:B------:R-:W-:-:S07]  /*19a0*/  MOV R2, 0x19c0 ;  /* 0x000019c000027802 */ /* 0x000fce0000000f00 */
[----:B------:R-:W-:Y:S05]  /*19b0*/  CALL.REL.NOINC `($__internal_0_$__cuda_sm3x_div_rn_noftz_f32_slowpath) ;  /* 0x0000000c00047944 */ /* 0x000fea0003c00000 */
[----:B------:R-:W-:-:S07]  /*19c0*/  MOV R3, R0 ;  /* 0x0000000000037202 */ /* 0x000fce0000000f00 */
.L_x_32:
[----:B------:R-:W-:Y:S05]  /*19d0*/  BSYNC.RECONVERGENT B0 ;  /* 0x0000000000007941 */ /* 0x000fea0003800200 */
.L_x_31:
[----:B------:R-:W-:Y:S05]  /*19e0*/  BRA.U !UP0, `(.L_x_33) ;  /* 0x0000000908dc7547 */ /* 0x000fea000b800000 */
[----:B------:R-:W0:Y:S01]  /*19f0*/  LDCU UR4, c[0x0][0x3ac] ;  /* 0x00007580ff0477ac */ /* 0x000e220008000800 */
[----:B------:R-:W-:Y:S01]  /*1a00*/  FMUL R0, R10, R3 ;  /* 0x000000030a007220 */ /* 0x000fe20000400000 */
[----:B------:R-:W-:Y:S01]  /*1a10*/  IMAD.MOV.U32 R11, RZ, RZ, RZ ;  /* 0x000000ffff0b7224 */ /* 0x000fe200078e00ff */
[----:B0-----:R-:W-:Y:S02]  /*1a20*/  UISETP.GE.U32.AND UP0, UPT, UR4, 0x8, UPT ;  /* 0x000000080400788c */ /* 0x001fe4000bf06070 */
[----:B------:R-:W-:-:S07]  /*1a30*/  ULOP3.LUT UR5, UR4, 0x7, URZ, 0xc0, !UPT ;  /* 0x0000000704057892 */ /* 0x000fce000f8ec0ff */
[----:B------:R-:W-:Y:S05]  /*1a40*/  BRA.U !UP0, `(.L_x_34) ;  /* 0x0000000508507547 */ /* 0x000fea000b800000 */
[----:B------:R-:W0:Y:S01]  /*1a50*/  LDC.64 R6, c[0x0][0x380] ;  /* 0x0000e000ff067b82 */ /* 0x000e220000000a00 */
[----:B------:R-:W-:Y:S01]  /*1a60*/  ULOP3.LUT UR4, UR4, 0x7ffffff8, URZ, 0xc0, !UPT ;  /* 0x7ffffff804047892 */ /* 0x000fe2000f8ec0ff */
[----:B------:R-:W-:-:S05]  /*1a70*/  HFMA2 R15, -RZ, RZ, 0, 0 ;  /* 0x00000000ff0f7431 */ /* 0x000fca00000001ff */
[----:B------:R-:W-:Y:S01]  /*1a80*/  MOV R11, UR4 ;  /* 0x00000004000b7c02 */ /* 0x000fe20008000f00 */
[----:B------:R-:W1:Y:S06]  /*1a90*/  LDC.64 R4, c[0x0][0x3a0] ;  /* 0x0000e800ff047b82 */ /* 0x000e6c0000000a00 */
.L_x_51:
[C---:B-123--:R-:W-:Y:S01]  /*1aa0*/  IMAD.IADD R27, R8.reuse, 0x1, -R15 ;  /* 0x00000001081b7824 */ /* 0x04efe200078e0a0f */
[----:B------:R-:W-:Y:S01]  /*1ab0*/  LOP3.LUT R13, RZ, R15, RZ, 0x33, !PT ;  /* 0x0000000fff0d7212 */ /* 0x000fe200078e33ff */
[----:B------:R-:W-:Y:S01]  /*1ac0*/  BSSY.RECONVERGENT B0, `(.L_x_35) ;  /* 0x0000017000007945 */ /* 0x000fe20003800200 */
[----:B01--4-:R-:W-:Y:S02]  /*1ad0*/  IMAD.WIDE.U32 R2, R15, 0x4, R4 ;  /* 0x000000040f027825 */ /* 0x013fe400078e0004 */
[C---:B------:R-:W-:Y:S02]  /*1ae0*/  ISETP.GE.AND P6, PT, R27.reuse, RZ, PT ;  /* 0x000000ff1b00720c */ /* 0x040fe40003fc6270 */
[----:B------:R-:W-:Y:S01]  /*1af0*/  IADD3 R29, PT, PT, R8, R13, RZ ;  /* 0x0000000d081d7210 */ /* 0x000fe20007ffe0ff */
[C---:B------:R-:W-:Y:S01]  /*1b00*/  VIADD R25, R27.reuse, 0xfffffffd ;  /* 0xfffffffd1b197836 */ /* 0x040fe20000000000 */
[C---:B------:R-:W-:Y:S01]  /*1b10*/  IADD3 R14, PT, PT, R27.reuse, -0x2, RZ ;  /* 0xfffffffe1b0e7810 */ /* 0x040fe20007ffe0ff */
[----:B------:R-:W-:Y:S01]  /*1b20*/  VIADD R19, R27, 0xfffffffa ;  /* 0xfffffffa1b137836 */ /* 0x000fe20000000000 */
[----:B------:R-:W-:-:S02]  /*1b30*/  ISETP.GE.AND P2, PT, R29, RZ, PT ;  /* 0x000000ff1d00720c */ /* 0x000fc40003f46270 */
[C---:B------:R-:W-:Y:S02]  /*1b40*/  IADD3 R23, PT, PT, R27.reuse, -0x4, RZ ;  /* 0xfffffffc1b177810 */ /* 0x040fe40007ffe0ff */
[C---:B------:R-:W-:Y:S02]  /*1b50*/  IADD3 R21, PT, PT, R27.reuse, -0x5, RZ ;  /* 0xfffffffb1b157810 */ /* 0x040fe40007ffe0ff */
[----:B------:R-:W-:Y:S02]  /*1b60*/  IADD3 R17, PT, PT, R27, -0x7, RZ ;  /* 0xfffffff91b117810 */ /* 0x000fe40007ffe0ff */
[----:B------:R-:W-:Y:S02]  /*1b70*/  P2R R16, PR, RZ, 0x4 ;  /* 0x00000004ff107803 */ /* 0x000fe40000000000 */
[----:B------:R-:W-:Y:S02]  /*1b80*/  ISETP.GE.AND P0, PT, R14, RZ, PT ;  /* 0x000000ff0e00720c */ /* 0x000fe40003f06270 */
[----:B------:R-:W-:-:S02]  /*1b90*/  ISETP.GE.AND P1, PT, R25, RZ, PT ;  /* 0x000000ff1900720c */ /* 0x000fc40003f26270 */
[----:B------:R-:W-:Y:S02]  /*1ba0*/  ISETP.GE.AND P2, PT, R23, RZ, PT ;  /* 0x000000ff1700720c */ /* 0x000fe40003f46270 */
[----:B------:R-:W-:Y:S02]  /*1bb0*/  ISETP.GE.AND P3, PT, R21, RZ, PT ;  /* 0x000000ff1500720c */ /* 0x000fe40003f66270 */
[----:B------:R-:W-:Y:S02]  /*1bc0*/  ISETP.GE.AND P4, PT, R19, RZ, PT ;  /* 0x000000ff1300720c */ /* 0x000fe40003f86270 */
[----:B------:R-:W-:Y:S01]  /*1bd0*/  ISETP.GE.AND P5, PT, R17, RZ, PT ;  /* 0x000000ff1100720c */ /* 0x000fe20003fa6270 */
[----:B------:R-:W-:-:S12]  /*1be0*/  @!P6 BRA `(.L_x_36) ;  /* 0x000000000010e947 */ /* 0x000fd80003800000 */
[----:B0-----:R-:W-:-:S06]  /*1bf0*/  IMAD.WIDE.U32 R12, R27, 0x4, R6 ;  /* 0x000000041b0c7825 */ /* 0x001fcc00078e0006 */
[----:B------:R-:W2:Y:S02]  /*1c00*/  LDG.E.CONSTANT R13, desc[UR8][R12.64] ;  /* 0x000000080c0d7981 */ /* 0x000ea4000c1e9900 */
[----:B--2---:R-:W-:-:S05]  /*1c10*/  FMUL R27, R0, R13 ;  /* 0x0000000d001b7220 */ /* 0x004fca0000400000 */
[----:B------:R1:W-:Y:S02]  /*1c20*/  REDG.E.ADD.F32.FTZ.RN.STRONG.GPU desc[UR8][R2.64], R27 ;  /* 0x0000001b020079a6 */ /* 0x0003e4000c12f308 */
.L_x_36:
[----:B------:R-:W-:Y:S05]  /*1c30*/  BSYNC.RECONVERGENT B0 ;  /* 0x0000000000007941 */ /* 0x000fea0003800200 */
.L_x_35:
[----:B------:R-:W-:Y:S01]  /*1c40*/  ISETP.NE.AND P6, PT, R16, RZ, PT ;  /* 0x000000ff1000720c */ /* 0x000fe20003fc5270 */
[----:B------:R-:W-:-:S12]  /*1c50*/  BSSY.RECONVERGENT B0, `(.L_x_37) ;  /* 0x0000006000007945 */ /* 0x000fd80003800200 */
[----:B------:R-:W-:Y:S05]  /*1c60*/  @!P6 BRA `(.L_x_38) ;  /* 0x000000000010e947 */ /* 0x000fea0003800000 */
[----:B0-----:R-:W-:-:S06]  /*1c70*/  IMAD.WIDE.U32 R12, R29, 0x4, R6 ;  /* 0x000000041d0c7825 */ /* 0x001fcc00078e0006 */
[----:B------:R-:W1:Y:S02]  /*1c80*/  LDG.E.CONSTANT R13, desc[UR8][R12.64] ;  /* 0x000000080c0d7981 */ /* 0x000e64000c1e9900 */
[----:B-1----:R-:W-:-:S05]  /*1c90*/  FMUL R27, R0, R13 ;  /* 0x0000000d001b7220 */ /* 0x002fca0000400000 */
[----:B------:R2:W-:Y:S02]  /*1ca0*/  REDG.E.ADD.F32.FTZ.RN.STRONG.GPU desc[UR8][R2.64+0x4], R27 ;  /* 0x0000041b020079a6 */ /* 0x0005e4000c12f308 */
.L_x_38:
[----:B------:R-:W-:Y:S05]  /*1cb0*/  BSYNC.RECONVERGENT B0 ;  /* 0x0000000000007941 */ /* 0x000fea0003800200 */
.L_x_37:
[----:B------:R-:W-:Y:S04]  /*1cc0*/  BSSY.RECONVERGENT B0, `(.L_x_39) ;  /* 0x0000006000007945 */ /* 0x000fe80003800200 */
[----:B------:R-:W-:Y:S05]  /*1cd0*/  @!P0 BRA `(.L_x_40) ;  /* 0x0000000000108947 */ /* 0x000fea0003800000 */
[----:B0-----:R-:W-:-:S06]  /*1ce0*/  IMAD.WIDE.U32 R12, R14, 0x4, R6 ;  /* 0x000000040e0c7825 */ /* 0x001fcc00078e0006 */
[----:B------:R-:W1:Y:S02]  /*1cf0*/  LDG.E.CONSTANT R13, desc[UR8][R12.64] ;  /* 0x000000080c0d7981 */ /* 0x000e64000c1e9900 */
[----:B-12---:R-:W-:-:S05]  /*1d00*/  FMUL R27, R0, R13 ;  /* 0x0000000d001b7220 */ /* 0x006fca0000400000 */
[----:B------:R3:W-:Y:S02]  /*1d10*/  REDG.E.ADD.F32.FTZ.RN.STRONG.GPU desc[UR8][R2.64+0x8], R27 ;  /* 0x0000081b020079a6 */ /* 0x0007e4000c12f308 */
.L_x_40:
[----:B------:R-:W-:Y:S05]  /*1d20*/  BSYNC.RECONVERGENT B0 ;  /* 0x0000000000007941 */ /* 0x000fea0003800200 */
.L_x_39:
[----:B------:R-:W-:Y:S04]  /*1d30*/  BSSY.RECONVERGENT B0, `(.L_x_41) ;  /* 0x0000006000007945 */ /* 0x000fe80003800200 */
[----:B------:R-:W-:Y:S05]  /*1d40*/  @!P1 BRA `(.L_x_42) ;  /* 0x0000000000109947 */ /* 0x000fea0003800000 */
[----:B0-----:R-:W-:-:S06]  /*1d50*/  IMAD.WIDE.U32 R12, R25, 0x4, R6 ;  /* 0x00000004190c7825 */ /* 0x001fcc00078e0006 */
[----:B------:R-:W4:Y:S02]  /*1d60*/  LDG.E.CONSTANT R13, desc[UR8][R12.64] ;  /* 0x000000080c0d7981 */ /* 0x000f24000c1e9900 */
[----:B----4-:R-:W-:-:S05]  /*1d70*/  FMUL R25, R0, R13 ;  /* 0x0000000d00197220 */ /* 0x010fca0000400000 */
[----:B------:R4:W-:Y:S02]  /*1d80*/  REDG.E.ADD.F32.FTZ.RN.STRONG.GPU desc[UR8][R2.64+0xc], R25 ;  /* 0x00000c19020079a6 */ /* 0x0009e4000c12f308 */
.L_x_42:
[----:B------:R-:W-:Y:S05]  /*1d90*/  BSYNC.RECONVERGENT B0 ;  /* 0x0000000000007941 */ /* 0x000fea0003800200 */
.L_x_41:
[----:B------:R-:W-:Y:S04]  /*1da0*/  BSSY.RECONVERGENT B0, `(.L_x_43) ;  /* 0x0000006000007945 */ /* 0x000fe80003800200 */
[----:B------:R-:W-:Y:S05]  /*1db0*/  @!P2 BRA `(.L_x_44) ;  /* 0x000000000010a947 */ /* 0x000fea0003800000 */
[----:B0-----:R-:W-:-:S06]  /*1dc0*/  IMAD.WIDE.U32 R12, R23, 0x4, R6 ;  /* 0x00000004170c7825 */ /* 0x001fcc00078e0006 */
[----:B------:R-:W5:Y:S02]  /*1dd0*/  LDG.E.CONSTANT R13, desc[UR8][R12.64] ;  /* 0x000000080c0d7981 */ /* 0x000f64000c1e9900 */
[----:B-----5:R-:W-:-:S05]  /*1de0*/  FMUL R23, R0, R13 ;  /* 0x0000000d00177220 */ /* 0x020fca0000400000 */
[----:B------:R0:W-:Y:S02]  /*1df0*/  REDG.E.ADD.F32.FTZ.RN.STRONG.GPU desc[UR8][R2.64+0x10], R23 ;  /* 0x00001017020079a6 */ /* 0x0001e4000c12f308 */
.L_x_44:
[----:B------:R-:W-:Y:S05]  /*1e00*/  BSYNC.RECONVERGENT B0 ;  /* 0x0000000000007941 */ /* 0x000fea0003800200 */
.L_x_43:
[----:B------:R-:W-:Y:S04]  /*1e10*/  BSSY.RECONVERGENT B0, `(.L_x_45) ;  /* 0x0000006000007945 */ /* 0x000fe80003800200 */
[----:B------:R-:W-:Y:S05]  /*1e20*/  @!P3 BRA `(.L_x_46) ;  /* 0x000000000010b947 */ /* 0x000fea0003800000 */
[----:B0-----:R-:W-:-:S06]  /*1e30*/  IMAD.WIDE.U32 R12, R21, 0x4, R6 ;  /* 0x00000004150c7825 */ /* 0x001fcc00078e0006 */
[----:B------:R-:W5:Y:S02]  /*1e40*/  LDG.E.CONSTANT R13, desc[UR8][R12.64] ;  /* 0x000000080c0d7981 */ /* 0x000f64000c1e9900 */
[----:B-----5:R-:W-:-:S05]  /*1e50*/  FMUL R21, R0, R13 ;  /* 0x0000000d00157220 */ /* 0x020fca0000400000 */
[----:B------:R0:W-:Y:S02]  /*1e60*/  REDG.E.ADD.F32.FTZ.RN.STRONG.GPU desc[UR8][R2.64+0x14], R21 ;  /* 0x00001415020079a6 */ /* 0x0001e4000c12f308 */
.L_x_46:
[----:B------:R-:W-:Y:S05]  /*1e70*/  BSYNC.RECONVERGENT B0 ;  /* 0x0000000000007941 */ /* 0x000fea0003800200 */
.L_x_45:
[----:B------:R-:W-:Y:S04]  /*1e80*/  BSSY.RECONVERGENT B0, `(.L_x_47) ;  /* 0x0000006000007945 */ /* 0x000fe80003800200 */
[----:B------:R-:W-:Y:S05]  /*1e90*/  @!P4 BRA `(.L_x_48) ;  /* 0x000000000010c947 */ /* 0x000fea0003800000 */
[----:B0-----:R-:W-:-:S06]  /*1ea0*/  IMAD.WIDE.U32 R12, R19, 0x4, R6 ;  /* 0x00000004130c7825 */ /* 0x001fcc00078e0006 */
[----:B------:R-:W5:Y:S02]  /*1eb0*/  LDG.E.CONSTANT R13, desc[UR8][R12.64] ;  /* 0x000000080c0d7981 */ /* 0x000f64000c1e9900 */
[----:B-----5:R-:W-:-:S05]  /*1ec0*/  FMUL R19, R0, R13 ;  /* 0x0000000d00137220 */ /* 0x020fca0000400000 */
[----:B------:R0:W-:Y:S02]  /*1ed0*/  REDG.E.ADD.F32.FTZ.RN.STRONG.GPU desc[UR8][R2.64+0x18], R19 ;  /* 0x00001813020079a6 */ /* 0x0001e4000c12f308 */
.L_x_48:
[----:B------:R-:W-:Y:S05]  /*1ee0*/  BSYNC.RECONVERGENT B0 ;  /* 0x0000000000007941 */ /* 0x000fea0003800200 */
.L_x_47:
[----:B------:R-:W-:Y:S04]  /*1ef0*/  BSSY.RECONVERGENT B0, `(.L_x_49) ;  /* 0x0000006000007945 */ /* 0x000fe80003800200 */
[----:B------:R-:W-:Y:S05]  /*1f00*/  @!P5 BRA `(.L_x_50) ;  /* 0x000000000010d947 */ /* 0x000fea0003800000 */
[----:B0-----:R-:W-:-:S06]  /*1f10*/  IMAD.WIDE.U32 R12, R17, 0x4, R6 ;  /* 0x00000004110c7825 */ /* 0x001fcc00078e0006 */
[----:B------:R-:W5:Y:S02]  /*1f20*/  LDG.E.CONSTANT R13, desc[UR8][R12.64] ;  /* 0x000000080c0d7981 */ /* 0x000f64000c1e9900 */
[----:B-----5:R-:W-:-:S05]  /*1f30*/  FMUL R17, R0, R13 ;  /* 0x0000000d00117220 */ /* 0x020fca0000400000 */
[----:B------:R0:W-:Y:S02]  /*1f40*/  REDG.E.ADD.F32.FTZ.RN.STRONG.GPU desc[UR8][R2.64+0x1c], R17 ;  /* 0x00001c11020079a6 */ /* 0x0001e4000c12f308 */
.L_x_50:
[----:B------:R-:W-:Y:S05]  /*1f50*/  BSYNC.RECONVERGENT B0 ;  /* 0x0000000000007941 */ /* 0x000fea0003800200 */
.L_x_49:
[----:B------:R-:W-:-:S04]  /*1f60*/  IADD3 R15, PT, PT, R15, 0x8, RZ ;  /* 0x000000080f0f7810 */ /* 0x000fc80007ffe0ff */
[----:B------:R-:W-:-:S13]  /*1f70*/  ISETP.NE.AND P0, PT, R15, R11, PT ;  /* 0x0000000b0f00720c */ /* 0x000fda0003f05270 */
[----:B------:R-:W-:Y:S05]  /*1f80*/  @P0 BRA `(.L_x_51) ;  /* 0xfffffff800c40947 */ /* 0x000fea000383ffff */
.L_x_34:
[----:B------:R-:W-:-:S09]  /*1f90*/  UISETP.NE.AND UP0, UPT, UR5, URZ, UPT ;  /* 0x000000ff0500728c */ /* 0x000fd2000bf05270 */
[----:B------:R-:W-:Y:S05]  /*1fa0*/  BRA.U !UP0, `(.L_x_33) ;  /* 0x00000005086c7547 */ /* 0x000fea000b800000 */
[----:B------:R-:W5:Y:S01]  /*1fb0*/  LDCU UR4, c[0x0][0x3ac] ;  /* 0x00007580ff0477ac */ /* 0x000f620008000800 */
[----:B------:R-:W-:Y:S02]  /*1fc0*/  UISETP.GE.U32.AND UP0, UPT, UR5, 0x4, UPT ;  /* 0x000000040500788c */ /* 0x000fe4000bf06070 */
[----:B-----5:R-:W-:-:S07]  /*1fd0*/  ULOP3.LUT UR6, UR4, 0x3, URZ, 0xc0, !UPT ;  /* 0x0000000304067892 */ /* 0x020fce000f8ec0ff */
[----:B------:R-:W-:Y:S05]  /*1fe0*/  BRA.U !UP0, `(.L_x_52) ;  /* 0x0000000108b07547 */ /* 0x000fea000b800000 */
[----:B01234-:R-:W0:Y:S01]  /*1ff0*/  LDC.64 R2, c[0x0][0x3a0] ;  /* 0x0000e800ff027b82 */ /* 0x01fe220000000a00 */
[C---:B------:R-:W-:Y:S01]  /*2000*/  IMAD.IADD R13, R8.reuse, 0x1, -R11 ;  /* 0x00000001080d7824 */ /* 0x040fe200078e0a0b */
[----:B------:R-:W-:Y:S01]  /*2010*/  LOP3.LUT R5, RZ, R11, RZ, 0x33, !PT ;  /* 0x0000000bff057212 */ /* 0x000fe200078e33ff */
[----:B------:R-:W-:Y:S02]  /*2020*/  BSSY.RECONVERGENT B0, `(.L_x_53) ;  /* 0x000000f000007945 */ /* 0x000fe40003800200 */
[C---:B------:R-:W-:Y:S01]  /*2030*/  VIADD R4, R13.reuse, 0xfffffffd ;  /* 0xfffffffd0d047836 */ /* 0x040fe20000000000 */
[C---:B------:R-:W-:Y:S02]  /*2040*/  ISETP.GE.AND P0, PT, R13.reuse, RZ, PT ;  /* 0x000000ff0d00720c */ /* 0x040fe40003f06270 */
[----:B------:R-:W-:Y:S02]  /*2050*/  IADD3 R15, PT, PT, R8, R5, RZ ;  /* 0x00000005080f7210 */ /* 0x000fe40007ffe0ff */
[----:B------:R-:W-:-:S02]  /*2060*/  IADD3 R17, PT, PT, R13, -0x2, RZ ;  /* 0xfffffffe0d117810 */ /* 0x000fc40007ffe0ff */
[----:B------:R-:W-:Y:S02]  /*2070*/  ISETP.GE.AND P1, PT, R15, RZ, PT ;  /* 0x000000ff0f00720c */ /* 0x000fe40003f26270 */
[----:B------:R-:W-:Y:S02]  /*2080*/  ISETP.GE.AND P2, PT, R17, RZ, PT ;  /* 0x000000ff1100720c */ /* 0x000fe40003f46270 */
[----:B------:R-:W-:Y:S01]  /*2090*/  ISETP.GE.AND P3, PT, R4, RZ, PT ;  /* 0x000000ff0400720c */ /* 0x000fe20003f66270 */
[----:B0-----:R-:W-:Y:S02]  /*20a0*/  IMAD.WIDE.U32 R2, R11, 0x4, R2 ;  /* 0x000000040b027825 */ /* 0x001fe400078e0002 */
[----:B------:R-:W-:Y:S10]  /*20b0*/  @!P0 BRA `(.L_x_54) ;  /* 0x0000000000148947 */ /* 0x000ff40003800000 */
[----:B------:R-:W0:Y:S02]  /*20c0*/  LDC.64 R6, c[0x0][0x380] ;  /* 0x0000e000ff067b82 */ /* 0x000e240000000a00 */
[----:B0-----:R-:W-:-:S06]  /*20d0*/  IMAD.WIDE.U32 R6, R13, 0x4, R6 ;  /* 0x000000040d067825 */ /* 0x001fcc00078e0006 */
[----:B------:R-:W2:Y:S02]  /*20e0*/  LDG.E.CONSTANT R7, desc[UR8][R6.64] ;  /* 0x0000000806077981 */ /* 0x000ea4000c1e9900 */
[----:B--2---:R-:W-:-:S05]  /*20f0*/  FMUL R5, R0, R7 ;  /* 0x0000000700057220 */ /* 0x004fca0000400000 */
[----:B------:R0:W-:Y:S02]  /*2100*/  REDG.E.ADD.F32.FTZ.RN.STRONG.GPU desc[UR8][R2.64], R5 ;  /* 0x00000005020079a6 */ /* 0x0001e4000c12f308 */
.L_x_54:
[----:B------:R-:W-:Y:S05]  /*2110*/  BSYNC.RECONVERGENT B0 ;  /* 0x0000000000007941 */ /* 0x000fea0003800200 */
.L_x_53:
[----:B------:R-:W-:Y:S04]  /*2120*/  BSSY.RECONVERGENT B0, `(.L_x_55) ;  /* 0x0000007000007945 */ /* 0x000fe80003800200 */
[----:B------:R-:W-:Y:S05]  /*2130*/  @!P1 BRA `(.L_x_56) ;  /* 0x0000000000149947 */ /* 0x000fea0003800000 */
[----:B------:R-:W1:Y:S02]  /*2140*/  LDC.64 R6, c[0x0][0x380] ;  /* 0x0000e000ff067b82 */ /* 0x000e640000000a00 */
[----:B-1----:R-:W-:-:S06]  /*2150*/  IMAD.WIDE.U32 R6, R15, 0x4, R6 ;  /* 0x000000040f067825 */ /* 0x002fcc00078e0006 */
[----:B------:R-:W0:Y:S02]  /*2160*/  LDG.E.CONSTANT R7, desc[UR8][R6.64] ;  /* 0x0000000806077981 */ /* 0x000e24000c1e9900 */
[----:B0-----:R-:W-:-:S05]  /*2170*/  FMUL R5, R0, R7 ;  /* 0x0000000700057220 */ /* 0x001fca0000400000 */
[----:B------:R1:W-:Y:S02]  /*2180*/  REDG.E.ADD.F32.FTZ.RN.STRONG.GPU desc[UR8][R2.64+0x4], R5 ;  /* 0x00000405020079a6 */ /* 0x0003e4000c12f308 */
.L_x_56:
[----:B------:R-:W-:Y:S05]  /*2190*/  BSYNC.RECONVERGENT B0 ;  /* 0x0000000000007941 */ /* 0x000fea0003800200 */
.L_x_55:
[----:B------:R-:W-:Y:S04]  /*21a0*/  BSSY.RECONVERGENT B0, `(.L_x_57) ;  /* 0x0000007000007945 */ /* 0x000fe80003800200 */
[----:B------:R-:W-:Y:S05]  /*21b0*/  @!P2 BRA `(.L_x_58) ;  /* 0x000000000014a947 */ /* 0x000fea0003800000 */
[----:B------:R-:W2:Y:S02]  /*21c0*/  LDC.64 R6, c[0x0][0x380] ;  /* 0x0000e000ff067b82 */ /* 0x000ea40000000a00 */
[----:B--2---:R-:W-:-:S06]  /*21d0*/  IMAD.WIDE.U32 R6, R17, 0x4, R6 ;  /* 0x0000000411067825 */ /* 0x004fcc00078e0006 */
[----:B------:R-:W0:Y:S02]  /*21e0*/  LDG.E.CONSTANT R7, desc[UR8][R6.64] ;  /* 0x0000000806077981 */ /* 0x000e24000c1e9900 */
[----:B01----:R-:W-:-:S05]  /*21f0*/  FMUL R5, R0, R7 ;  /* 0x0000000700057220 */ /* 0x003fca0000400000 */
[----:B------:R2:W-:Y:S02]  /*2200*/  REDG.E.ADD.F32.FTZ.RN.STRONG.GPU desc[UR8][R2.64+0x8], R5 ;  /* 0x00000805020079a6 */ /* 0x0005e4000c12f308 */
.L_x_58:
[----:B------:R-:W-:Y:S05]  /*2210*/  BSYNC.RECONVERGENT B0 ;  /* 0x0000000000007941 */ /* 0x000fea0003800200 */
.L_x_57:
[----:B------:R-:W-:Y:S04]  /*2220*/  BSSY.RECONVERGENT B0, `(.L_x_59) ;  /* 0x0000007000007945 */ /* 0x000fe80003800200 */
[----:B------:R-:W-:Y:S05]  /*2230*/  @!P3 BRA `(.L_x_60) ;  /* 0x000000000014b947 */ /* 0x000fea0003800000 */
[----:B------:R-:W0:Y:S02]  /*2240*/  LDC.64 R6, c[0x0][0x380] ;  /* 0x0000e000ff067b82 */ /* 0x000e240000000a00 */
[----:B012---:R-:W-:-:S06]  /*2250*/  IMAD.WIDE.U32 R4, R4, 0x4, R6 ;  /* 0x0000000404047825 */ /* 0x007fcc00078e0006 */
[----:B------:R-:W2:Y:S02]  /*2260*/  LDG.E.CONSTANT R5, desc[UR8][R4.64] ;  /* 0x0000000804057981 */ /* 0x000ea4000c1e9900 */
[----:B--2---:R-:W-:-:S05]  /*2270*/  FMUL R7, R0, R5 ;  /* 0x0000000500077220 */ /* 0x004fca0000400000 */
[----:B------:R3:W-:Y:S02]  /*2280*/  REDG.E.ADD.F32.FTZ.RN.STRONG.GPU desc[UR8][R2.64+0xc], R7 ;  /* 0x00000c07020079a6 */ /* 0x0007e4000c12f308 */
.L_x_60:
[----:B------:R-:W-:Y:S05]  /*2290*/  BSYNC.RECONVERGENT B0 ;  /* 0x0000000000007941 */ /* 0x000fea0003800200 */
.L_x_59:
[----:B------:R-:W-:-:S07]  /*22a0*/  IADD3 R11, PT, PT, R11, 0x4, RZ ;  /* 0x000000040b0b7810 */ /* 0x000fce0007ffe0ff */
.L_x_52:
[----:B------:R-:W-:-:S09]  /*22b0*/  UISETP.NE.AND UP0, UPT, UR6, URZ, UPT ;  /* 0x000000ff0600728c */ /* 0x000fd2000bf05270 */
[----:B------:R-:W-:Y:S05]  /*22c0*/  BRA.U !UP0, `(.L_x_33) ;  /* 0x0000000108a47547 */ /* 0x000fea000b800000 */
[----:B------:R-:W-:-:S09]  /*22d0*/  UISETP.NE.AND UP0, UPT, UR6, 0x1, UPT ;  /* 0x000000010600788c */ /* 0x000fd2000bf05270 */
[----:B------:R-:W-:Y:S05]  /*22e0*/  BRA.U !UP0, `(.L_x_61) ;  /* 0x0000000108607547 */ /* 0x000fea000b800000 */
[----:B01234-:R-:W0:Y:S01]  /*22f0*/  LDC.64 R2, c[0x0][0x3a0] ;  /* 0x0000e800ff027b82 */ /* 0x01fe220000000a00 */
[-C--:B------:R-:W-:Y:S01]  /*2300*/  IADD3 R7, PT, PT, R8, -R11.reuse, RZ ;  /* 0x8000000b08077210 */ /* 0x080fe20007ffe0ff */
[----:B------:R-:W-:Y:S01]  /*2310*/  BSSY.RECONVERGENT B0, `(.L_x_62) ;  /* 0x000000c000007945 */ /* 0x000fe20003800200 */
[----:B------:R-:W-:Y:S02]  /*2320*/  LOP3.LUT R5, RZ, R11, RZ, 0x33, !PT ;  /* 0x0000000bff057212 */ /* 0x000fe400078e33ff */
[----:B------:R-:W-:-:S03]  /*2330*/  ISETP.GE.AND P0, PT, R7, RZ, PT ;  /* 0x000000ff0700720c */ /* 0x000fc60003f06270 */
[----:B------:R-:W-:-:S05]  /*2340*/  IMAD.IADD R13, R8, 0x1, R5 ;  /* 0x00000001080d7824 */ /* 0x000fca00078e0205 */
[----:B------:R-:W-:Y:S01]  /*2350*/  ISETP.GE.AND P1, PT, R13, RZ, PT ;  /* 0x000000ff0d00720c */ /* 0x000fe20003f26270 */
[----:B0-----:R-:W-:-:S04]  /*2360*/  IMAD.WIDE.U32 R2, R11, 0x4, R2 ;  /* 0x000000040b027825 */ /* 0x001fc800078e0002 */
[----:B------:R-:W-:Y:S08]  /*2370*/  @!P0 BRA `(.L_x_63) ;  /* 0x0000000000148947 */ /* 0x000ff00003800000 */
[----:B------:R-:W0:Y:S02]  /*2380*/  LDC.64 R4, c[0x0][0x380] ;  /* 0x0000e000ff047b82 */ /* 0x000e240000000a00 */
[----:B0-----:R-:W-:-:S06]  /*2390*/  IMAD.WIDE.U32 R4, R7, 0x4, R4 ;  /* 0x0000000407047825 */ /* 0x001fcc00078e0004 */
[----:B------:R-:W2:Y:S02]  /*23a0*/  LDG.E.CONSTANT R5, desc[UR8][R4.64] ;  /* 0x0000000804057981 */ /* 0x000ea4000c1e9900 */
[----:B--2---:R-:W-:-:S05]  /*23b0*/  FMUL R7, R0, R5 ;  /* 0x0000000500077220 */ /* 0x004fca0000400000 */
[----:B------:R0:W-:Y:S02]  /*23c0*/  REDG.E.ADD.F32.FTZ.RN.STRONG.GPU desc[UR8][R2.64], R7 ;  /* 0x00000007020079a6 */ /* 0x0001e4000c12f308 */
.L_x_63:
[----:B------:R-:W-:Y:S05]  /*23d0*/  BSYNC.RECONVERGENT B0 ;  /* 0x0000000000007941 */ /* 0x000fea0003800200 */
.L_x_62:
[----:B------:R-:W-:Y:S04]  /*23e0*/  BSSY.RECONVERGENT B0, `(.L_x_64) ;  /* 0x0000007000007945 */ /* 0x000fe80003800200 */
[----:B------:R-:W-:Y:S05]  /*23f0*/  @!P1 BRA `(.L_x_65) ;  /* 0x0000000000149947 */ /* 0x000fea0003800000 */
[----:B------:R-:W1:Y:S02]  /*2400*/  LDC.64 R4, c[0x0][0x380] ;  /* 0x0000e000ff047b82 */ /* 0x000e640000000a00 */
[----:B-1----:R-:W-:-:S06]  /*2410*/  IMAD.WIDE.U32 R4, R13, 0x4, R4 ;  /* 0x000000040d047825 */ /* 0x002fcc00078e0004 */
[----:B------:R-:W0:Y:S02]  /*2420*/  LDG.E.CONSTANT R5, desc[UR8][R4.64] ;  /* 0x0000000804057981 */ /* 0x000e24000c1e9900 */
[----:B0-----:R-:W-:-:S05]  /*2430*/  FMUL R7, R0, R5 ;  /* 0x0000000500077220 */ /* 0x001fca0000400000 */
[----:B------:R1:W-:Y:S02]  /*2440*/  REDG.E.ADD.F32.FTZ.RN.STRONG.GPU desc[UR8][R2.64+0x4], R7 ;  /* 0x00000407020079a6 */ /* 0x0003e4000c12f308 */
.L_x_65:
[----:B------:R-:W-:Y:S05]  /*2450*/  BSYNC.RECONVERGENT B0 ;  /* 0x0000000000007941 */ /* 0x000fea0003800200 */
.L_x_64:
[----:B------:R-:W-:-:S07]  /*2460*/  IADD3 R11, PT, PT, R11, 0x2, RZ ;  /* 0x000000020b0b7810 */ /* 0x000fce0007ffe0ff */
.L_x_61:
[----:B------:R-:W-:-:S04]  /*2470*/  ULOP3.LUT UR7, UR4, 0x1, URZ, 0xc0, !UPT ;  /* 0x0000000104077892 */ /* 0x000fc8000f8ec0ff */
[----:B------:R-:W-:-:S09]  /*2480*/  UISETP.NE.U32.AND UP0, UPT, UR7, 0x1, UPT ;  /* 0x000000010700788c */ /* 0x000fd2000bf05070 */
[----:B------:R-:W-:Y:S05]  /*2490*/  BRA.U UP0, `(.L_x_33) ;  /* 0x0000000100307547 */ /* 0x000fea000b800000 */
[----:B012---:R-:W-:Y:S01]  /*24a0*/  IADD3 R5, PT, PT, R8, -R11, RZ ;  /* 0x8000000b08057210 */ /* 0x007fe20007ffe0ff */
[----:B------:R-:W-:Y:S03]  /*24b0*/  BSSY.RECONVERGENT B0, `(.L_x_33) ;  /* 0x000000a000007945 */ /* 0x000fe60003800200 */
[----:B------:R-:W-:-:S13]  /*24c0*/  ISETP.GE.AND P0, PT, R5, RZ, PT ;  /* 0x000000ff0500720c */ /* 0x000fda0003f06270 */
[----:B------:R-:W-:Y:S05]  /*24d0*/  @!P0 BRA `(.L_x_66) ;  /* 0x00000000001c8947 */ /* 0x000fea0003800000 */
[----:B---34-:R-:W0:Y:S02]  /*24e0*/  LDC.64 R2, c[0x0][0x380] ;  /* 0x0000e000ff027b82 */ /* 0x018e240000000a00 */
[----:B0-----:R-:W-:-:S06]  /*24f0*/  IMAD.WIDE.U32 R2, R5, 0x4, R2 ;  /* 0x0000000405027825 */ /* 0x001fcc00078e0002 */
[----:B------:R-:W0:Y:S01]  /*2500*/  LDC.64 R4, c[0x0][0x3a0] ;  /* 0x0000e800ff047b82 */ /* 0x000e220000000a00 */
[----:B------:R-:W2:Y:S01]  /*2510*/  LDG.E.CONSTANT R3, desc[UR8][R2.64] ;  /* 0x0000000802037981 */ /* 0x000ea2000c1e9900 */
[----:B0-----:R-:W-:-:S04]  /*2520*/  IMAD.WIDE.U32 R4, R11, 0x4, R4 ;  /* 0x000000040b047825 */ /* 0x001fc800078e0004 */
[----:B--2---:R-:W-:-:S05]  /*2530*/  FMUL R7, R0, R3 ;  /* 0x0000000300077220 */ /* 0x004fca0000400000 */
[----:B------:R0:W-:Y:S02]  /*2540*/  REDG.E.ADD.F32.FTZ.RN.STRONG.GPU desc[UR8][R4.64], R7 ;  /* 0x00000007040079a6 */ /* 0x0001e4000c12f308 */
.L_x_66:
[----:B------:R-:W-:Y:S05]  /*2550*/  BSYNC.RECONVERGENT B0 ;  /* 0x0000000000007941 */ /* 0x000fea0003800200 */
.L_x_33:
[----:B01234-:R-:W0:Y:S08]  /*2560*/  LDC.64 R2, c[0x0][0x390] ;  /* 0x0000e400ff027b82 */ /* 0x01fe300000000a00 */
[----:B------:R-:W1:Y:S01]  /*2570*/  LDC.64 R4, c[0x0][0x398] ;  /* 0x0000e600ff047b82 */ /* 0x000e620000000a00 */
[----:B0-----:R-:W-:-:S05]  /*2580*/  IMAD.WIDE R2, R8, 0x4, R2 ;  /* 0x0000000408027825 */ /* 0x001fca00078e0202 */
[----:B------:R-:W-:Y:S01]  /*2590*/  STG.E desc[UR8][R2.64], R9 ;  /* 0x0000000902007986 */ /* 0x000fe2000c101908 */
[----:B-1----:R-:W-:-:S05]  /*25a0*/  IMAD.WIDE R4, R8, 0x4, R4 ;  /* 0x0000000408047825 */ /* 0x002fca00078e0204 */
[----:B------:R-:W-:Y:S01]  /*25b0*/  STG.E desc[UR8][R4.64], R10 ;  /* 0x0000000a04007986 */ /* 0x000fe2000c101908 */
[----:B------:R-:W-:Y:S05]  /*25c0*/  EXIT ;  /* 0x000000000000794d */ /* 0x000fea0003800000 */
        .weak           $__internal_0_$__cuda_sm3x_div_rn_noftz_f32_slowpath
        .type           $__internal_0_$__cuda_sm3x_div_rn_noftz_f32_slowpath,@function
        .size           $__internal_0_$__cuda_sm3x_div_rn_noftz_f32_slowpath,(.L_x_350 - $__internal_0_$__cuda_sm3x_div_rn_noftz_f32_slowpath)
$__internal_0_$__cuda_sm3x_div_rn_noftz_f32_slowpath:
[----:B------:R-:W0:Y:S01]  /*25d0*/  LDC R3, c[0x0][0x3b0] ;  /* 0x0000ec00ff037b82 */ /* 0x000e220000000800 */
[----:B------:R-:W-:Y:S01]  /*25e0*/  SHF.R.U32.HI R0, RZ, 0x17, R6 ;  /* 0x00000017ff007819 */ /* 0x000fe20000011606 */
[----:B------:R-:W1:Y:S01]  /*25f0*/  LDCU UR4, c[0x0][0x3b0] ;  /* 0x00007600ff0477ac */ /* 0x000e620008000800 */
[----:B------:R-:W-:Y:S02]  /*2600*/  BSSY.RECONVERGENT B1, `(.L_x_67) ;  /* 0x0000064000017945 */ /* 0x000fe40003800200 */
[----:B------:R-:W-:-:S05]  /*2610*/  LOP3.LUT R15, R0, 0xff, RZ, 0xc0, !PT ;  /* 0x000000ff000f7812 */ /* 0x000fca00078ec0ff */
[----:B------:R-:W-:-:S05]  /*2620*/  VIADD R12, R15, 0xffffffff ;  /* 0xffffffff0f0c7836 */ /* 0x000fca0000000000 */
[----:B------:R-:W-:Y:S02]  /*2630*/  ISETP.GT.U32.AND P0, PT, R12, 0xfd, PT ;  /* 0x000000fd0c00780c */ /* 0x000fe40003f04070 */
[----:B-1----:R-:W-:Y:S02]  /*2640*/  MOV R5, UR4 ;  /* 0x0000000400057c02 */ /* 0x002fe40008000f00 */
[----:B0-----:R-:W-:-:S04]  /*2650*/  SHF.R.U32.HI R0, RZ, 0x17, R3 ;  /* 0x00000017ff007819 */ /* 0x001fc80000011603 */
[----:B------:R-:W-:-:S04]  /*2660*/  LOP3.LUT R4, R0, 0xff, RZ, 0xc0, !PT ;  /* 0x000000ff00047812 */ /* 0x000fc800078ec0ff */
[----:B------:R-:W-:-:S04]  /*2670*/  IADD3 R11, PT, PT, R4, -0x1, RZ ;  /* 0xffffffff040b7810 */ /* 0x000fc80007ffe0ff */
[----:B------:R-:W-:-:S13]  /*2680*/  ISETP.GT.U32.OR P0, PT, R11, 0xfd, P0 ;  /* 0x000000fd0b00780c */ /* 0x000fda0000704470 */
[----:B------:R-:W-:Y:S01]  /*2690*/  @!P0 IMAD.MOV.U32 R7, RZ, RZ, RZ ;  /* 0x000000ffff078224 */ /* 0x000fe200078e00ff */
[----:B------:R-:W-:Y:S06]  /*26a0*/  @!P0 BRA `(.L_x_68) ;  /* 0x0000000000608947 */ /* 0x000fec0003800000 */
[----:B------:R-:W-:Y:S02]  /*26b0*/  FSETP.GTU.FTZ.AND P0, PT, |R3|, +INF , PT ;  /* 0x7f8000000300780b */ /* 0x000fe40003f1c200 */
[----:B------:R-:W-:Y:S02]  /*26c0*/  FSETP.GTU.FTZ.AND P1, PT, |R6|, +INF , PT ;  /* 0x7f8000000600780b */ /* 0x000fe40003f3c200 */
[----:B------:R-:W-:Y:S02]  /*26d0*/  MOV R0, R6 ;  /* 0x0000000600007202 */ /* 0x000fe40000000f00 */
[----:B------:R-:W-:-:S13]  /*26e0*/  PLOP3.LUT P0, PT, P0, P1, PT, 0xf8, 0x8f ;  /* 0x00000000008f781c */ /* 0x000fda0000703f70 */
[----:B------:R-:W-:Y:S05]  /*26f0*/  @P0 BRA `(.L_x_69) ;  /* 0x00000004004c0947 */ /* 0x000fea0003800000 */
[----:B------:R-:W-:-:S13]  /*2700*/  LOP3.LUT P0, RZ, R6, 0x7fffffff, R5, 0xc8, !PT ;  /* 0x7fffffff06ff7812 */ /* 0x000fda000780c805 */
[----:B------:R-:W-:Y:S05]  /*2710*/  @!P0 BRA `(.L_x_70) ;  /* 0x00000004003c8947 */ /* 0x000fea0003800000 */
[C---:B------:R-:W-:Y:S02]  /*2720*/  FSETP.NEU.FTZ.AND P0, PT, |R3|.reuse, +INF , PT ;  /* 0x7f8000000300780b */ /* 0x040fe40003f1d200 */
[----:B------:R-:W-:Y:S02]  /*2730*/  FSETP.NEU.FTZ.AND P2, PT, |R0|, +INF , PT ;  /* 0x7f8000000000780b */ /* 0x000fe40003f5d200 */
[----:B------:R-:W-:-:S11]  /*2740*/  FSETP.NEU.FTZ.AND P1, PT, |R3|, +INF , PT ;  /* 0x7f8000000300780b */ /* 0x000fd60003f3d200 */
[----:B------:R-:W-:Y:S05]  /*2750*/  @!P2 BRA !P0, `(.L_x_70) ;  /* 0x00000004002ca947 */ /* 0x000fea0004000000 */
[----:B------:R-:W-:-:S04]  /*2760*/  LOP3.LUT P0, RZ, R5, 0x7fffffff, RZ, 0xc0, !PT ;  /* 0x7fffffff05ff7812 */ /* 0x000fc8000780c0ff */
[----:B------:R-:W-:-:S13]  /*2770*/  PLOP3.LUT P0, PT, P2, P0, PT, 0x2f, 0xf2 ;  /* 0x0000000000f2781c */ /* 0x000fda0001700577 */
[----:B------:R-:W-:Y:S05]  /*2780*/  @P0 BRA `(.L_x_71) ;  /* 0x0000000400180947 */ /* 0x000fea0003800000 */
[----:B------:R-:W-:-:S04]  /*2790*/  LOP3.LUT P0, RZ, R6, 0x7fffffff, RZ, 0xc0, !PT ;  /* 0x7fffffff06ff7812 */ /* 0x000fc8000780c0ff */
[----:B------:R-:W-:-:S13]  /*27a0*/  PLOP3.LUT P0, PT, P1, P0, PT, 0x2f, 0xf2 ;  /* 0x0000000000f2781c */ /* 0x000fda0000f00577 */
[----:B------:R-:W-:Y:S05]  /*27b0*/  @P0 BRA `(.L_x_72) ;  /* 0x0000000400000947 */ /* 0x000fea0003800000 */
[----:B------:R-:W-:Y:S02]  /*27c0*/  ISETP.GE.AND P0, PT, R11, RZ, PT ;  /* 0x000000ff0b00720c */ /* 0x000fe40003f06270 */
[----:B------:R-:W-:-:S11]  /*27d0*/  ISETP.GE.AND P1, PT, R12, RZ, PT ;  /* 0x000000ff0c00720c */ /* 0x000fd60003f26270 */
[----:B------:R-:W-:Y:S01]  /*27e0*/  @P0 MOV R7, RZ ;  /* 0x000000ff00070202 */ /* 0x000fe20000000f00 */
[----:B------:R-:W-:Y:S02]  /*27f0*/  @!P0 IMAD.MOV.U32 R7, RZ, RZ, -0x40 ;  /* 0xffffffc0ff078424 */ /* 0x000fe400078e00ff */
[----:B------:R-:W-:Y:S01]  /*2800*/  @!P0 FFMA R5, R3, 1.84467440737095516160e+19, RZ ;  /* 0x5f80000003058823 */ /* 0x000fe200000000ff */
[----:B------:R-:W-:Y:S02]  /*2810*/  @!P1 FFMA R6, R0, 1.84467440737095516160e+19, RZ ;  /* 0x5f80000000069823 */ /* 0x000fe400000000ff */
[----:B------:R-:W-:-:S07]  /*2820*/  @!P1 IADD3 R7, PT, PT, R7, 0x40, RZ ;  /* 0x0000004007079810 */ /* 0x000fce0007ffe0ff */
.L_x_68:
[----:B------:R-:W-:Y:S01]  /*2830*/  LEA R3, R15, 0xc0800000, 0x17 ;  /* 0xc08000000f037811 */ /* 0x000fe200078eb8ff */
[----:B------:R-:W-:Y:S01]  /*2840*/  VIADD R4, R4, 0xffffff81 ;  /* 0xffffff8104047836 */ /* 0x000fe20000000000 */
[----:B------:R-:W-:Y:S02]  /*2850*/  BSSY.RECONVERGENT B2, `(.L_x_73) ;  /* 0x0000035000027945 */ /* 0x000fe40003800200 */
[----:B------:R-:W-:Y:S01]  /*2860*/  IADD3 R3, PT, PT, -R3, R6, RZ ;  /* 0x0000000603037210 */ /* 0x000fe20007ffe1ff */
[C---:B------:R-:W-:Y:S01]  /*2870*/  IMAD R0, R4.reuse, -0x800000, R5 ;  /* 0xff80000004007824 */ /* 0x040fe200078e0205 */
[----:B------:R-:W-:Y:S02]  /*2880*/  IADD3 R4, PT, PT, R4, 0x7f, -R15 ;  /* 0x0000007f04047810 */ /* 0x000fe40007ffe80f */
[----:B------:R-:W0:Y:S01]  /*2890*/  MUFU.RCP R6, R3 ;  /* 0x0000000300067308 */ /* 0x000e220000001000 */
[----:B------:R-:W-:Y:S01]  /*28a0*/  FADD.FTZ R11, -R3, -RZ ;  /* 0x800000ff030b7221 */ /* 0x000fe20000010100 */
[----:B------:R-:W-:-:S03]  /*28b0*/  IADD3 R4, PT, PT, R4, R7, RZ ;  /* 0x0000000704047210 */ /* 0x000fc60007ffe0ff */
[----:B0-----:R-:W-:-:S04]  /*28c0*/  FFMA R13, R6, R11, 1 ;  /* 0x3f800000060d7423 */ /* 0x001fc8000000000b */
[----:B------:R-:W-:-:S04]  /*28d0*/  FFMA R12, R6, R13, R6 ;  /* 0x0000000d060c7223 */ /* 0x000fc80000000006 */
[----:B------:R-:W-:-:S04]  /*28e0*/  FFMA R5, R0, R12, RZ ;  /* 0x0000000c00057223 */ /* 0x000fc800000000ff */
[----:B------:R-:W-:-:S04]  /*28f0*/  FFMA R6, R11, R5, R0 ;  /* 0x000000050b067223 */ /* 0x000fc80000000000 */
[----:B------:R-:W-:-:S04]  /*2900*/  FFMA R13, R12, R6, R5 ;  /* 0x000000060c0d7223 */ /* 0x000fc80000000005 */
[----:B------:R-:W-:-:S04]  /*2910*/  FFMA R6, R11, R13, R0 ;  /* 0x0000000d0b067223 */ /* 0x000fc80000000000 */
[----:B------:R-:W-:-:S05]  /*2920*/  FFMA R0, R12, R6, R13 ;  /* 0x000000060c007223 */ /* 0x000fca000000000d */
[----:B------:R-:W-:-:S04]  /*2930*/  SHF.R.U32.HI R3, RZ, 0x17, R0 ;  /* 0x00000017ff037819 */ /* 0x000fc80000011600 */
[----:B------:R-:W-:-:S04]  /*2940*/  LOP3.LUT R3, R3, 0xff, RZ, 0xc0, !PT ;  /* 0x000000ff03037812 */ /* 0x000fc800078ec0ff */
[----:B------:R-:W-:-:S05]  /*2950*/  IADD3 R7, PT, PT, R3, R4, RZ ;  /* 0x0000000403077210 */ /* 0x000fca0007ffe0ff */
[----:B------:R-:W-:-:S05]  /*2960*/  VIADD R3, R7, 0xffffffff ;  /* 0xffffffff07037836 */ /* 0x000fca0000000000 */
[----:B------:R-:W-:-:S13]  /*2970*/  ISETP.GE.U32.AND P0, PT, R3, 0xfe, PT ;  /* 0x000000fe0300780c */ /* 0x000fda0003f06070 */
[----:B------:R-:W-:Y:S05]  /*2980*/  @!P0 BRA `(.L_x_74) ;  /* 0x0000000000808947 */ /* 0x000fea0003800000 */
[----:B------:R-:W-:-:S13]  /*2990*/  ISETP.GT.AND P0, PT, R7, 0xfe, PT ;  /* 0x000000fe0700780c */ /* 0x000fda0003f04270 */
[----:B------:R-:W-:Y:S05]  /*29a0*/  @P0 BRA `(.L_x_75) ;  /* 0x00000000006c0947 */ /* 0x000fea0003800000 */
[----:B------:R-:W-:-:S13]  /*29b0*/  ISETP.GE.AND P0, PT, R7, 0x1, PT ;  /* 0x000000010700780c */ /* 0x000fda0003f06270 */
[----:B------:R-:W-:Y:S05]  /*29c0*/  @P0 BRA `(.L_x_76) ;  /* 0x0000000000740947 */ /* 0x000fea0003800000 */
[----:B------:R-:W-:Y:S02]  /*29d0*/  ISETP.GE.AND P0, PT, R7, -0x18, PT ;  /* 0xffffffe80700780c */ /* 0x000fe40003f06270 */
[----:B------:R-:W-:-:S11]  /*29e0*/  LOP3.LUT R0, R0, 0x80000000, RZ, 0xc0, !PT ;  /* 0x8000000000007812 */ /* 0x000fd600078ec0ff */
[----:B------:R-:W-:Y:S05]  /*29f0*/  @!P0 BRA `(.L_x_76) ;  /* 0x0000000000688947 */ /* 0x000fea0003800000 */
[CCC-:B------:R-:W-:Y:S01]  /*2a00*/  FFMA.RZ R3, R12.reuse, R6.reuse, R13.reuse ;  /* 0x000000060c037223 */ /* 0x1c0fe2000000c00d */
[CCC-:B------:R-:W-:Y:S01]  /*2a10*/  FFMA.RM R4, R12.reuse, R6.reuse, R13.reuse ;  /* 0x000000060c047223 */ /* 0x1c0fe2000000400d */
[C---:B------:R-:W-:Y:S02]  /*2a20*/  ISETP.NE.AND P2, PT, R7.reuse, RZ, PT ;  /* 0x000000ff0700720c */ /* 0x040fe40003f45270 */
[----:B------:R-:W-:Y:S02]  /*2a30*/  ISETP.NE.AND P1, PT, R7, RZ, PT ;  /* 0x000000ff0700720c */ /* 0x000fe40003f25270 */
[----:B------:R-:W-:Y:S01]  /*2a40*/  LOP3.LUT R5, R3, 0x7fffff, RZ, 0xc0, !PT ;  /* 0x007fffff03057812 */ /* 0x000fe200078ec0ff */
[----:B------:R-:W-:Y:S01]  /*2a50*/  FFMA.RP R3, R12, R6, R13 ;  /* 0x000000060c037223 */ /* 0x000fe2000000800d */
[----:B------:R-:W-:Y:S02]  /*2a60*/  IADD3 R6, PT, PT, R7, 0x20, RZ ;  /* 0x0000002007067810 */ /* 0x000fe40007ffe0ff */
[----:B------:R-:W-:-:S02]  /*2a70*/  LOP3.LUT R5, R5, 0x800000, RZ, 0xfc, !PT ;  /* 0x0080000005057812 */ /* 0x000fc400078efcff */
[----:B------:R-:W-:Y:S02]  /*2a80*/  IADD3 R7, PT, PT, -R7, RZ, RZ ;  /* 0x000000ff07077210 */ /* 0x000fe40007ffe1ff */
[----:B------:R-:W-:Y:S02]  /*2a90*/  SHF.L.U32 R6, R5, R6, RZ ;  /* 0x0000000605067219 */ /* 0x000fe400000006ff */
[----:B------:R-:W-:Y:S02]  /*2aa0*/  FSETP.NEU.FTZ.AND P0, PT, R3, R4, PT ;  /* 0x000000040300720b */ /* 0x000fe40003f1d000 */
[----:B------:R-:W-:Y:S02]  /*2ab0*/  SEL R4, R7, RZ, P2 ;  /* 0x000000ff07047207 */ /* 0x000fe40001000000 */
[----:B------:R-:W-:Y:S02]  /*2ac0*/  ISETP.NE.AND P1, PT, R6, RZ, P1 ;  /* 0x000000ff0600720c */ /* 0x000fe40000f25270 */
[----:B------:R-:W-:-:S02]  /*2ad0*/  SHF.R.U32.HI R4, RZ, R4, R5 ;  /* 0x00000004ff047219 */ /* 0x000fc40000011605 */
[----:B------:R-:W-:Y:S02]  /*2ae0*/  PLOP3.LUT P0, PT, P0, P1, PT, 0xf8, 0x8f ;  /* 0x00000000008f781c */ /* 0x000fe40000703f70 */
[----:B------:R-:W-:Y:S02]  /*2af0*/  SHF.R.U32.HI R6, RZ, 0x1, R4 ;  /* 0x00000001ff067819 */ /* 0x000fe40000011604 */
[----:B------:R-:W-:-:S04]  /*2b00*/  SEL R3, RZ, 0x1, !P0 ;  /* 0x00000001ff037807 */ /* 0x000fc80004000000 */
[----:B------:R-:W-:-:S04]  /*2b10*/  LOP3.LUT R3, R3, 0x1, R6, 0xf8, !PT ;  /* 0x0000000103037812 */ /* 0x000fc800078ef806 */
[----:B------:R-:W-:-:S05]  /*2b20*/  LOP3.LUT R3, R3, R4, RZ, 0xc0, !PT ;  /* 0x0000000403037212 */ /* 0x000fca00078ec0ff */
[----:B------:R-:W-:-:S05]  /*2b30*/  IMAD.IADD R3, R6, 0x1, R3 ;  /* 0x0000000106037824 */ /* 0x000fca00078e0203 */
[----:B------:R-:W-:Y:S01]  /*2b40*/  LOP3.LUT R0, R3, R0, RZ, 0xfc, !PT ;  /* 0x0000000003007212 */ /* 0x000fe200078efcff */
[----:B------:R-:W-:Y:S06]  /*2b50*/  BRA `(.L_x_76) ;  /* 0x0000000000107947 */ /* 0x000fec0003800000 */
.L_x_75:
[----:B------:R-:W-:-:S04]  /*2b60*/  LOP3.LUT R0, R0, 0x80000000, RZ, 0xc0, !PT ;  /* 0x8000000000007812 */ /* 0x000fc800078ec0ff */
[----:B------:R-:W-:Y:S01]  /*2b70*/  LOP3.LUT R0, R0, 0x7f800000, RZ, 0xfc, !PT ;  /* 0x7f80000000007812 */ /* 0x000fe200078efcff */
[----:B------:R-:W-:Y:S06]  /*2b80*/  BRA `(.L_x_76) ;  /* 0x0000000000047947 */ /* 0x000fec0003800000 */
.L_x_74:
[----:B------:R-:W-:-:S07]  /*2b90*/  LEA R0, R4, R0, 0x17 ;  /* 0x0000000004007211 */ /* 0x000fce00078eb8ff */
.L_x_76:
[----:B------:R-:W-:Y:S05]  /*2ba0*/  BSYNC.RECONVERGENT B2 ;  /* 0x0000000000027941 */ /* 0x000fea0003800200 */
.L_x_73:
[----:B------:R-:W-:Y:S05]  /*2bb0*/  BRA `(.L_x_77) ;  /* 0x0000000000207947 */ /* 0x000fea0003800000 */
.L_x_72:
[----:B------:R-:W-:-:S04]  /*2bc0*/  LOP3.LUT R0, R6, 0x80000000, R5, 0x48, !PT ;  /* 0x8000000006007812 */ /* 0x000fc800078e4805 */
[----:B------:R-:W-:Y:S01]  /*2bd0*/  LOP3.LUT R0, R0, 0x7f800000, RZ, 0xfc, !PT ;  /* 0x7f80000000007812 */ /* 0x000fe200078efcff */
[----:B------:R-:W-:Y:S06]  /*2be0*/  BRA `(.L_x_77) ;  /* 0x0000000000147947 */ /* 0x000fec0003800000 */
.L_x_71:
[----:B------:R-:W-:Y:S01]  /*2bf0*/  LOP3.LUT R0, R6, 0x80000000, R5, 0x48, !PT ;  /* 0x8000000006007812 */ /* 0x000fe200078e4805 */
[----:B------:R-:W-:Y:S06]  /*2c00*/  BRA `(.L_x_77) ;  /* 0x00000000000c7947 */ /* 0x000fec0003800000 */
.L_x_70:
[----:B------:R-:W0:Y:S01]  /*2c10*/  MUFU.RSQ R0, -QNAN ;  /* 0xffc0000000007908 */ /* 0x000e220000001400 */
[----:B------:R-:W-:Y:S05]  /*2c20*/  BRA `(.L_x_77) ;  /* 0x0000000000047947 */ /* 0x000fea0003800000 */
.L_x_69:
[----:B------:R-:W-:-:S07]  /*2c30*/  FADD.FTZ R0, R0, R3 ;  /* 0x0000000300007221 */ /* 0x000fce0000010000 */
.L_x_77:
[----:B------:R-:W-:Y:S05]  /*2c40*/  BSYNC.RECONVERGENT B1 ;  /* 0x0000000000017941 */ /* 0x000fea0003800200 */
.L_x_67:
[----:B------:R-:W-:-:S04]  /*2c50*/  HFMA2 R3, -RZ, RZ, 0, 0 ;  /* 0x00000000ff037431 */ /* 0x000fc800000001ff */
[----:B0-----:R-:W-:Y:S05]  /*2c60*/  RET.REL.NODEC R2 `(_ZN17signal_processing7kernels18nlms_filter_kernelEPKfS2_PfS3_S3_iiff) ;  /* 0xffffffd002e47950 */ /* 0x001fea0003c3ffff */
.L_x_78:
        /* <DEDUP_REMOVED lines=9> */
.L_x_350:


//--------------------- .text._ZN17signal_processing7kernels17lms_filter_kernelEPKfS2_PfS3_S3_iif --------------------------
	.section	.text._ZN17signal_processing7kernels17lms_filter_kernelEPKfS2_PfS3_S3_iif,"ax",@progbits
	.align	128
        .global         _ZN17signal_processing7kernels17lms_filter_kernelEPKfS2_PfS3_S3_iif
        .type           _ZN17signal_processing7kernels17lms_filter_kernelEPKfS2_PfS3_S3_iif,@function
        .size           _ZN17signal_processing7kernels17lms_filter_kernelEPKfS2_PfS3_S3_iif,(.L_x_356 - _ZN17signal_processing7kernels17lms_filter_kernelEPKfS2_PfS3_S3_iif)
        .other          _ZN17signal_processing7kernels17lms_filter_kernelEPKfS2_PfS3_S3_iif,@"STO_CUDA_ENTRY STV_DEFAULT"
_ZN17signal_processing7kernels17lms_filter_kernelEPKfS2_PfS3_S3_iif:
.text._ZN17signal_processing7kernels17lms_filter_kernelEPKfS2_PfS3_S3_iif:
        /* <DEDUP_REMOVED lines=21> */
.L_x_80:
[----:B------:R-:W-:Y:S05]  /*0150*/  BSYNC.RECONVERGENT B0 ;  /* 0x0000000000007941 */ /* 0x000fea0003800200 */
.L_x_79:
[----:B------:R-:W-:Y:S01]  /*0160*/  BAR.SYNC.DEFER_BLOCKING 0x0 ;  /* 0x0000000000007b1d */ /* 0x000fe20000010000 */
[----:B------:R-:W-:Y:S01]  /*0170*/  UISETP.GE.AND UP0, UPT, UR6, 0x1, UPT ;  /* 0x000000010600788c */ /* 0x000fe2000bf06270 */
[----:B0-----:R-:W-:-:S08]  /*0180*/  HFMA2 R2, -RZ, RZ, 0, 0 ;  /* 0x00000000ff027431 */ /* 0x001fd000000001ff */
[----:B------:R-:W-:Y:S05]  /*0190*/  BRA.U !UP0, `(.L_x_81) ;  /* 0x0000000908647547 */ /* 0x000fea000b800000 */
[----:B------:R-:W-:Y:S01]  /*01a0*/  UISETP.GE.U32.AND UP1, UPT, UR6, 0x8, UPT ;  /* 0x000000080600788c */ /* 0x000fe2000bf26070 */
[----:B------:R-:W-:Y:S01]  /*01b0*/  MOV R2, RZ ;  /* 0x000000ff00027202 */ /* 0x000fe20000000f00 */
[----:B------:R-:W-:Y:S01]  /*01c0*/  ULOP3.LUT UR8, UR6, 0x7, URZ, 0xc0, !UPT ;  /* 0x0000000706087892 */ /* 0x000fe2000f8ec0ff */
[----:B------:R-:W-:-:S03]  /*01d0*/  UMOV UR4, URZ ;  /* 0x000000ff00047c82 */ /* 0x000fc60008000000 */
[----:B------:R-:W-:-:S03]  /*01e0*/  UISETP.NE.AND UP0, UPT, UR8, URZ, UPT ;  /* 0x000000ff0800728c */ /* 0x000fc6000bf05270 */
[----:B------:R-:W-:Y:S08]  /*01f0*/  BRA.U !UP1, `(.L_x_82) ;  /* 0x00000005090c7547 */ /* 0x000ff0000b800000 */
[----:B------:R-:W0:Y:S01]  /*0200*/  S2UR UR7, SR_CgaCtaId ;  /* 0x00000000000779c3 */ /* 0x000e220000008800 */
[----:B------:R-:W-:Y:S01]  /*0210*/  UMOV UR5, 0x400 ;  /* 0x0000040000057882 */ /* 0x000fe20000000000 */
[----:B------:R-:W-:Y:S01]  /*0220*/  MOV R2, RZ ;  /* 0x000000ff00027202 */ /* 0x000fe20000000f00 */
[----:B------:R-:W-:Y:S02]  /*0230*/  ULOP3.LUT UR4, UR6, 0x7ffffff8, URZ, 0xc0, !UPT ;  /* 0x7ffffff806047892 */ /* 0x000fe4000f8ec0ff */
[----:B0-----:R-:W-:-:S03]  /*0240*/  ULEA UR7, UR7, UR5, 0x18 ;  /* 0x0000000507077291 */ /* 0x001fc6000f8ec0ff */
[----:B------:R-:W-:-:S09]  /*0250*/  UMOV UR5, URZ ;  /* 0x000000ff00057c82 */ /* 0x000fd20008000000 */
.L_x_83:
[----:B------:R-:W-:-:S04]  /*0260*/  IADD3 R3, PT, PT, R0, -UR5, RZ ;  /* 0x8000000500037c10 */ /* 0x000fc8000fffe0ff */
[----:B------:R-:W-:-:S13]  /*0270*/  ISETP.GE.AND P6, PT, R3, RZ, PT ;  /* 0x000000ff0300720c */ /* 0x000fda0003fc6270 */
[----:B------:R-:W0:Y:S02]  /*0280*/  @P6 LDC.64 R4, c[0x0][0x380] ;  /* 0x0000e000ff046b82 */ /* 0x000e240000000a00 */
[----:B0-----:R-:W-:-:S06]  /*0290*/  @P6 IMAD.WIDE.U32 R4, R3, 0x4, R4 ;  /* 0x0000000403046825 */ /* 0x001fcc00078e0004 */
[----:B------:R-:W2:Y:S01]  /*02a0*/  @P6 LDG.E.CONSTANT R4, desc[UR10][R4.64] ;  /* 0x0000000a04046981 */ /* 0x000ea2000c1e9900 */
[----:B------:R-:W-:Y:S01]  /*02b0*/  ULEA UR9, UR5, UR7, 0x2 ;  /* 0x0000000705097291 */ /* 0x000fe2000f8e10ff */
[C---:B------:R-:W-:Y:S01]  /*02c0*/  IADD3 R27, PT, PT, R3.reuse, -0x2, RZ ;  /* 0xfffffffe031b7810 */ /* 0x040fe20007ffe0ff */
[----:B------:R-:W-:Y:S01]  /*02d0*/  ULOP3.LUT UR6, URZ, UR5, URZ, 0x33, !UPT ;  /* 0x00000005ff067292 */ /* 0x000fe2000f8e33ff */
[----:B------:R-:W-:Y:S02]  /*02e0*/  IADD3 R25, PT, PT, R3, -0x3, RZ ;  /* 0xfffffffd03197810 */ /* 0x000fe40007ffe0ff */
[----:B------:R-:W-:Y:S02]  /*02f0*/  ISETP.GE.AND P4, PT, R27, RZ, PT ;  /* 0x000000ff1b00720c */ /* 0x000fe40003f86270 */
[----:B------:R-:W-:Y:S02]  /*0300*/  IADD3 R23, PT, PT, R3, -0x4, RZ ;  /* 0xfffffffc03177810 */ /* 0x000fe40007ffe0ff */
[----:B------:R-:W2:Y:S01]  /*0310*/  @P6 LDS R7, [UR9] ;  /* 0x00000009ff076984 */ /* 0x000ea20008000800 */
[----:B------:R-:W-:-:S02]  /*0320*/  IADD3 R9, PT, PT, R0, UR6, RZ ;  /* 0x0000000600097c10 */ /* 0x000fc4000fffe0ff */
[----:B------:R-:W-:Y:S02]  /*0330*/  ISETP.GE.AND P3, PT, R25, RZ, PT ;  /* 0x000000ff1900720c */ /* 0x000fe40003f66270 */
[----:B------:R-:W-:Y:S02]  /*0340*/  ISETP.GE.AND P5, PT, R9, RZ, PT ;  /* 0x000000ff0900720c */ /* 0x000fe40003fa6270 */
[----:B------:R-:W-:Y:S02]  /*0350*/  IADD3 R21, PT, PT, R3, -0x5, RZ ;  /* 0xfffffffb03157810 */ /* 0x000fe40007ffe0ff */
[----:B------:R-:W-:Y:S01]  /*0360*/  ISETP.GE.AND P2, PT, R23, RZ, PT ;  /* 0x000000ff1700720c */ /* 0x000fe20003f46270 */
[----:B------:R-:W0:Y:S01]  /*0370*/  @P4 LDC.64 R14, c[0x0][0x380] ;  /* 0x0000e000ff0e4b82 */ /* 0x000e220000000a00 */
[----:B------:R-:W-:Y:S02]  /*0380*/  IADD3 R19, PT, PT, R3, -0x6, RZ ;  /* 0xfffffffa03137810 */ /* 0x000fe40007ffe0ff */
[----:B------:R-:W-:-:S02]  /*0390*/  ISETP.GE.AND P1, PT, R21, RZ, PT ;  /* 0x000000ff1500720c */ /* 0x000fc40003f26270 */
[----:B------:R-:W-:Y:S01]  /*03a0*/  ISETP.GE.AND P0, PT, R19, RZ, PT ;  /* 0x000000ff1300720c */ /* 0x000fe20003f06270 */
[----:B------:R-:W-:Y:S01]  /*03b0*/  @P3 LDS R18, [UR9+0xc] ;  /* 0x00000c09ff123984 */ /* 0x000fe20008000800 */
[----:B------:R-:W-:Y:S01]  /*03c0*/  IADD3 R3, PT, PT, R3, -0x7, RZ ;  /* 0xfffffff903037810 */ /* 0x000fe20007ffe0ff */
[----:B------:R-:W1:Y:S08]  /*03d0*/  @P5 LDC.64 R16, c[0x0][0x380] ;  /* 0x0000e000ff105b82 */ /* 0x000e700000000a00 */
[----:B------:R-:W3:Y:S08]  /*03e0*/  @P3 LDC.64 R12, c[0x0][0x380] ;  /* 0x0000e000ff0c3b82 */ /* 0x000ef00000000a00 */
[----:B------:R-:W4:Y:S01]  /*03f0*/  @P1 LDC.64 R10, c[0x0][0x380] ;  /* 0x0000e000ff0a1b82 */ /* 0x000f220000000a00 */
[----:B0-----:R-:W-:-:S06]  /*0400*/  @P4 IMAD.WIDE.U32 R14, R27, 0x4, R14 ;  /* 0x000000041b0e4825 */ /* 0x001fcc00078e000e */
[----:B------:R0:W5:Y:S01]  /*0410*/  @P4 LDG.E.CONSTANT R15, desc[UR10][R14.64] ;  /* 0x0000000a0e0f4981 */ /* 0x000162000c1e9900 */
[----:B-1----:R-:W-:-:S06]  /*0420*/  @P5 IMAD.WIDE.U32 R16, R9, 0x4, R16 ;  /* 0x0000000409105825 */ /* 0x002fcc00078e0010 */
[----:B------:R1:W5:Y:S01]  /*0430*/  @P5 LDG.E.CONSTANT R17, desc[UR10][R16.64] ;  /* 0x0000000a10115981 */ /* 0x000362000c1e9900 */
[----:B---3--:R-:W-:-:S03]  /*0440*/  @P3 IMAD.WIDE.U32 R12, R25, 0x4, R12 ;  /* 0x00000004190c3825 */ /* 0x008fc600078e000c */
[----:B0-----:R-:W-:Y:S04]  /*0450*/  @P4 LDS R14, [UR9+0x8] ;  /* 0x00000809ff0e4984 */ /* 0x001fe80008000800 */
[----:B------:R0:W3:Y:S01]  /*0460*/  @P3 LDG.E.CONSTANT R13, desc[UR10][R12.64] ;  /* 0x0000000a0c0d3981 */ /* 0x0000e2000c1e9900 */
[----:B----4-:R-:W-:-:S03]  /*0470*/  @P1 IMAD.WIDE.U32 R10, R21, 0x4, R10 ;  /* 0x00000004150a1825 */ /* 0x010fc600078e000a */
[----:B-1----:R-:W5:Y:S04]  /*0480*/  @P5 LDS R16, [UR9+0x4] ;  /* 0x00000409ff105984 */ /* 0x002f680008000800 */
[----:B------:R-:W4:Y:S04]  /*0490*/  @P1 LDG.E.CONSTANT R11, desc[UR10][R10.64] ;  /* 0x0000000a0a0b1981 */ /* 0x000f28000c1e9900 */
[----:B0-----:R-:W-:Y:S01]  /*04a0*/  @P1 LDS R12, [UR9+0x14] ;  /* 0x00001409ff0c1984 */ /* 0x001fe20008000800 */
[----:B--2---:R-:W-:Y:S01]  /*04b0*/  @P6 FFMA R2, R7, R4, R2 ;  /* 0x0000000407026223 */ /* 0x004fe20000000002 */
[----:B------:R-:W-:Y:S01]  /*04c0*/  ISETP.GE.AND P6, PT, R3, RZ, PT ;  /* 0x000000ff0300720c */ /* 0x000fe20003fc6270 */
[----:B------:R-:W0:Y:S08]  /*04d0*/  @P2 LDC.64 R4, c[0x0][0x380] ;  /* 0x0000e000ff042b82 */ /* 0x000e300000000a00 */
[----:B------:R-:W1:Y:S08]  /*04e0*/  @P0 LDC.64 R6, c[0x0][0x380] ;  /* 0x0000e000ff060b82 */ /* 0x000e700000000a00 */
[----:B------:R-:W2:Y:S01]  /*04f0*/  @P6 LDC.64 R8, c[0x0][0x380] ;  /* 0x0000e000ff086b82 */ /* 0x000ea20000000a00 */
[----:B0-----:R-:W-:-:S06]  /*0500*/  @P2 IMAD.WIDE.U32 R4, R23, 0x4, R4 ;  /* 0x0000000417042825 */ /* 0x001fcc00078e0004 */
[----:B------:R0:W4:Y:S01]  /*0510*/  @P2 LDG.E.CONSTANT R4, desc[UR10][R4.64] ;  /* 0x0000000a04042981 */ /* 0x000122000c1e9900 */
[----:B-1----:R-:W-:-:S03]  /*0520*/  @P0 IMAD.WIDE.U32 R6, R19, 0x4, R6 ;  /* 0x0000000413060825 */ /* 0x002fc600078e0006 */
[----:B------:R-:W-:Y:S04]  /*0530*/  @P6 LDS R19, [UR9+0x1c] ;  /* 0x00001c09ff136984 */ /* 0x000fe80008000800 */
[----:B------:R-:W4:Y:S01]  /*0540*/  @P0 LDG.E.CONSTANT R7, desc[UR10][R6.64] ;  /* 0x0000000a06070981 */ /* 0x000f22000c1e9900 */
[----:B--2---:R-:W-:-:S03]  /*0550*/  @P6 IMAD.WIDE.U32 R8, R3, 0x4, R8 ;  /* 0x0000000403086825 */ /* 0x004fc600078e0008 */
[----:B------:R-:W4:Y:S04]  /*0560*/  @P2 LDS R3, [UR9+0x10] ;  /* 0x00001009ff032984 */ /* 0x000f280008000800 */
[----:B------:R-:W2:Y:S04]  /*0570*/  @P6 LDG.E.CONSTANT R9, desc[UR10][R8.64] ;  /* 0x0000000a08096981 */ /* 0x000ea8000c1e9900 */
[----:B0-----:R-:W0:Y:S01]  /*0580*/  @P0 LDS R5, [UR9+0x18] ;  /* 0x00001809ff050984 */ /* 0x001e220008000800 */
[----:B-----5:R-:W-:-:S04]  /*0590*/  @P5 FFMA R2, R17, R16, R2 ;  /* 0x0000001011025223 */ /* 0x020fc80000000002 */
[----:B------:R-:W-:Y:S01]  /*05a0*/  @P4 FFMA R2, R15, R14, R2 ;  /* 0x0000000e0f024223 */ /* 0x000fe20000000002 */
[----:B------:R-:W-:-:S03]  /*05b0*/  UIADD3 UR5, UPT, UPT, UR5, 0x8, URZ ;  /* 0x0000000805057890 */ /* 0x000fc6000fffe0ff */
[----:B---3--:R-:W-:Y:S01]  /*05c0*/  @P3 FFMA R2, R13, R18, R2 ;  /* 0x000000120d023223 */ /* 0x008fe20000000002 */
[----:B------:R-:W-:-:S03]  /*05d0*/  UISETP.NE.AND UP1, UPT, UR5, UR4, UPT ;  /* 0x000000040500728c */ /* 0x000fc6000bf25270 */
[----:B----4-:R-:W-:-:S04]  /*05e0*/  @P2 FFMA R2, R3, R4, R2 ;  /* 0x0000000403022223 */ /* 0x010fc80000000002 */
[----:B------:R-:W-:-:S04]  /*05f0*/  @P1 FFMA R2, R11, R12, R2 ;  /* 0x0000000c0b021223 */ /* 0x000fc80000000002 */
[----:B0-----:R-:W-:-:S04]  /*0600*/  @P0 FFMA R2, R7, R5, R2 ;  /* 0x0000000507020223 */ /* 0x001fc80000000002 */
[----:B--2---:R-:W-:Y:S01]  /*0610*/  @P6 FFMA R2, R9, R19, R2 ;  /* 0x0000001309026223 */ /* 0x004fe20000000002 */
[----:B------:R-:W-:Y:S06]  /*0620*/  BRA.U UP1, `(.L_x_83) ;  /* 0xfffffffd010c7547 */ /* 0x000fec000b83ffff */
.L_x_82:
[----:B------:R-:W-:Y:S05]  /*0630*/  BRA.U !UP0, `(.L_x_81) ;  /* 0x00000005083c7547 */ /* 0x000fea000b800000 */
[----:B------:R-:W0:Y:S01]  /*0640*/  LDCU UR6, c[0x0][0x3ac] ;  /* 0x00007580ff0677ac */ /* 0x000e220008000800 */
[----:B------:R-:W-:Y:S02]  /*0650*/  UISETP.GE.U32.AND UP0, UPT, UR8, 0x4, UPT ;  /* 0x000000040800788c */ /* 0x000fe4000bf06070 */
[----:B0-----:R-:W-:-:S04]  /*0660*/  ULOP3.LUT UR9, UR6, 0x3, URZ, 0xc0, !UPT ;  /* 0x0000000306097892 */ /* 0x001fc8000f8ec0ff */
        /* <DEDUP_REMOVED lines=36> */
.L_x_84:
[----:B------:R-:W-:Y:S05]  /*08b0*/  BRA.U !UP1, `(.L_x_81) ;  /* 0x00000001099c7547 */ /* 0x000fea000b800000 */
[----:B------:R-:W-:Y:S02]  /*08c0*/  UISETP.NE.AND UP0, UPT, UR9, 0x1, UPT ;  /* 0x000000010900788c */ /* 0x000fe4000bf05270 */
[----:B------:R-:W-:-:S04]  /*08d0*/  ULOP3.LUT UR5, UR6, 0x1, URZ, 0xc0, !UPT ;  /* 0x0000000106057892 */ /* 0x000fc8000f8ec0ff */
[----:B------:R-:W-:-:S03]  /*08e0*/  UISETP.NE.U32.AND UP1, UPT, UR5, 0x1, UPT ;  /* 0x000000010500788c */ /* 0x000fc6000bf25070 */
[----:B------:R-:W-:Y:S08]  /*08f0*/  BRA.U !UP0, `(.L_x_85) ;  /* 0x0000000108507547 */ /* 0x000ff0000b800000 */
[----:B------:R-:W-:Y:S02]  /*0900*/  ULOP3.LUT UR5, URZ, UR4, URZ, 0x33, !UPT ;  /* 0x00000004ff057292 */ /* 0x000fe4000f8e33ff */
[----:B------:R-:W-:-:S04]  /*0910*/  IADD3 R3, PT, PT, R0, -UR4, RZ ;  /* 0x8000000400037c10 */ /* 0x000fc8000fffe0ff */
[----:B------:R-:W-:Y:S02]  /*0920*/  ISETP.GE.AND P0, PT, R3, RZ, PT ;  /* 0x000000ff0300720c */ /* 0x000fe40003f06270 */
[----:B------:R-:W-:-:S04]  /*0930*/  IADD3 R9, PT, PT, R0, UR5, RZ ;  /* 0x0000000500097c10 */ /* 0x000fc8000fffe0ff */
[----:B------:R-:W-:-:S07]  /*0940*/  ISETP.GE.AND P1, PT, R9, RZ, PT ;  /* 0x000000ff0900720c */ /* 0x000fce0003f26270 */
[----:B------:R-:W0:Y:S08]  /*0950*/  @P0 LDC.64 R4, c[0x0][0x380] ;  /* 0x0000e000ff040b82 */ /* 0x000e300000000a00 */
        /* <DEDUP_REMOVED lines=14> */
.L_x_85:
[----:B------:R-:W-:Y:S05]  /*0a40*/  BRA.U UP1, `(.L_x_81) ;  /* 0x0000000101387547 */ /* 0x000fea000b800000 */
[----:B------:R-:W-:Y:S01]  /*0a50*/  IADD3 R3, PT, PT, R0, -UR4, RZ ;  /* 0x8000000400037c10 */ /* 0x000fe2000fffe0ff */
        /* <DEDUP_REMOVED lines=12> */
.L_x_86:
[----:B------:R-:W-:Y:S05]  /*0b20*/  BSYNC.RECONVERGENT B0 ;  /* 0x0000000000007941 */ /* 0x000fea0003800200 */
.L_x_81:
[----:B------:R-:W0:Y:S01]  /*0b30*/  LDC.64 R4, c[0x0][0x388] ;  /* 0x0000e200ff047b82 */ /* 0x000e220000000a00 */
[----:B------:R-:W1:Y:S01]  /*0b40*/  LDCU UR4, c[0x0][0x3ac] ;  /* 0x00007580ff0477ac */ /* 0x000e620008000800 */
[----:B0-----:R-:W-:-:S05]  /*0b50*/  IMAD.WIDE R4, R0, 0x4, R4 ;  /* 0x0000000400047825 */ /* 0x001fca00078e0204 */
[----:B------:R-:W2:Y:S01]  /*0b60*/  LDG.E.CONSTANT R3, desc[UR10][R4.64] ;  /* 0x0000000a04037981 */ /* 0x000ea2000c1e9900 */
[----:B-1----:R-:W-:Y:S01]  /*0b70*/  UISETP.GE.AND UP0, UPT, UR4, 0x1, UPT ;  /* 0x000000010400788c */ /* 0x002fe2000bf06270 */
[----:B--2---:R-:W-:-:S08]  /*0b80*/  FADD R3, R3, -R2 ;  /* 0x8000000203037221 */ /* 0x004fd00000000000 */
[----:B------:R-:W-:Y:S05]  /*0b90*/  BRA.U !UP0, `(.L_x_87) ;  /* 0x0000000908dc7547 */ /* 0x000fea000b800000 */
[----:B------:R-:W0:Y:S01]  /*0ba0*/  LDCU UR5, c[0x0][0x3b0] ;  /* 0x00007600ff0577ac */ /* 0x000e220008000800 */
[----:B------:R-:W-:Y:S01]  /*0bb0*/  HFMA2 R13, -RZ, RZ, 0, 0 ;  /* 0x00000000ff0d7431 */ /* 0x000fe200000001ff */
[----:B------:R-:W-:Y:S02]  /*0bc0*/  UISETP.GE.U32.AND UP0, UPT, UR4, 0x8, UPT ;  /* 0x000000080400788c */ /* 0x000fe4000bf06070 */
[----:B------:R-:W-:Y:S01]  /*0bd0*/  ULOP3.LUT UR6, UR4, 0x7, URZ, 0xc0, !UPT ;  /* 0x0000000704067892 */ /* 0x000fe2000f8ec0ff */
[----:B0-----:R-:W-:-:S06]  /*0be0*/  FMUL R12, R3, UR5 ;  /* 0x00000005030c7c20 */ /* 0x001fcc0008400000 */
[----:B------:R-:W-:Y:S05]  /*0bf0*/  BRA.U !UP0, `(.L_x_88) ;  /* 0x0000000508507547 */ /* 0x000fea000b800000 */
[----:B------:R-:W0:Y:S01]  /*0c00*/  LDC.64 R8, c[0x0][0x380] ;  /* 0x0000e000ff087b82 */ /* 0x000e220000000a00 */
[----:B------:R-:W-:Y:S01]  /*0c10*/  ULOP3.LUT UR4, UR4, 0x7ffffff8, URZ, 0xc0, !UPT ;  /* 0x7ffffff804047892 */ /* 0x000fe2000f8ec0ff */
[----:B------:R-:W-:-:S05]  /*0c20*/  MOV R15, RZ ;  /* 0x000000ff000f7202 */ /* 0x000fca0000000f00 */
[----:B------:R-:W-:Y:S01]  /*0c30*/  MOV R13, UR4 ;  /* 0x00000004000d7c02 */ /* 0x000fe20008000f00 */
[----:B------:R-:W1:Y:S06]  /*0c40*/  LDC.64 R6, c[0x0][0x3a0] ;  /* 0x0000e800ff067b82 */ /* 0x000e6c0000000a00 */
.L_x_105:
[C---:B-123--:R-:W-:Y:S01]  /*0c50*/  IMAD.IADD R27, R0.reuse, 0x1, -R15 ;  /* 0x00000001001b7824 */ /* 0x04efe200078e0a0f */
[----:B------:R-:W-:Y:S01]  /*0c60*/  LOP3.LUT R11, RZ, R15, RZ, 0x33, !PT ;  /* 0x0000000fff0b7212 */ /* 0x000fe200078e33ff */
[----:B------:R-:W-:Y:S01]  /*0c70*/  BSSY.RECONVERGENT B0, `(.L_x_89) ;  /* 0x0000017000007945 */ /* 0x000fe20003800200 */
[----:B01--4-:R-:W-:Y:S02]  /*0c80*/  IMAD.WIDE.U32 R4, R15, 0x4, R6 ;  /* 0x000000040f047825 */ /* 0x013fe400078e0006 */
[C---:B------:R-:W-:Y:S02]  /*0c90*/  ISETP.GE.AND P6, PT, R27.reuse, RZ, PT ;  /* 0x000000ff1b00720c */ /* 0x040fe40003fc6270 */
[----:B------:R-:W-:Y:S02]  /*0ca0*/  IADD3 R29, PT, PT, R0, R11, RZ ;  /* 0x0000000b001d7210 */ /* 0x000fe40007ffe0ff */
[----:B------:R-:W-:Y:S02]  /*0cb0*/  IADD3 R14, PT, PT, R27, -0x2, RZ ;  /* 0xfffffffe1b0e7810 */ /* 0x000fe40007ffe0ff */
[----:B------:R-:W-:-:S02]  /*0cc0*/  ISETP.GE.AND P2, PT, R29, RZ, PT ;  /* 0x000000ff1d00720c */ /* 0x000fc40003f46270 */
[C---:B------:R-:W-:Y:S02]  /*0cd0*/  IADD3 R25, PT, PT, R27.reuse, -0x3, RZ ;  /* 0xfffffffd1b197810 */ /* 0x040fe40007ffe0ff */
[C---:B------:R-:W-:Y:S02]  /*0ce0*/  IADD3 R23, PT, PT, R27.reuse, -0x4, RZ ;  /* 0xfffffffc1b177810 */ /* 0x040fe40007ffe0ff */
[C---:B------:R-:W-:Y:S02]  /*0cf0*/  IADD3 R21, PT, PT, R27.reuse, -0x5, RZ ;  /* 0xfffffffb1b157810 */ /* 0x040fe40007ffe0ff */
[C---:B------:R-:W-:Y:S02]  /*0d00*/  IADD3 R19, PT, PT, R27.reuse, -0x6, RZ ;  /* 0xfffffffa1b137810 */ /* 0x040fe40007ffe0ff */
[----:B------:R-:W-:Y:S02]  /*0d10*/  IADD3 R17, PT, PT, R27, -0x7, RZ ;  /* 0xfffffff91b117810 */ /* 0x000fe40007ffe0ff */
[----:B------:R-:W-:-:S02]  /*0d20*/  P2R R16, PR, RZ, 0x4 ;  /* 0x00000004ff107803 */ /* 0x000fc40000000000 */
[----:B------:R-:W-:Y:S02]  /*0d30*/  ISETP.GE.AND P0, PT, R14, RZ, PT ;  /* 0x000000ff0e00720c */ /* 0x000fe40003f06270 */
[----:B------:R-:W-:Y:S02]  /*0d40*/  ISETP.GE.AND P1, PT, R25, RZ, PT ;  /* 0x000000ff1900720c */ /* 0x000fe40003f26270 */
        /* <DEDUP_REMOVED lines=9> */
.L_x_90:
[----:B------:R-:W-:Y:S05]  /*0de0*/  BSYNC.RECONVERGENT B0 ;  /* 0x0000000000007941 */ /* 0x000fea0003800200 */
.L_x_89:
[----:B------:R-:W-:Y:S01]  /*0df0*/  ISETP.NE.AND P6, PT, R16, RZ, PT ;  /* 0x000000ff1000720c */ /* 0x000fe20003fc5270 */
[----:B------:R-:W-:-:S12]  /*0e00*/  BSSY.RECONVERGENT B0, `(.L_x_91) ;  /* 0x0000006000007945 */ /* 0x000fd80003800200 */
[----:B------:R-:W-:Y:S05]  /*0e10*/  @!P6 BRA `(.L_x_92) ;  /* 0x000000000010e947 */ /* 0x000fea0003800000 */
[----:B0-----:R-:W-:-:S06]  /*0e20*/  IMAD.WIDE.U32 R10, R29, 0x4, R8 ;  /* 0x000000041d0a7825 */ /* 0x001fcc00078e0008 */
[----:B------:R-:W1:Y:S02]  /*0e30*/  LDG.E.CONSTANT R11, desc[UR10][R10.64] ;  /* 0x0000000a0a0b7981 */ /* 0x000e64000c1e9900 */
[----:B-1----:R-:W-:-:S05]  /*0e40*/  FMUL R27, R12, R11 ;  /* 0x0000000b0c1b7220 */ /* 0x002fca0000400000 */
[----:B------:R2:W-:Y:S02]  /*0e50*/  REDG.E.ADD.F32.FTZ.RN.STRONG.GPU desc[UR10][R4.64+0x4], R27 ;  /* 0x0000041b040079a6 */ /* 0x0005e4000c12f30a */
.L_x_92:
[----:B------:R-:W-:Y:S05]  /*0e60*/  BSYNC.RECONVERGENT B0 ;  /* 0x0000000000007941 */ /* 0x000fea0003800200 */
.L_x_91:
[----:B------:R-:W-:Y:S04]  /*0e70*/  BSSY.RECONVERGENT B0, `(.L_x_93) ;  /* 0x0000006000007945 */ /* 0x000fe80003800200 */
[----:B------:R-:W-:Y:S05]  /*0e80*/  @!P0 BRA `(.L_x_94) ;  /* 0x0000000000108947 */ /* 0x000fea0003800000 */
[----:B0-----:R-:W-:-:S06]  /*0e90*/  IMAD.WIDE.U32 R10, R14, 0x4, R8 ;  /* 0x000000040e0a7825 */ /* 0x001fcc00078e0008 */
[----:B------:R-:W1:Y:S02]  /*0ea0*/  LDG.E.CONSTANT R11, desc[UR10][R10.64] ;  /* 0x0000000a0a0b7981 */ /* 0x000e64000c1e9900 */
[----:B-12---:R-:W-:-:S05]  /*0eb0*/  FMUL R27, R12, R11 ;  /* 0x0000000b0c1b7220 */ /* 0x006fca0000400000 */
[----:B------:R3:W-:Y:S02]  /*0ec0*/  REDG.E.ADD.F32.FTZ.RN.STRONG.GPU desc[UR10][R4.64+0x8], R27 ;  /* 0x0000081b040079a6 */ /* 0x0007e4000c12f30a */
.L_x_94:
[----:B------:R-:W-:Y:S05]  /*0ed0*/  BSYNC.RECONVERGENT B0 ;  /* 0x0000000000007941 */ /* 0x000fea0003800200 */
.L_x_93:
[----:B------:R-:W-:Y:S04]  /*0ee0*/  BSSY.RECONVERGENT B0, `(.L_x_95) ;  /* 0x0000006000007945 */ /* 0x000fe80003800200 */
[----:B------:R-:W-:Y:S05]  /*0ef0*/  @!P1 BRA `(.L_x_96) ;  /* 0x0000000000109947 */ /* 0x000fea0003800000 */
[----:B0-----:R-:W-:-:S06]  /*0f00*/  IMAD.WIDE.U32 R10, R25, 0x4, R8 ;  /* 0x00000004190a7825 */ /* 0x001fcc00078e0008 */
[----:B------:R-:W4:Y:S02]  /*0f10*/  LDG.E.CONSTANT R11, desc[UR10][R10.64] ;  /* 0x0000000a0a0b7981 */ /* 0x000f24000c1e9900 */
[----:B----4-:R-:W-:-:S05]  /*0f20*/  FMUL R25, R12, R11 ;  /* 0x0000000b0c197220 */ /* 0x010fca0000400000 */
[----:B------:R4:W-:Y:S02]  /*0f30*/  REDG.E.ADD.F32.FTZ.RN.STRONG.GPU desc[UR10][R4.64+0xc], R25 ;  /* 0x00000c19040079a6 */ /* 0x0009e4000c12f30a */
.L_x_96:
[----:B------:R-:W-:Y:S05]  /*0f40*/  BSYNC.RECONVERGENT B0 ;  /* 0x0000000000007941 */ /* 0x000fea0003800200 */
.L_x_95:
[----:B------:R-:W-:Y:S04]  /*0f50*/  BSSY.RECONVERGENT B0, `(.L_x_97) ;  /* 0x0000006000007945 */ /* 0x000fe80003800200 */
[----:B------:R-:W-:Y:S05]  /*0f60*/  @!P2 BRA `(.L_x_98) ;  /* 0x000000000010a947 */ /* 0x000fea0003800000 */
[----:B0-----:R-:W-:-:S06]  /*0f70*/  IMAD.WIDE.U32 R10, R23, 0x4, R8 ;  /* 0x00000004170a7825 */ /* 0x001fcc00078e0008 */
[----:B------:R-:W5:Y:S02]  /*0f80*/  LDG.E.CONSTANT R11, desc[UR10][R10.64] ;  /* 0x0000000a0a0b7981 */ /* 0x000f64000c1e9900 */
[----:B-----5:R-:W-:-:S05]  /*0f90*/  FMUL R23, R12, R11 ;  /* 0x0000000b0c177220 */ /* 0x020fca0000400000 */
[----:B------:R0:W-:Y:S02]  /*0fa0*/  REDG.E.ADD.F32.FTZ.RN.STRONG.GPU desc[UR10][R4.64+0x10], R23 ;  /* 0x00001017040079a6 */ /* 0x0001e4000c12f30a */
.L_x_98:
[----:B------:R-:W-:Y:S05]  /*0fb0*/  BSYNC.RECONVERGENT B0 ;  /* 0x0000000000007941 */ /* 0x000fea0003800200 */
.L_x_97:
[----:B------:R-:W-:Y:S04]  /*0fc0*/  BSSY.RECONVERGENT B0, `(.L_x_99) ;  /* 0x0000006000007945 */ /* 0x000fe80003800200 */
[----:B------:R-:W-:Y:S05]  /*0fd0*/  @!P3 BRA `(.L_x_100) ;  /* 0x000000000010b947 */ /* 0x000fea0003800000 */
[----:B0-----:R-:W-:-:S06]  /*0fe0*/  IMAD.WIDE.U32 R10, R21, 0x4, R8 ;  /* 0x00000004150a7825 */ /* 0x001fcc00078e0008 */
[----:B------:R-:W5:Y:S02]  /*0ff0*/  LDG.E.CONSTANT R11, desc[UR10][R10.64] ;  /* 0x0000000a0a0b7981 */ /* 0x000f64000c1e9900 */
[----:B-----5:R-:W-:-:S05]  /*1000*/  FMUL R21, R12, R11 ;  /* 0x0000000b0c157220 */ /* 0x020fca0000400000 */
[----:B------:R0:W-:Y:S02]  /*1010*/  REDG.E.ADD.F32.FTZ.RN.STRONG.GPU desc[UR10][R4.64+0x14], R21 ;  /* 0x00001415040079a6 */ /* 0x0001e4000c12f30a */
.L_x_100:
[----:B------:R-:W-:Y:S05]  /*1020*/  BSYNC.RECONVERGENT B0 ;  /* 0x0000000000007941 */ /* 0x000fea0003800200 */
.L_x_99:
[----:B------:R-:W-:Y:S04]  /*1030*/  BSSY.RECONVERGENT B0, `(.L_x_101) ;  /* 0x0000006000007945 */ /* 0x000fe80003800200 */
[----:B------:R-:W-:Y:S05]  /*1040*/  @!P4 BRA `(.L_x_102) ;  /* 0x000000000010c947 */ /* 0x000fea0003800000 */
[----:B0-----:R-:W-:-:S06]  /*1050*/  IMAD.WIDE.U32 R10, R19, 0x4, R8 ;  /* 0x00000004130a7825 */ /* 0x001fcc00078e0008 */
[----:B------:R-:W5:Y:S02]  /*1060*/  LDG.E.CONSTANT R11, desc[UR10][R10.64] ;  /* 0x0000000a0a0b7981 */ /* 0x000f64000c1e9900 */
[----:B-----5:R-:W-:-:S05]  /*1070*/  FMUL R19, R12, R11 ;  /* 0x0000000b0c137220 */ /* 0x020fca0000400000 */
[----:B------:R0:W-:Y:S02]  /*1080*/  REDG.E.ADD.F32.FTZ.RN.STRONG.GPU desc[UR10][R4.64+0x18], R19 ;  /* 0x00001813040079a6 */ /* 0x0001e4000c12f30a */
.L_x_102:
[----:B------:R-:W-:Y:S05]  /*1090*/  BSYNC.RECONVERGENT B0 ;  /* 0x0000000000007941 */ /* 0x000fea0003800200 */
.L_x_101:
[----:B------:R-:W-:Y:S04]  /*10a0*/  BSSY.RECONVERGENT B0, `(.L_x_103) ;  /* 0x0000006000007945 */ /* 0x000fe80003800200 */
[----:B------:R-:W-:Y:S05]  /*10b0*/  @!P5 BRA `(.L_x_104) ;  /* 0x000000000010d947 */ /* 0x000fea0003800000 */
[----:B0-----:R-:W-:-:S06]  /*10c0*/  IMAD.WIDE.U32 R10, R17, 0x4, R8 ;  /* 0x00000004110a7825 */ /* 0x001fcc00078e0008 */
[----:B------:R-:W5:Y:S02]  /*10d0*/  LDG.E.CONSTANT R11, desc[UR10][R10.64] ;  /* 0x0000000a0a0b7981 */ /* 0x000f64000c1e9900 */
[----:B-----5:R-:W-:-:S05]  /*10e0*/  FMUL R17, R12, R11 ;  /* 0x0000000b0c117220 */ /* 0x020fca0000400000 */
[----:B------:R0:W-:Y:S02]  /*10f0*/  REDG.E.ADD.F32.FTZ.RN.STRONG.GPU desc[UR10][R4.64+0x1c], R17 ;  /* 0x00001c11040079a6 */ /* 0x0001e4000c12f30a */
.L_x_104:
[----:B------:R-:W-:Y:S05]  /*1100*/  BSYNC.RECONVERGENT B0 ;  /* 0x0000000000007941 */ /* 0x000fea0003800200 */
.L_x_103:
[----:B------:R-:W-:-:S04]  /*1110*/  IADD3 R15, PT, PT, R15, 0x8, RZ ;  /* 0x000000080f0f7810 */ /* 0x000fc80007ffe0ff */
[----:B------:R-:W-:-:S13]  /*1120*/  ISETP.NE.AND P0, PT, R15, R13, PT ;  /* 0x0000000d0f00720c */ /* 0x000fda0003f05270 */
[----:B------:R-:W-:Y:S05]  /*1130*/  @P0 BRA `(.L_x_105) ;  /* 0xfffffff800c40947 */ /* 0x000fea000383ffff */
.L_x_88:
        /* <DEDUP_REMOVED lines=9> */
[----:B------:R-:W-:Y:S03]  /*11d0*/  BSSY.RECONVERGENT B0, `(.L_x_107) ;  /* 0x000000f000007945 */ /* 0x000fe60003800200 */
[C---:B------:R-:W-:Y:S02]  /*11e0*/  ISETP.GE.AND P0, PT, R11.reuse, RZ, PT ;  /* 0x000000ff0b00720c */ /* 0x040fe40003f06270 */
[----:B------:R-:W-:Y:S02]  /*11f0*/  IADD3 R15, PT, PT, R0, R7, RZ ;  /* 0x00000007000f7210 */ /* 0x000fe40007ffe0ff */
[----:B------:R-:W-:-:S02]  /*1200*/  IADD3 R17, PT, PT, R11, -0x2, RZ ;  /* 0xfffffffe0b117810 */ /* 0x000fc40007ffe0ff */
[----:B------:R-:W-:Y:S02]  /*1210*/  IADD3 R6, PT, PT, R11, -0x3, RZ ;  /* 0xfffffffd0b067810 */ /* 0x000fe40007ffe0ff */
[----:B------:R-:W-:Y:S02]  /*1220*/  ISETP.GE.AND P1, PT, R15, RZ, PT ;  /* 0x000000ff0f00720c */ /* 0x000fe40003f26270 */
[----:B------:R-:W-:Y:S02]  /*1230*/  ISETP.GE.AND P2, PT, R17, RZ, PT ;  /* 0x000000ff1100720c */ /* 0x000fe40003f46270 */
[----:B------:R-:W-:Y:S01]  /*1240*/  ISETP.GE.AND P3, PT, R6, RZ, PT ;  /* 0x000000ff0600720c */ /* 0x000fe20003f66270 */
[----:B0-----:R-:W-:Y:S01]  /*1250*/  IMAD.WIDE.U32 R4, R13, 0x4, R4 ;  /* 0x000000040d047825 */ /* 0x001fe200078e0004 */
[----:B------:R-:W-:Y:S11]  /*1260*/  @!P0 BRA `(.L_x_108) ;  /* 0x0000000000148947 */ /* 0x000ff60003800000 */
[----:B------:R-:W0:Y:S02]  /*1270*/  LDC.64 R8, c[0x0][0x380] ;  /* 0x0000e000ff087b82 */ /* 0x000e240000000a00 */
[----:B0-----:R-:W-:-:S06]  /*1280*/  IMAD.WIDE.U32 R8, R11, 0x4, R8 ;  /* 0x000000040b087825 */ /* 0x001fcc00078e0008 */
[----:B------:R-:W2:Y:S02]  /*1290*/  LDG.E.CONSTANT R9, desc[UR10][R8.64] ;  /* 0x0000000a08097981 */ /* 0x000ea4000c1e9900 */
[----:B--2---:R-:W-:-:S05]  /*12a0*/  FMUL R7, R12, R9 ;  /* 0x000000090c077220 */ /* 0x004fca0000400000 */
[----:B------:R0:W-:Y:S02]  /*12b0*/  REDG.E.ADD.F32.FTZ.RN.STRONG.GPU desc[UR10][R4.64], R7 ;  /* 0x00000007040079a6 */ /* 0x0001e4000c12f30a */
.L_x_108:
[----:B------:R-:W-:Y:S05]  /*12c0*/  BSYNC.RECONVERGENT B0 ;  /* 0x0000000000007941 */ /* 0x000fea0003800200 */
.L_x_107:
[----:B------:R-:W-:Y:S04]  /*12d0*/  BSSY.RECONVERGENT B0, `(.L_x_109) ;  /* 0x0000007000007945 */ /* 0x000fe80003800200 */
[----:B------:R-:W-:Y:S05]  /*12e0*/  @!P1 BRA `(.L_x_110) ;  /* 0x0000000000149947 */ /* 0x000fea0003800000 */
[----:B------:R-:W1:Y:S02]  /*12f0*/  LDC.64 R8, c[0x0][0x380] ;  /* 0x0000e000ff087b82 */ /* 0x000e640000000a00 */
[----:B-1----:R-:W-:-:S06]  /*1300*/  IMAD.WIDE.U32 R8, R15, 0x4, R8 ;  /* 0x000000040f087825 */ /* 0x002fcc00078e0008 */
[----:B------:R-:W0:Y:S02]  /*1310*/  LDG.E.CONSTANT R9, desc[UR10][R8.64] ;  /* 0x0000000a08097981 */ /* 0x000e24000c1e9900 */
[----:B0-----:R-:W-:-:S05]  /*1320*/  FMUL R7, R12, R9 ;  /* 0x000000090c077220 */ /* 0x001fca0000400000 */
[----:B------:R1:W-:Y:S02]  /*1330*/  REDG.E.ADD.F32.FTZ.RN.STRONG.GPU desc[UR10][R4.64+0x4], R7 ;  /* 0x00000407040079a6 */ /* 0x0003e4000c12f30a */
.L_x_110:
[----:B------:R-:W-:Y:S05]  /*1340*/  BSYNC.RECONVERGENT B0 ;  /* 0x0000000000007941 */ /* 0x000fea0003800200 */
.L_x_109:
[----:B------:R-:W-:Y:S04]  /*1350*/  BSSY.RECONVERGENT B0, `(.L_x_111) ;  /* 0x0000007000007945 */ /* 0x000fe80003800200 */
[----:B------:R-:W-:Y:S05]  /*1360*/  @!P2 BRA `(.L_x_112) ;  /* 0x000000000014a947 */ /* 0x000fea0003800000 */
[----:B------:R-:W2:Y:S02]  /*1370*/  LDC.64 R8, c[0x0][0x380] ;  /* 0x0000e000ff087b82 */ /* 0x000ea40000000a00 */
[----:B--2---:R-:W-:-:S06]  /*1380*/  IMAD.WIDE.U32 R8, R17, 0x4, R8 ;  /* 0x0000000411087825 */ /* 0x004fcc00078e0008 */
[----:B------:R-:W0:Y:S02]  /*1390*/  LDG.E.CONSTANT R9, desc[UR10][R8.64] ;  /* 0x0000000a08097981 */ /* 0x000e24000c1e9900 */
[----:B01----:R-:W-:-:S05]  /*13a0*/  FMUL R7, R12, R9 ;  /* 0x000000090c077220 */ /* 0x003fca0000400000 */
[----:B------:R2:W-:Y:S02]  /*13b0*/  REDG.E.ADD.F32.FTZ.RN.STRONG.GPU desc[UR10][R4.64+0x8], R7 ;  /* 0x00000807040079a6 */ /* 0x0005e4000c12f30a */
.L_x_112:
[----:B------:R-:W-:Y:S05]  /*13c0*/  BSYNC.RECONVERGENT B0 ;  /* 0x0000000000007941 */ /* 0x000fea0003800200 */
.L_x_111:
[----:B------:R-:W-:Y:S04]  /*13d0*/  BSSY.RECONVERGENT B0, `(.L_x_113) ;  /* 0x0000007000007945 */ /* 0x000fe80003800200 */
[----:B------:R-:W-:Y:S05]  /*13e0*/  @!P3 BRA `(.L_x_114) ;  /* 0x000000000014b947 */ /* 0x000fea0003800000 */
[----:B------:R-:W0:Y:S02]  /*13f0*/  LDC.64 R8, c[0x0][0x380] ;  /* 0x0000e000ff087b82 */ /* 0x000e240000000a00 */
[----:B012---:R-:W-:-:S06]  /*1400*/  IMAD.WIDE.U32 R6, R6, 0x4, R8 ;  /* 0x0000000406067825 */ /* 0x007fcc00078e0008 */
[----:B------:R-:W2:Y:S02]  /*1410*/  LDG.E.CONSTANT R7, desc[UR10][R6.64] ;  /* 0x0000000a06077981 */ /* 0x000ea4000c1e9900 */
[----:B--2---:R-:W-:-:S05]  /*1420*/  FMUL R9, R12, R7 ;  /* 0x000000070c097220 */ /* 0x004fca0000400000 */
[----:B------:R3:W-:Y:S02]  /*1430*/  REDG.E.ADD.F32.FTZ.RN.STRONG.GPU desc[UR10][R4.64+0xc], R9 ;  /* 0x00000c09040079a6 */ /* 0x0007e4000c12f30a */
.L_x_114:
[----:B------:R-:W-:Y:S05]  /*1440*/  BSYNC.RECONVERGENT B0 ;  /* 0x0000000000007941 */ /* 0x000fea0003800200 */
.L_x_113:
[----:B------:R-:W-:-:S07]  /*1450*/  IADD3 R13, PT, PT, R13, 0x4, RZ ;  /* 0x000000040d0d7810 */ /* 0x000fce0007ffe0ff */
.L_x_106:
[----:B------:R-:W-:-:S09]  /*1460*/  UISETP.NE.AND UP0, UPT, UR5, URZ, UPT ;  /* 0x000000ff0500728c */ /* 0x000fd2000bf05270 */
[----:B------:R-:W-:Y:S05]  /*1470*/  BRA.U !UP0, `(.L_x_87) ;  /* 0x0000000108a47547 */ /* 0x000fea000b800000 */
[----:B------:R-:W-:-:S09]  /*1480*/  UISETP.NE.AND UP0, UPT, UR5, 0x1, UPT ;  /* 0x000000010500788c */ /* 0x000fd2000bf05270 */
[----:B------:R-:W-:Y:S05]  /*1490*/  BRA.U !UP0, `(.L_x_115) ;  /* 0x0000000108607547 */ /* 0x000fea000b800000 */
[----:B01234-:R-:W0:Y:S01]  /*14a0*/  LDC.64 R4, c[0x0][0x3a0] ;  /* 0x0000e800ff047b82 */ /* 0x01fe220000000a00 */
[CC--:B------:R-:W-:Y:S01]  /*14b0*/  IADD3 R9, PT, PT, R0.reuse, -R13.reuse, RZ ;  /* 0x8000000d00097210 */ /* 0x0c0fe20007ffe0ff */
[----:B------:R-:W-:Y:S01]  /*14c0*/  BSSY.RECONVERGENT B0, `(.L_x_116) ;  /* 0x000000c000007945 */ /* 0x000fe20003800200 */
[----:B------:R-:W-:Y:S02]  /*14d0*/  LOP3.LUT R7, RZ, R13, RZ, 0x33, !PT ;  /* 0x0000000dff077212 */ /* 0x000fe400078e33ff */
[----:B------:R-:W-:Y:S02]  /*14e0*/  ISETP.GE.AND P0, PT, R9, RZ, PT ;  /* 0x000000ff0900720c */ /* 0x000fe40003f06270 */
[----:B------:R-:W-:-:S04]  /*14f0*/  IADD3 R11, PT, PT, R0, R7, RZ ;  /* 0x00000007000b7210 */ /* 0x000fc80007ffe0ff */
[----:B------:R-:W-:Y:S01]  /*1500*/  ISETP.GE.AND P1, PT, R11, RZ, PT ;  /* 0x000000ff0b00720c */ /* 0x000fe20003f26270 */
[----:B0-----:R-:W-:-:S06]  /*1510*/  IMAD.WIDE.U32 R4, R13, 0x4, R4 ;  /* 0x000000040d047825 */ /* 0x001fcc00078e0004 */
[----:B------:R-:W-:Y:S06]  /*1520*/  @!P0 BRA `(.L_x_117) ;  /* 0x0000000000148947 */ /* 0x000fec0003800000 */
[----:B------:R-:W0:Y:S02]  /*1530*/  LDC.64 R6, c[0x0][0x380] ;  /* 0x0000e000ff067b82 */ /* 0x000e240000000a00 */
[----:B0-----:R-:W-:-:S06]  /*1540*/  IMAD.WIDE.U32 R6, R9, 0x4, R6 ;  /* 0x0000000409067825 */ /* 0x001fcc00078e0006 */
[----:B------:R-:W2:Y:S02]  /*1550*/  LDG.E.CONSTANT R7, desc[UR10][R6.64] ;  /* 0x0000000a06077981 */ /* 0x000ea4000c1e9900 */
[----:B--2---:R-:W-:-:S05]  /*1560*/  FMUL R9, R12, R7 ;  /* 0x000000070c097220 */ /* 0x004fca0000400000 */
[----:B------:R0:W-:Y:S02]  /*1570*/  REDG.E.ADD.F32.FTZ.RN.STRONG.GPU desc[UR10][R4.64], R9 ;  /* 0x00000009040079a6 */ /* 0x0001e4000c12f30a */
.L_x_117:
[----:B------:R-:W-:Y:S05]  /*1580*/  BSYNC.RECONVERGENT B0 ;  /* 0x0000000000007941 */ /* 0x000fea0003800200 */
.L_x_116:
[----:B------:R-:W-:Y:S04]  /*1590*/  BSSY.RECONVERGENT B0, `(.L_x_118) ;  /* 0x0000007000007945 */ /* 0x000fe80003800200 */
[----:B------:R-:W-:Y:S05]  /*15a0*/  @!P1 BRA `(.L_x_119) ;  /* 0x0000000000149947 */ /* 0x000fea0003800000 */
[----:B------:R-:W1:Y:S02]  /*15b0*/  LDC.64 R6, c[0x0][0x380] ;  /* 0x0000e000ff067b82 */ /* 0x000e640000000a00 */
[----:B-1----:R-:W-:-:S06]  /*15c0*/  IMAD.WIDE.U32 R6, R11, 0x4, R6 ;  /* 0x000000040b067825 */ /* 0x002fcc00078e0006 */
[----:B------:R-:W0:Y:S02]  /*15d0*/  LDG.E.CONSTANT R7, desc[UR10][R6.64] ;  /* 0x0000000a06077981 */ /* 0x000e24000c1e9900 */
[----:B0-----:R-:W-:-:S05]  /*15e0*/  FMUL R9, R12, R7 ;  /* 0x000000070c097220 */ /* 0x001fca0000400000 */
[----:B------:R1:W-:Y:S02]  /*15f0*/  REDG.E.ADD.F32.FTZ.RN.STRONG.GPU desc[UR10][R4.64+0x4], R9 ;  /* 0x00000409040079a6 */ /* 0x0003e4000c12f30a */
.L_x_119:
[----:B------:R-:W-:Y:S05]  /*1600*/  BSYNC.RECONVERGENT B0 ;  /* 0x0000000000007941 */ /* 0x000fea0003800200 */
.L_x_118:
[----:B------:R-:W-:-:S07]  /*1610*/  IADD3 R13, PT, PT, R13, 0x2, RZ ;  /* 0x000000020d0d7810 */ /* 0x000fce0007ffe0ff */
.L_x_115:
        /* <DEDUP_REMOVED lines=14> */
.L_x_120:
[----:B------:R-:W-:Y:S05]  /*1700*/  BSYNC.RECONVERGENT B0 ;  /* 0x0000000000007941 */ /* 0x000fea0003800200 */
.L_x_87:
[----:B01234-:R-:W0:Y:S08]  /*1710*/  LDC.64 R4, c[0x0][0x390] ;  /* 0x0000e400ff047b82 */ /* 0x01fe300000000a00 */
[----:B------:R-:W1:Y:S01]  /*1720*/  LDC.64 R6, c[0x0][0x398] ;  /* 0x0000e600ff067b82 */ /* 0x000e620000000a00 */
[----:B0-----:R-:W-:-:S05]  /*1730*/  IMAD.WIDE R4, R0, 0x4, R4 ;  /* 0x0000000400047825 */ /* 0x001fca00078e0204 */
[----:B------:R-:W-:Y:S01]  /*1740*/  STG.E desc[UR10][R4.64], R2 ;  /* 0x0000000204007986 */ /* 0x000fe2000c10190a */
[----:B-1----:R-:W-:-:S05]  /*1750*/  IMAD.WIDE R6, R0, 0x4, R6 ;  /* 0x0000000400067825 */ /* 0x002fca00078e0206 */
[----:B------:R-:W-:Y:S01]  /*1760*/  STG.E desc[UR10][R6.64], R3 ;  /* 0x0000000306007986 */ /* 0x000fe2000c10190a */
[----:B------:R-:W-:Y:S05]  /*1770*/  EXIT ;  /* 0x000000000000794d */ /* 0x000fea0003800000 */
.L_x_121:
        /* <DEDUP_REMOVED lines=16> */
.L_x_356:


//--------------------- .text._ZN17signal_processing7kernels25median_filter_sm75_kernelEPKfPfii --------------------------
	.section	.text._ZN17signal_processing7kernels25median_filter_sm75_kernelEPKfPfii,"ax",@progbits
	.align	128
        .global         _ZN17signal_processing7kernels25median_filter_sm75_kernelEPKfPfii
        .type           _ZN17signal_processing7kernels25median_filter_sm75_kernelEPKfPfii,@function
        .size           _ZN17signal_processing7kernels25median_filter_sm75_kernelEPKfPfii,(.L_x_357 - _ZN17signal_processing7kernels25median_filter_sm75_kernelEPKfPfii)
        .other          _ZN17signal_processing7kernels25median_filter_sm75_kernelEPKfPfii,@"STO_CUDA_ENTRY STV_DEFAULT"
_ZN17signal_processing7kernels25median_filter_sm75_kernelEPKfPfii:
.text._ZN17signal_processing7kernels25median_filter_sm75_kernelEPKfPfii:
[----:B------:R-:W-:Y:S01]  /*0000*/  LDC R1, c[0x0][0x37c] ;  /* 0x0000df00ff017b82 */ /* 0x000fe20000000800 */
[----:B------:R-:W0:Y:S07]  /*0010*/  S2R R13, SR_TID.X ;  /* 0x00000000000d7919 */ /* 0x000e2e0000002100 */
[----:B------:R-:W1:Y:S01]  /*0020*/  S2UR UR4, SR_CTAID.X ;  /* 0x00000000000479c3 */ /* 0x000e620000002500 */
[----:B------:R-:W1:Y:S07]  /*0030*/  LDCU UR5, c[0x0][0x360] ;  /* 0x00006c00ff0577ac */ /* 0x000e6e0008000800 */
[----:B------:R-:W2:Y:S01]  /*0040*/  LDC R3, c[0x0][0x390] ;  /* 0x0000e400ff037b82 */ /* 0x000ea20000000800 */
[----:B-1----:R-:W-:-:S06]  /*0050*/  UIMAD UR4, UR4, UR5, URZ ;  /* 0x00000005040472a4 */ /* 0x002fcc000f8e02ff */
[----:B0-----:R-:W-:-:S05]  /*0060*/  VIADD R0, R13, UR4 ;  /* 0x000000040d007c36 */ /* 0x001fca0008000000 */
[----:B--2---:R-:W-:-:S13]  /*0070*/  ISETP.GE.AND P0, PT, R0, R3, PT ;  /* 0x000000030000720c */ /* 0x004fda0003f06270 */
[----:B------:R-:W-:Y:S05]  /*0080*/  @P0 EXIT ;  /* 0x000000000000094d */ /* 0x000fea0003800000 */
[----:B------:R-:W0:Y:S01]  /*0090*/  LDC R2, c[0x0][0x394] ;  /* 0x0000e500ff027b82 */ /* 0x000e220000000800 */
[----:B------:R-:W-:Y:S01]  /*00a0*/  LOP3.LUT R5, R13, 0x1f, RZ, 0xc0, !PT ;  /* 0x0000001f0d057812 */ /* 0x000fe200078ec0ff */
[----:B------:R-:W-:Y:S01]  /*00b0*/  UMOV UR5, 0x400 ;  /* 0x0000040000057882 */ /* 0x000fe20000000000 */
[----:B------:R-:W-:Y:S01]  /*00c0*/  SHF.R.U32.HI R7, RZ, 0x5, R13 ;  /* 0x00000005ff077819 */ /* 0x000fe2000001160d */
[----:B------:R-:W1:Y:S01]  /*00d0*/  LDCU.64 UR8, c[0x0][0x358] ;  /* 0x00006b00ff0877ac */ /* 0x000e620008000a00 */
[----:B------:R-:W-:Y:S03]  /*00e0*/  BSSY.RECONVERGENT B0, `(.L_x_122) ;  /* 0x000005a000007945 */ /* 0x000fe60003800200 */
[----:B------:R-:W2:Y:S01]  /*00f0*/  S2UR UR6, SR_CgaCtaId ;  /* 0x00000000000679c3 */ /* 0x000ea20000008800 */
[-C--:B0-----:R-:W-:Y:S01]  /*0100*/  ISETP.GE.AND P0, PT, R5, R2.reuse, PT ;  /* 0x000000020500720c */ /* 0x081fe20003f06270 */
[-C--:B------:R-:W-:Y:S01]  /*0110*/  IMAD R7, R7, R2.reuse, RZ ;  /* 0x0000000207077224 */ /* 0x080fe200078e02ff */
[----:B------:R-:W-:-:S03]  /*0120*/  LEA.HI R4, R2, R2, RZ, 0x1 ;  /* 0x0000000202047211 */ /* 0x000fc600078f08ff */
[----:B------:R-:W-:Y:S01]  /*0130*/  IMAD.SHL.U32 R10, R7, 0x4, RZ ;  /* 0x00000004070a7824 */ /* 0x000fe200078e00ff */
[----:B------:R-:W-:Y:S01]  /*0140*/  SHF.R.S32.HI R4, RZ, 0x1, R4 ;  /* 0x00000001ff047819 */ /* 0x000fe20000011404 */
[----:B--2---:R-:W-:-:S06]  /*0150*/  ULEA UR5, UR6, UR5, 0x18 ;  /* 0x0000000506057291 */ /* 0x004fcc000f8ec0ff */
[----:B------:R-:W-:Y:S01]  /*0160*/  VIADD R7, R10, UR5 ;  /* 0x000000050a077c36 */ /* 0x000fe20008000000 */
[----:B-1----:R-:W-:Y:S06]  /*0170*/  @P0 BRA `(.L_x_123) ;  /* 0x0000000400400947 */ /* 0x002fec0003800000 */
[----:B------:R-:W-:Y:S01]  /*0180*/  LOP3.LUT R9, RZ, R5, RZ, 0x33, !PT ;  /* 0x00000005ff097212 */ /* 0x000fe200078e33ff */
[----:B------:R-:W-:Y:S04]  /*0190*/  BSSY.RECONVERGENT B1, `(.L_x_124) ;  /* 0x0000025000017945 */ /* 0x000fe80003800200 */
[----:B------:R-:W-:-:S05]  /*01a0*/  IMAD.IADD R9, R9, 0x1, R2 ;  /* 0x0000000109097824 */ /* 0x000fca00078e0202 */
[C---:B------:R-:W-:Y:S02]  /*01b0*/  LOP3.LUT R6, R9.reuse, 0x60, RZ, 0xc0, !PT ;  /* 0x0000006009067812 */ /* 0x040fe400078ec0ff */
[----:B------:R-:W-:Y:S02]  /*01c0*/  ISETP.GE.U32.AND P2, PT, R9, 0x60, PT ;  /* 0x000000600900780c */ /* 0x000fe40003f46070 */
[----:B------:R-:W-:Y:S01]  /*01d0*/  ISETP.NE.AND P0, PT, R6, 0x60, PT ;  /* 0x000000600600780c */ /* 0x000fe20003f05270 */
[----:B------:R-:W-:-:S12]  /*01e0*/  IMAD.MOV.U32 R6, RZ, RZ, R5 ;  /* 0x000000ffff067224 */ /* 0x000fd800078e0005 */
[----:B------:R-:W-:Y:S05]  /*01f0*/  @!P0 BRA `(.L_x_125) ;  /* 0x0000000000788947 */ /* 0x000fea0003800000 */
[----:B------:R-:W-:Y:S01]  /*0200*/  LEA.HI R11, R9, 0x1, RZ, 0x1b ;  /* 0x00000001090b7811 */ /* 0x000fe200078fd8ff */
[----:B------:R-:W-:Y:S01]  /*0210*/  IMAD R6, R3, 0x2, R4 ;  /* 0x0000000203067824 */ /* 0x000fe200078e0204 */
[----:B------:R-:W0:Y:S01]  /*0220*/  LDC.64 R8, c[0x0][0x380] ;  /* 0x0000e000ff087b82 */ /* 0x000e220000000a00 */
[----:B------:R-:W-:Y:S01]  /*0230*/  IMAD R10, R5, 0x4, R10 ;  /* 0x00000004050a7824 */ /* 0x000fe200078e020a */
[----:B------:R-:W-:Y:S01]  /*0240*/  IADD3 R16, PT, PT, -R4, R0, R5 ;  /* 0x0000000004107210 */ /* 0x000fe20007ffe105 */
[C---:B------:R-:W-:Y:S01]  /*0250*/  IMAD.SHL.U32 R12, R11.reuse, 0x20, RZ ;  /* 0x000000200b0c7824 */ /* 0x040fe200078e00ff */
[----:B------:R-:W-:Y:S02]  /*0260*/  IADD3 R14, PT, PT, R6, -UR4, -R13 ;  /* 0x80000004060e7c10 */ /* 0x000fe4000fffe80d */
[----:B------:R-:W-:Y:S02]  /*0270*/  LOP3.LUT R11, R11, 0x3, RZ, 0xc0, !PT ;  /* 0x000000030b0b7812 */ /* 0x000fe400078ec0ff */
[----:B------:R-:W-:Y:S01]  /*0280*/  LOP3.LUT R12, R12, 0x60, RZ, 0xc0, !PT ;  /* 0x000000600c0c7812 */ /* 0x000fe200078ec0ff */
[----:B------:R-:W-:Y:S01]  /*0290*/  IMAD.IADD R14, R14, 0x1, -R5 ;  /* 0x000000010e0e7824 */ /* 0x000fe200078e0a05 */
[----:B------:R-:W-:-:S02]  /*02a0*/  IADD3 R15, PT, PT, -R11, RZ, RZ ;  /* 0x000000ff0b0f7210 */ /* 0x000fc40007ffe1ff */
[--C-:B------:R-:W-:Y:S02]  /*02b0*/  LOP3.LUT R6, R12, 0x1f, R13.reuse, 0xf8, !PT ;  /* 0x0000001f0c067812 */ /* 0x100fe400078ef80d */
[----:B------:R-:W-:Y:S01]  /*02c0*/  IADD3 R12, PT, PT, R4, -UR4, -R13 ;  /* 0x80000004040c7c10 */ /* 0x000fe2000fffe80d */
[----:B------:R-:W-:-:S03]  /*02d0*/  VIADD R13, R10, UR5 ;  /* 0x000000050a0d7c36 */ /* 0x000fc60008000000 */
[----:B------:R-:W-:-:S07]  /*02e0*/  IADD3 R12, PT, PT, R12, -0x2, -R5 ;  /* 0xfffffffe0c0c7810 */ /* 0x000fce0007ffe805 */
.L_x_126:
[----:B------:R-:W-:Y:S01]  /*02f0*/  ISETP.GE.AND P0, PT, R16, RZ, PT ;  /* 0x000000ff1000720c */ /* 0x000fe20003f06270 */
[----:B------:R-:W-:Y:S01]  /*0300*/  VIADD R11, R14, 0xfffffffe ;  /* 0xfffffffe0e0b7836 */ /* 0x000fe20000000000 */
[----:B------:R-:W-:Y:S01]  /*0310*/  ISETP.GE.AND P1, PT, R16, R3, PT ;  /* 0x000000031000720c */ /* 0x000fe20003f26270 */
[----:B------:R-:W-:-:S10]  /*0320*/  VIADD R17, R12, 0x2 ;  /* 0x000000020c117836 */ /* 0x000fd40000000000 */
[----:B------:R-:W-:-:S05]  /*0330*/  @P0 SEL R17, R16, R11, !P1 ;  /* 0x0000000b10110207 */ /* 0x000fca0004800000 */
[----:B0-----:R-:W-:-:S06]  /*0340*/  IMAD.WIDE R10, R17, 0x4, R8 ;  /* 0x00000004110a7825 */ /* 0x001fcc00078e0208 */
[----:B------:R-:W2:Y:S01]  /*0350*/  LDG.E.CONSTANT R10, desc[UR8][R10.64] ;  /* 0x000000080a0a7981 */ /* 0x000ea2000c1e9900 */
[----:B------:R-:W-:Y:S02]  /*0360*/  VIADD R15, R15, 0x1 ;  /* 0x000000010f0f7836 */ /* 0x000fe40000000000 */
[----:B------:R-:W-:Y:S02]  /*0370*/  VIADD R12, R12, 0xffffffe0 ;  /* 0xffffffe00c0c7836 */ /* 0x000fe40000000000 */
[----:B------:R-:W-:Y:S01]  /*0380*/  VIADD R14, R14, 0xffffffe0 ;  /* 0xffffffe00e0e7836 */ /* 0x000fe20000000000 */
[----:B------:R-:W-:Y:S01]  /*0390*/  ISETP.NE.AND P0, PT, R15, RZ, PT ;  /* 0x000000ff0f00720c */ /* 0x000fe20003f05270 */
[----:B------:R-:W-:Y:S01]  /*03a0*/  VIADD R16, R16, 0x20 ;  /* 0x0000002010107836 */ /* 0x000fe20000000000 */
[----:B--2---:R0:W-:Y:S02]  /*03b0*/  STS [R13], R10 ;  /* 0x0000000a0d007388 */ /* 0x0041e40000000800 */
[----:B0-----:R-:W-:-:S09]  /*03c0*/  IADD3 R13, PT, PT, R13, 0x80, RZ ;  /* 0x000000800d0d7810 */ /* 0x001fd20007ffe0ff */
[----:B------:R-:W-:Y:S05]  /*03d0*/  @P0 BRA `(.L_x_126) ;  /* 0xfffffffc00c40947 */ /* 0x000fea000383ffff */
.L_x_125:
[----:B------:R-:W-:Y:S05]  /*03e0*/  BSYNC.RECONVERGENT B1 ;  /* 0x0000000000017941 */ /* 0x000fea0003800200 */
.L_x_124:
[----:B------:R-:W-:Y:S05]  /*03f0*/  @!P2 BRA `(.L_x_123) ;  /* 0x0000000000a0a947 */ /* 0x000fea0003800000 */
[----:B------:R-:W0:Y:S01]  /*0400*/  LDC.64 R8, c[0x0][0x380] ;  /* 0x0000e000ff087b82 */ /* 0x000e220000000a00 */
[----:B------:R-:W-:Y:S01]  /*0410*/  LEA R18, R3, 0xfffffffe, 0x1 ;  /* 0xfffffffe03127811 */ /* 0x000fe200078e08ff */
[----:B------:R-:W-:-:S07]  /*0420*/  IMAD.IADD R19, R0, 0x1, -R4 ;  /* 0x0000000100137824 */ /* 0x000fce00078e0a04 */
.L_x_127:
[----:B-1----:R-:W-:-:S04]  /*0430*/  IMAD.IADD R10, R19, 0x1, R6 ;  /* 0x00000001130a7824 */ /* 0x002fc800078e0206 */
[C---:B------:R-:W-:Y:S01]  /*0440*/  VIADD R15, R10.reuse, 0x20 ;  /* 0x000000200a0f7836 */ /* 0x040fe20000000000 */
[C---:B------:R-:W-:Y:S01]  /*0450*/  ISETP.GE.AND P2, PT, R10.reuse, RZ, PT ;  /* 0x000000ff0a00720c */ /* 0x040fe20003f46270 */
[----:B------:R-:W-:Y:S01]  /*0460*/  VIADD R13, R10, 0x40 ;  /* 0x000000400a0d7836 */ /* 0x000fe20000000000 */
[----:B------:R-:W-:Y:S01]  /*0470*/  IADD3 R11, PT, PT, R18, -R10, RZ ;  /* 0x8000000a120b7210 */ /* 0x000fe20007ffe0ff */
[----:B------:R-:W-:Y:S01]  /*0480*/  VIADD R21, R10, 0x60 ;  /* 0x000000600a157836 */ /* 0x000fe20000000000 */
[-C--:B------:R-:W-:Y:S01]  /*0490*/  ISETP.GE.AND P6, PT, R15, R3.reuse, PT ;  /* 0x000000030f00720c */ /* 0x080fe20003fc6270 */
[----:B------:R-:W-:Y:S01]  /*04a0*/  IMAD.MOV R17, RZ, RZ, -R10 ;  /* 0x000000ffff117224 */ /* 0x000fe200078e0a0a */
[-C--:B------:R-:W-:Y:S02]  /*04b0*/  ISETP.GE.AND P0, PT, R13, R3.reuse, PT ;  /* 0x000000030d00720c */ /* 0x080fe40003f06270 */
[----:B------:R-:W-:Y:S02]  /*04c0*/  ISETP.GE.AND P1, PT, R21, R3, PT ;  /* 0x000000031500720c */ /* 0x000fe40003f26270 */
[----:B------:R-:W-:-:S02]  /*04d0*/  ISETP.GE.AND P4, PT, R13, RZ, PT ;  /* 0x000000ff0d00720c */ /* 0x000fc40003f86270 */
[----:B------:R-:W-:Y:S02]  /*04e0*/  ISETP.GE.AND P3, PT, R15, RZ, PT ;  /* 0x000000ff0f00720c */ /* 0x000fe40003f66270 */
[----:B------:R-:W-:-:S03]  /*04f0*/  ISETP.GE.AND P5, PT, R21, RZ, PT ;  /* 0x000000ff1500720c */ /* 0x000fc60003fa6270 */
[----:B------:R-:W-:Y:S01]  /*0500*/  @P6 IMAD.IADD R15, R18, 0x1, -R15 ;  /* 0x00000001120f6824 */ /* 0x000fe200078e0a0f */
[----:B------:R-:W-:Y:S01]  /*0510*/  ISETP.GE.AND P6, PT, R10, R3, PT ;  /* 0x000000030a00720c */ /* 0x000fe20003fc6270 */
[C---:B------:R-:W-:Y:S02]  /*0520*/  @P0 IMAD.IADD R13, R18.reuse, 0x1, -R13 ;  /* 0x00000001120d0824 */ /* 0x040fe400078e0a0d */
[----:B------:R-:W-:Y:S01]  /*0530*/  @P1 IMAD.IADD R21, R18, 0x1, -R21 ;  /* 0x0000000112151824 */ /* 0x000fe200078e0a15 */
[C---:B------:R-:W-:Y:S02]  /*0540*/  @P2 SEL R17, R10.reuse, R11, !P6 ;  /* 0x0000000b0a112207 */ /* 0x040fe40007000000 */
[C---:B------:R-:W-:Y:S02]  /*0550*/  @!P4 IADD3 R13, PT, PT, -R10.reuse, -0x40, RZ ;  /* 0xffffffc00a0dc810 */ /* 0x040fe40007ffe1ff */
[C---:B------:R-:W-:Y:S01]  /*0560*/  @!P3 IADD3 R15, PT, PT, -R10.reuse, -0x20, RZ ;  /* 0xffffffe00a0fb810 */ /* 0x040fe20007ffe1ff */
[----:B0-----:R-:W-:Y:S01]  /*0570*/  IMAD.WIDE R16, R17, 0x4, R8 ;  /* 0x0000000411107825 */ /* 0x001fe200078e0208 */
[----:B------:R-:W-:-:S03]  /*0580*/  @!P5 IADD3 R21, PT, PT, -R10, -0x60, RZ ;  /* 0xffffffa00a15d810 */ /* 0x000fc60007ffe1ff */
[--C-:B------:R-:W-:Y:S02]  /*0590*/  IMAD.WIDE R10, R13, 0x4, R8.reuse ;  /* 0x000000040d0a7825 */ /* 0x100fe400078e0208 */
[----:B------:R-:W2:Y:S02]  /*05a0*/  LDG.E.CONSTANT R16, desc[UR8][R16.64] ;  /* 0x0000000810107981 */ /* 0x000ea4000c1e9900 */
[--C-:B------:R-:W-:Y:S02]  /*05b0*/  IMAD.WIDE R14, R15, 0x4, R8.reuse ;  /* 0x000000040f0e7825 */ /* 0x100fe400078e0208 */
[----:B------:R-:W3:Y:S02]  /*05c0*/  LDG.E.CONSTANT R10, desc[UR8][R10.64] ;  /* 0x000000080a0a7981 */ /* 0x000ee4000c1e9900 */
[----:B------:R-:W-:Y:S02]  /*05d0*/  IMAD.WIDE R12, R21, 0x4, R8 ;  /* 0x00000004150c7825 */ /* 0x000fe400078e0208 */
[----:B------:R-:W4:Y:S04]  /*05e0*/  LDG.E.CONSTANT R14, desc[UR8][R14.64] ;  /* 0x000000080e0e7981 */ /* 0x000f28000c1e9900 */
[----:B------:R-:W5:Y:S01]  /*05f0*/  LDG.E.CONSTANT R12, desc[UR8][R12.64] ;  /* 0x000000080c0c7981 */ /* 0x000f62000c1e9900 */
[----:B------:R-:W-:-:S02]  /*0600*/  IMAD R21, R6, 0x4, R7 ;  /* 0x0000000406157824 */ /* 0x000fc400078e0207 */
[----:B------:R-:W-:-:S05]  /*0610*/  VIADD R6, R6, 0x80 ;  /* 0x0000008006067836 */ /* 0x000fca0000000000 */
[----:B------:R-:W-:Y:S01]  /*0620*/  ISETP.GE.AND P0, PT, R6, R2, PT ;  /* 0x000000020600720c */ /* 0x000fe20003f06270 */
[----:B--2---:R1:W-:Y:S04]  /*0630*/  STS [R21], R16 ;  /* 0x0000001015007388 */ /* 0x0043e80000000800 */
[----:B---3--:R1:W-:Y:S04]  /*0640*/  STS [R21+0x100], R10 ;  /* 0x0001000a15007388 */ /* 0x0083e80000000800 */
[----:B----4-:R1:W-:Y:S04]  /*0650*/  STS [R21+0x80], R14 ;  /* 0x0000800e15007388 */ /* 0x0103e80000000800 */
[----:B-----5:R1:W-:Y:S01]  /*0660*/  STS [R21+0x180], R12 ;  /* 0x0001800c15007388 */ /* 0x0203e20000000800 */
[----:B------:R-:W-:Y:S05]  /*0670*/  @!P0 BRA `(.L_x_127) ;  /* 0xfffffffc006c8947 */ /* 0x000fea000383ffff */
.L_x_123:
[----:B------:R-:W-:Y:S05]  /*0680*/  BSYNC.RECONVERGENT B0 ;  /* 0x0000000000007941 */ /* 0x000fea0003800200 */
.L_x_122:
[----:B------:R-:W-:Y:S01]  /*0690*/  ISETP.NE.AND P0, PT, R5, RZ, PT ;  /* 0x000000ff0500720c */ /* 0x000fe20003f05270 */
[----:B------:R-:W-:-:S12]  /*06a0*/  NOP ;  /* 0x0000000000007918 */ /* 0x000fd80000000000 */
[----:B------:R-:W-:Y:S05]  /*06b0*/  @P0 EXIT ;  /* 0x000000000000094d */ /* 0x000fea0003800000 */
[----:B------:R-:W-:-:S13]  /*06c0*/  ISETP.GE.AND P0, PT, R2, 0x2, PT ;  /* 0x000000020200780c */ /* 0x000fda0003f06270 */
[----:B------:R-:W-:Y:S05]  /*06d0*/  @!P0 BRA `(.L_x_128) ;  /* 0x0000000000548947 */ /* 0x000fea0003800000 */
[----:B------:R-:W-:-:S07]  /*06e0*/  IMAD.MOV.U32 R2, RZ, RZ, 0x1 ;  /* 0x00000001ff027424 */ /* 0x000fce00078e00ff */
.L_x_132:
[C---:B0-----:R-:W-:Y:S01]  /*06f0*/  IMAD R3, R2.reuse, 0x4, R7 ;  /* 0x0000000402037824 */ /* 0x041fe200078e0207 */
[----:B------:R-:W0:Y:S01]  /*0700*/  LDCU UR4, c[0x0][0x394] ;  /* 0x00007280ff0477ac */ /* 0x000e220008000800 */
[----:B------:R-:W-:Y:S01]  /*0710*/  IMAD.MOV.U32 R6, RZ, RZ, R2 ;  /* 0x000000ffff067224 */ /* 0x000fe200078e0002 */
[----:B------:R-:W-:Y:S01]  /*0720*/  IADD3 R2, PT, PT, R2, 0x1, RZ ;  /* 0x0000000102027810 */ /* 0x000fe20007ffe0ff */
[----:B------:R-:W-:Y:S02]  /*0730*/  BSSY.RECONVERGENT B0, `(.L_x_129) ;  /* 0x000000c000007945 */ /* 0x000fe40003800200 */
[----:B------:R-:W2:Y:S01]  /*0740*/  LDS R3, [R3] ;  /* 0x0000000003037984 */ /* 0x000ea20000000800 */
[----:B0-----:R-:W-:-:S13]  /*0750*/  ISETP.NE.AND P1, PT, R2, UR4, PT ;  /* 0x0000000402007c0c */ /* 0x001fda000bf25270 */
.L_x_131:
[----:B------:R-:W-:-:S05]  /*0760*/  IMAD R5, R6, 0x4, R7 ;  /* 0x0000000406057824 */ /* 0x000fca00078e0207 */
[----:B------:R-:W2:Y:S02]  /*0770*/  LDS R8, [R5+-0x4] ;  /* 0xfffffc0005087984 */ /* 0x000ea40000000800 */
[----:B--2---:R-:W-:-:S13]  /*0780*/  FSETP.GT.AND P0, PT, R8, R3, PT ;  /* 0x000000030800720b */ /* 0x004fda0003f04000 */
[----:B------:R-:W-:Y:S05]  /*0790*/  @!P0 BRA `(.L_x_130) ;  /* 0x0000000000148947 */ /* 0x000fea0003800000 */
[----:B------:R0:W-:Y:S01]  /*07a0*/  STS [R5], R8 ;  /* 0x0000000805007388 */ /* 0x0001e20000000800 */
[C---:B------:R-:W-:Y:S01]  /*07b0*/  ISETP.GT.AND P0, PT, R6.reuse, 0x1, PT ;  /* 0x000000010600780c */ /* 0x040fe20003f04270 */
[----:B------:R-:W-:-:S12]  /*07c0*/  VIADD R6, R6, 0xffffffff ;  /* 0xffffffff06067836 */ /* 0x000fd80000000000 */
[----:B0-----:R-:W-:Y:S05]  /*07d0*/  @P0 BRA `(.L_x_131) ;  /* 0xfffffffc00e00947 */ /* 0x001fea000383ffff */
[----:B------:R-:W-:-:S07]  /*07e0*/  IMAD.MOV.U32 R6, RZ, RZ, RZ ;  /* 0x000000ffff067224 */ /* 0x000fce00078e00ff */
.L_x_130:
[----:B------:R-:W-:Y:S05]  /*07f0*/  BSYNC.RECONVERGENT B0 ;  /* 0x0000000000007941 */ /* 0x000fea0003800200 */
.L_x_129:
[----:B------:R-:W-:-:S05]  /*0800*/  IMAD R6, R6, 0x4, R7 ;  /* 0x0000000406067824 */ /* 0x000fca00078e0207 */
[----:B------:R0:W-:Y:S01]  /*0810*/  STS [R6], R3 ;  /* 0x0000000306007388 */ /* 0x0001e20000000800 */
[----:B------:R-:W-:Y:S05]  /*0820*/  @P1 BRA `(.L_x_132) ;  /* 0xfffffffc00b01947 */ /* 0x000fea000383ffff */
.L_x_128:
[----:B------:R-:W-:Y:S01]  /*0830*/  IMAD R4, R4, 0x4, R7 ;  /* 0x0000000404047824 */ /* 0x000fe200078e0207 */
[----:B0-----:R-:W0:Y:S04]  /*0840*/  LDC.64 R2, c[0x0][0x388] ;  /* 0x0000e200ff027b82 */ /* 0x001e280000000a00 */
[----:B------:R-:W2:Y:S01]  /*0850*/  LDS R5, [R4] ;  /* 0x0000000004057984 */ /* 0x000ea20000000800 */
[----:B0-----:R-:W-:-:S05]  /*0860*/  IMAD.WIDE R2, R0, 0x4, R2 ;  /* 0x0000000400027825 */ /* 0x001fca00078e0202 */
[----:B--2---:R-:W-:Y:S01]  /*0870*/  STG.E desc[UR8][R2.64], R5 ;  /* 0x0000000502007986 */ /* 0x004fe2000c101908 */
[----:B------:R-:W-:Y:S05]  /*0880*/  EXIT ;  /* 0x000000000000794d */ /* 0x000fea0003800000 */
.L_x_133:
        /* <DEDUP_REMOVED lines=15> */
.L_x_357:


//--------------------- .text._ZN17signal_processing7kernels25median_filter_sm87_kernelEPKfPfii --------------------------
	.section	.text._ZN17signal_processing7kernels25median_filter_sm87_kernelEPKfPfii,"ax",@progbits
	.align	128
        .global         _ZN17signal_processing7kernels25median_filter_sm87_kernelEPKfPfii
        .type           _ZN17signal_processing7kernels25median_filter_sm87_kernelEPKfPfii,@function
        .size           _ZN17signal_processing7kernels25median_filter_sm87_kernelEPKfPfii,(.L_x_358 - _ZN17signal_processing7kernels25median_filter_sm87_kernelEPKfPfii)
        .other          _ZN17signal_processing7kernels25median_filter_sm87_kernelEPKfPfii,@"STO_CUDA_ENTRY STV_DEFAULT"
_ZN17signal_processing7kernels25median_filter_sm87_kernelEPKfPfii:
.text._ZN17signal_processing7kernels25median_filter_sm87_kernelEPKfPfii:
        /* <DEDUP_REMOVED lines=8> */
[----:B------:R-:W0:Y:S01]  /*0080*/  LDC R14, c[0x0][0x394] ;  /* 0x0000e500ff0e7b82 */ /* 0x000e220000000800 */
[----:B------:R-:W-:Y:S01]  /*0090*/  UMOV UR4, 0x400 ;  /* 0x0000040000047882 */ /* 0x000fe20000000000 */
[----:B------:R-:W1:Y:S06]  /*00a0*/  LDCU.64 UR8, c[0x0][0x358] ;  /* 0x00006b00ff0877ac */ /* 0x000e6c0008000a00 */
[----:B------:R-:W2:Y:S01]  /*00b0*/  S2UR UR5, SR_CgaCtaId ;  /* 0x00000000000579c3 */ /* 0x000ea20000008800 */
[C---:B0-----:R-:W-:Y:S01]  /*00c0*/  ISETP.GE.AND P0, PT, R14.reuse, 0x1, PT ;  /* 0x000000010e00780c */ /* 0x041fe20003f06270 */
[-C--:B------:R-:W-:Y:S01]  /*00d0*/  IMAD R15, R15, R14.reuse, RZ ;  /* 0x0000000e0f0f7224 */ /* 0x080fe200078e02ff */
[----:B------:R-:W-:-:S04]  /*00e0*/  LEA.HI R16, R14, R14, RZ, 0x1 ;  /* 0x0000000e0e107211 */ /* 0x000fc800078f08ff */
[----:B------:R-:W-:Y:S01]  /*00f0*/  SHF.R.S32.HI R16, RZ, 0x1, R16 ;  /* 0x00000001ff107819 */ /* 0x000fe20000011410 */
[----:B--2---:R-:W-:-:S06]  /*0100*/  ULEA UR4, UR5, UR4, 0x18 ;  /* 0x0000000405047291 */ /* 0x004fcc000f8ec0ff */
[----:B------:R-:W-:Y:S01]  /*0110*/  LEA R15, R15, UR4, 0x2 ;  /* 0x000000040f0f7c11 */ /* 0x000fe2000f8e10ff */
[----:B-1----:R-:W-:Y:S06]  /*0120*/  @!P0 BRA `(.L_x_134) ;  /* 0x00000008008c8947 */ /* 0x002fec0003800000 */
[C---:B------:R-:W-:Y:S01]  /*0130*/  ISETP.GE.U32.AND P1, PT, R14.reuse, 0x8, PT ;  /* 0x000000080e00780c */ /* 0x040fe20003f26070 */
[----:B------:R-:W-:Y:S01]  /*0140*/  ULEA UR4, UR6, 0xfffffffe, 0x1 ;  /* 0xfffffffe06047891 */ /* 0x000fe2000f8e08ff */
[----:B------:R-:W-:Y:S01]  /*0150*/  LOP3.LUT R21, R14, 0x7, RZ, 0xc0, !PT ;  /* 0x000000070e157812 */ /* 0x000fe200078ec0ff */
[----:B------:R-:W-:Y:S02]  /*0160*/  IMAD.IADD R17, R0, 0x1, -R16 ;  /* 0x0000000100117824 */ /* 0x000fe400078e0a10 */
[----:B------:R-:W-:Y:S01]  /*0170*/  IMAD.MOV.U32 R18, RZ, RZ, RZ ;  /* 0x000000ffff127224 */ /* 0x000fe200078e00ff */
[----:B------:R-:W-:-:S07]  /*0180*/  ISETP.NE.AND P0, PT, R21, RZ, PT ;  /* 0x000000ff1500720c */ /* 0x000fce0003f05270 */
[----:B------:R-:W-:Y:S06]  /*0190*/  @!P1 BRA `(.L_x_135) ;  /* 0x0000000400209947 */ /* 0x000fec0003800000 */
[----:B------:R-:W0:Y:S01]  /*01a0*/  LDC.64 R2, c[0x0][0x380] ;  /* 0x0000e000ff027b82 */ /* 0x000e220000000a00 */
[----:B------:R-:W-:Y:S01]  /*01b0*/  LOP3.LUT R18, R14, 0x7ffffff8, RZ, 0xc0, !PT ;  /* 0x7ffffff80e127812 */ /* 0x000fe200078ec0ff */
[----:B------:R-:W-:-:S07]  /*01c0*/  IMAD.MOV.U32 R20, RZ, RZ, RZ ;  /* 0x000000ffff147224 */ /* 0x000fce00078e00ff */
.L_x_136:
[----:B-1----:R-:W-:-:S04]  /*01d0*/  IMAD.IADD R6, R17, 0x1, R20 ;  /* 0x0000000111067824 */ /* 0x002fc800078e0214 */
[C---:B------:R-:W-:Y:S01]  /*01e0*/  VIADD R25, R6.reuse, 0x1 ;  /* 0x0000000106197836 */ /* 0x040fe20000000000 */
[C---:B------:R-:W-:Y:S01]  /*01f0*/  ISETP.GE.AND P3, PT, R6.reuse, RZ, PT ;  /* 0x000000ff0600720c */ /* 0x040fe20003f66270 */
[C---:B------:R-:W-:Y:S01]  /*0200*/  VIADD R23, R6.reuse, 0x2 ;  /* 0x0000000206177836 */ /* 0x040fe20000000000 */
[C---:B------:R-:W-:Y:S01]  /*0210*/  ISETP.GE.AND P4, PT, R6.reuse, UR6, PT ;  /* 0x0000000606007c0c */ /* 0x040fe2000bf86270 */
[----:B------:R-:W-:Y:S01]  /*0220*/  IMAD.MOV R19, RZ, RZ, -R6 ;  /* 0x000000ffff137224 */ /* 0x000fe200078e0a06 */
[C---:B------:R-:W-:Y:S01]  /*0230*/  ISETP.GE.AND P1, PT, R25.reuse, UR6, PT ;  /* 0x0000000619007c0c */ /* 0x040fe2000bf26270 */
[C---:B------:R-:W-:Y:S01]  /*0240*/  VIADD R7, R6.reuse, 0x4 ;  /* 0x0000000406077836 */ /* 0x040fe20000000000 */
[----:B------:R-:W-:Y:S01]  /*0250*/  ISETP.GE.AND P2, PT, R25, RZ, PT ;  /* 0x000000ff1900720c */ /* 0x000fe20003f46270 */
[C---:B------:R-:W-:Y:S01]  /*0260*/  VIADD R9, R6.reuse, 0x5 ;  /* 0x0000000506097836 */ /* 0x040fe20000000000 */
[C---:B------:R-:W-:Y:S01]  /*0270*/  IADD3 R5, PT, PT, -R6.reuse, UR4, RZ ;  /* 0x0000000406057c10 */ /* 0x040fe2000fffe1ff */
[C---:B------:R-:W-:Y:S01]  /*0280*/  VIADD R27, R6.reuse, 0x3 ;  /* 0x00000003061b7836 */ /* 0x040fe20000000000 */
[----:B------:R-:W-:Y:S01]  /*0290*/  ISETP.GE.AND P6, PT, R23, RZ, PT ;  /* 0x000000ff1700720c */ /* 0x000fe20003fc6270 */
[----:B------:R-:W-:-:S02]  /*02a0*/  VIADD R11, R6, 0x6 ;  /* 0x00000006060b7836 */ /* 0x000fc40000000000 */
[C---:B------:R-:W-:Y:S01]  /*02b0*/  @P3 SEL R19, R6.reuse, R5, !P4 ;  /* 0x0000000506133207 */ /* 0x040fe20006000000 */
[----:B------:R-:W-:Y:S01]  /*02c0*/  VIADD R13, R6, 0x7 ;  /* 0x00000007060d7836 */ /* 0x000fe20000000000 */
[----:B------:R-:W-:Y:S02]  /*02d0*/  ISETP.GE.AND P4, PT, R23, UR6, PT ;  /* 0x0000000617007c0c */ /* 0x000fe4000bf86270 */
[----:B------:R-:W-:Y:S01]  /*02e0*/  @P1 IADD3 R25, PT, PT, -R25, UR4, RZ ;  /* 0x0000000419191c10 */ /* 0x000fe2000fffe1ff */
[----:B0-----:R-:W-:Y:S01]  /*02f0*/  IMAD.WIDE R4, R19, 0x4, R2 ;  /* 0x0000000413047825 */ /* 0x001fe200078e0202 */
[----:B------:R-:W-:Y:S02]  /*0300*/  ISETP.GE.AND P1, PT, R7, UR6, PT ;  /* 0x0000000607007c0c */ /* 0x000fe4000bf26270 */
[----:B------:R-:W-:Y:S02]  /*0310*/  ISETP.GE.AND P3, PT, R9, UR6, PT ;  /* 0x0000000609007c0c */ /* 0x000fe4000bf66270 */
[----:B------:R-:W-:Y:S01]  /*0320*/  ISETP.GE.AND P5, PT, R27, UR6, PT ;  /* 0x000000061b007c0c */ /* 0x000fe2000bfa6270 */
[----:B------:R0:W2:Y:S01]  /*0330*/  LDG.E.CONSTANT R19, desc[UR8][R4.64] ;  /* 0x0000000804137981 */ /* 0x0000a2000c1e9900 */
[----:B------:R-:W-:-:S02]  /*0340*/  @!P2 LOP3.LUT R25, RZ, R6, RZ, 0x33, !PT ;  /* 0x00000006ff19a212 */ /* 0x000fc400078e33ff */
[----:B------:R-:W-:Y:S02]  /*0350*/  ISETP.GE.AND P2, PT, R11, UR6, PT ;  /* 0x000000060b007c0c */ /* 0x000fe4000bf46270 */
[----:B------:R-:W-:Y:S02]  /*0360*/  @P4 IADD3 R23, PT, PT, -R23, UR4, RZ ;  /* 0x0000000417174c10 */ /* 0x000fe4000fffe1ff */
[----:B------:R-:W-:Y:S02]  /*0370*/  @!P6 IADD3 R23, PT, PT, -R6, -0x2, RZ ;  /* 0xfffffffe0617e810 */ /* 0x000fe40007ffe1ff */
[C---:B------:R-:W-:Y:S02]  /*0380*/  ISETP.GE.AND P6, PT, R7.reuse, RZ, PT ;  /* 0x000000ff0700720c */ /* 0x040fe40003fc6270 */
[----:B------:R-:W-:Y:S02]  /*0390*/  @P1 IADD3 R7, PT, PT, -R7, UR4, RZ ;  /* 0x0000000407071c10 */ /* 0x000fe4000fffe1ff */
[----:B------:R-:W-:-:S02]  /*03a0*/  ISETP.GE.AND P1, PT, R9, RZ, PT ;  /* 0x000000ff0900720c */ /* 0x000fc40003f26270 */
[----:B------:R-:W-:Y:S02]  /*03b0*/  ISETP.GE.AND P4, PT, R27, RZ, PT ;  /* 0x000000ff1b00720c */ /* 0x000fe40003f86270 */
[----:B------:R-:W-:Y:S02]  /*03c0*/  @P3 IADD3 R9, PT, PT, -R9, UR4, RZ ;  /* 0x0000000409093c10 */ /* 0x000fe4000fffe1ff */
[----:B------:R-:W-:Y:S02]  /*03d0*/  @P5 IADD3 R27, PT, PT, -R27, UR4, RZ ;  /* 0x000000041b1b5c10 */ /* 0x000fe4000fffe1ff */
[----:B------:R-:W-:Y:S02]  /*03e0*/  ISETP.GE.AND P3, PT, R11, RZ, PT ;  /* 0x000000ff0b00720c */ /* 0x000fe40003f66270 */
[----:B------:R-:W-:Y:S02]  /*03f0*/  ISETP.GE.AND P5, PT, R13, UR6, PT ;  /* 0x000000060d007c0c */ /* 0x000fe4000bfa6270 */
[----:B------:R-:W-:-:S02]  /*0400*/  @P2 IADD3 R11, PT, PT, -R11, UR4, RZ ;  /* 0x000000040b0b2c10 */ /* 0x000fc4000fffe1ff */
[C---:B------:R-:W-:Y:S02]  /*0410*/  ISETP.GE.AND P2, PT, R13.reuse, RZ, PT ;  /* 0x000000ff0d00720c */ /* 0x040fe40003f46270 */
[C---:B------:R-:W-:Y:S02]  /*0420*/  @!P4 IADD3 R27, PT, PT, -R6.reuse, -0x3, RZ ;  /* 0xfffffffd061bc810 */ /* 0x040fe40007ffe1ff */
[C---:B------:R-:W-:Y:S02]  /*0430*/  @!P6 IADD3 R7, PT, PT, -R6.reuse, -0x4, RZ ;  /* 0xfffffffc0607e810 */ /* 0x040fe40007ffe1ff */
[C---:B------:R-:W-:Y:S02]  /*0440*/  @!P1 IADD3 R9, PT, PT, -R6.reuse, -0x5, RZ ;  /* 0xfffffffb06099810 */ /* 0x040fe40007ffe1ff */
[----:B------:R-:W-:Y:S02]  /*0450*/  @!P3 IADD3 R11, PT, PT, -R6, -0x6, RZ ;  /* 0xfffffffa060bb810 */ /* 0x000fe40007ffe1ff */
[----:B------:R-:W-:-:S03]  /*0460*/  @P5 IADD3 R13, PT, PT, -R13, UR4, RZ ;  /* 0x000000040d0d5c10 */ /* 0x000fc6000fffe1ff */
[----:B------:R-:W-:Y:S01]  /*0470*/  @!P2 IADD3 R13, PT, PT, -R6, -0x7, RZ ;  /* 0xfffffff9060da810 */ /* 0x000fe20007ffe1ff */
[----:B------:R-:W-:-:S04]  /*0480*/  IMAD.WIDE R24, R25, 0x4, R2 ;  /* 0x0000000419187825 */ /* 0x000fc800078e0202 */
[--C-:B------:R-:W-:Y:S02]  /*0490*/  IMAD.WIDE R22, R23, 0x4, R2.reuse ;  /* 0x0000000417167825 */ /* 0x100fe400078e0202 */
[----:B------:R-:W3:Y:S02]  /*04a0*/  LDG.E.CONSTANT R24, desc[UR8][R24.64] ;  /* 0x0000000818187981 */ /* 0x000ee4000c1e9900 */
[--C-:B0-----:R-:W-:Y:S02]  /*04b0*/  IMAD.WIDE R4, R27, 0x4, R2.reuse ;  /* 0x000000041b047825 */ /* 0x101fe400078e0202 */
[----:B------:R0:W4:Y:S02]  /*04c0*/  LDG.E.CONSTANT R22, desc[UR8][R22.64] ;  /* 0x0000000816167981 */ /* 0x000124000c1e9900 */
[--C-:B------:R-:W-:Y:S02]  /*04d0*/  IMAD.WIDE R6, R7, 0x4, R2.reuse ;  /* 0x0000000407067825 */ /* 0x100fe400078e0202 */
[----:B------:R-:W5:Y:S02]  /*04e0*/  LDG.E.CONSTANT R4, desc[UR8][R4.64] ;  /* 0x0000000804047981 */ /* 0x000f64000c1e9900 */
[----:B------:R-:W-:-:S02]  /*04f0*/  IMAD.WIDE R8, R9, 0x4, R2 ;  /* 0x0000000409087825 */ /* 0x000fc400078e0202 */
[----:B------:R-:W5:Y:S02]  /*0500*/  LDG.E.CONSTANT R6, desc[UR8][R6.64] ;  /* 0x0000000806067981 */ /* 0x000f64000c1e9900 */
[--C-:B------:R-:W-:Y:S02]  /*0510*/  IMAD.WIDE R10, R11, 0x4, R2.reuse ;  /* 0x000000040b0a7825 */ /* 0x100fe400078e0202 */
[----:B------:R-:W5:Y:S02]  /*0520*/  LDG.E.CONSTANT R8, desc[UR8][R8.64] ;  /* 0x0000000808087981 */ /* 0x000f64000c1e9900 */
[----:B------:R-:W-:Y:S02]  /*0530*/  IMAD.WIDE R12, R13, 0x4, R2 ;  /* 0x000000040d0c7825 */ /* 0x000fe400078e0202 */
[----:B------:R-:W5:Y:S04]  /*0540*/  LDG.E.CONSTANT R10, desc[UR8][R10.64] ;  /* 0x000000080a0a7981 */ /* 0x000f68000c1e9900 */
[----:B------:R-:W5:Y:S01]  /*0550*/  LDG.E.CONSTANT R12, desc[UR8][R12.64] ;  /* 0x000000080c0c7981 */ /* 0x000f62000c1e9900 */
[----:B0-----:R-:W-:-:S02]  /*0560*/  IMAD R23, R20, 0x4, R15 ;  /* 0x0000000414177824 */ /* 0x001fc400078e020f */
[----:B------:R-:W-:-:S05]  /*0570*/  VIADD R20, R20, 0x8 ;  /* 0x0000000814147836 */ /* 0x000fca0000000000 */
[----:B------:R-:W-:Y:S01]  /*0580*/  ISETP.NE.AND P1, PT, R20, R18, PT ;  /* 0x000000121400720c */ /* 0x000fe20003f25270 */
[----:B--2---:R1:W-:Y:S04]  /*0590*/  STS [R23], R19 ;  /* 0x0000001317007388 */ /* 0x0043e80000000800 */
[----:B---3--:R1:W-:Y:S04]  /*05a0*/  STS [R23+0x4], R24 ;  /* 0x0000041817007388 */ /* 0x0083e80000000800 */
[----:B----4-:R1:W-:Y:S04]  /*05b0*/  STS [R23+0x8], R22 ;  /* 0x0000081617007388 */ /* 0x0103e80000000800 */
[----:B-----5:R1:W-:Y:S04]  /*05c0*/  STS [R23+0xc], R4 ;  /* 0x00000c0417007388 */ /* 0x0203e80000000800 */
[----:B------:R1:W-:Y:S04]  /*05d0*/  STS [R23+0x10], R6 ;  /* 0x0000100617007388 */ /* 0x0003e80000000800 */
[----:B------:R1:W-:Y:S04]  /*05e0*/  STS [R23+0x14], R8 ;  /* 0x0000140817007388 */ /* 0x0003e80000000800 */
[----:B------:R1:W-:Y:S04]  /*05f0*/  STS [R23+0x18], R10 ;  /* 0x0000180a17007388 */ /* 0x0003e80000000800 */
[----:B------:R1:W-:Y:S01]  /*0600*/  STS [R23+0x1c], R12 ;  /* 0x00001c0c17007388 */ /* 0x0003e20000000800 */
[----:B------:R-:W-:Y:S05]  /*0610*/  @P1 BRA `(.L_x_136) ;  /* 0xfffffff800ec1947 */ /* 0x000fea000383ffff */
.L_x_135:
[----:B------:R-:W-:Y:S05]  /*0620*/  @!P0 BRA `(.L_x_134) ;  /* 0x00000004004c8947 */ /* 0x000fea0003800000 */
[----:B------:R-:W-:Y:S02]  /*0630*/  ISETP.GE.U32.AND P1, PT, R21, 0x4, PT ;  /* 0x000000041500780c */ /* 0x000fe40003f26070 */
[----:B-1----:R-:W-:-:S04]  /*0640*/  LOP3.LUT R10, R14, 0x3, RZ, 0xc0, !PT ;  /* 0x000000030e0a7812 */ /* 0x002fc800078ec0ff */
[----:B------:R-:W-:-:S07]  /*0650*/  ISETP.NE.AND P0, PT, R10, RZ, PT ;  /* 0x000000ff0a00720c */ /* 0x000fce0003f05270 */
[----:B------:R-:W-:Y:S06]  /*0660*/  @!P1 BRA `(.L_x_137) ;  /* 0x0000000000909947 */ /* 0x000fec0003800000 */
[----:B------:R-:W-:Y:S01]  /*0670*/  IMAD.IADD R4, R17, 0x1, R18 ;  /* 0x0000000111047824 */ /* 0x000fe200078e0212 */
[----:B------:R-:W0:Y:S03]  /*0680*/  LDC.64 R2, c[0x0][0x380] ;  /* 0x0000e000ff027b82 */ /* 0x000e260000000a00 */
[C---:B------:R-:W-:Y:S01]  /*0690*/  VIADD R9, R4.reuse, 0x1 ;  /* 0x0000000104097836 */ /* 0x040fe20000000000 */
[C---:B------:R-:W-:Y:S01]  /*06a0*/  ISETP.GE.AND P4, PT, R4.reuse, RZ, PT ;  /* 0x000000ff0400720c */ /* 0x040fe20003f86270 */
[C---:B------:R-:W-:Y:S01]  /*06b0*/  VIADD R11, R4.reuse, 0x2 ;  /* 0x00000002040b7836 */ /* 0x040fe20000000000 */
[C---:B------:R-:W-:Y:S01]  /*06c0*/  IADD3 R5, PT, PT, -R4.reuse, UR4, RZ ;  /* 0x0000000404057c10 */ /* 0x040fe2000fffe1ff */
[----:B------:R-:W-:Y:S01]  /*06d0*/  VIADD R13, R4, 0x3 ;  /* 0x00000003040d7836 */ /* 0x000fe20000000000 */
[----:B------:R-:W-:Y:S01]  /*06e0*/  ISETP.GE.AND P1, PT, R9, UR6, PT ;  /* 0x0000000609007c0c */ /* 0x000fe2000bf26270 */
[----:B------:R-:W-:Y:S01]  /*06f0*/  IMAD.MOV R7, RZ, RZ, -R4 ;  /* 0x000000ffff077224 */ /* 0x000fe200078e0a04 */
[----:B------:R-:W-:-:S02]  /*0700*/  ISETP.GE.AND P6, PT, R11, UR6, PT ;  /* 0x000000060b007c0c */ /* 0x000fc4000bfc6270 */
[----:B------:R-:W-:Y:S02]  /*0710*/  ISETP.GE.AND P3, PT, R9, RZ, PT ;  /* 0x000000ff0900720c */ /* 0x000fe40003f66270 */
[----:B------:R-:W-:Y:S02]  /*0720*/  ISETP.GE.AND P5, PT, R13, UR6, PT ;  /* 0x000000060d007c0c */ /* 0x000fe4000bfa6270 */
[----:B------:R-:W-:-:S05]  /*0730*/  ISETP.GE.AND P2, PT, R11, RZ, PT ;  /* 0x000000ff0b00720c */ /* 0x000fca0003f46270 */
[----:B------:R-:W-:Y:S02]  /*0740*/  @P1 IADD3 R9, PT, PT, -R9, UR4, RZ ;  /* 0x0000000409091c10 */ /* 0x000fe4000fffe1ff */
[----:B------:R-:W-:Y:S02]  /*0750*/  ISETP.GE.AND P1, PT, R13, RZ, PT ;  /* 0x000000ff0d00720c */ /* 0x000fe40003f26270 */
[----:B------:R-:W-:Y:S02]  /*0760*/  @P6 IADD3 R11, PT, PT, -R11, UR4, RZ ;  /* 0x000000040b0b6c10 */ /* 0x000fe4000fffe1ff */
[C---:B------:R-:W-:Y:S02]  /*0770*/  ISETP.GE.AND P6, PT, R4.reuse, UR6, PT ;  /* 0x0000000604007c0c */ /* 0x040fe4000bfc6270 */
[----:B------:R-:W-:Y:S02]  /*0780*/  @!P3 LOP3.LUT R9, RZ, R4, RZ, 0x33, !PT ;  /* 0x00000004ff09b212 */ /* 0x000fe400078e33ff */
[----:B------:R-:W-:-:S02]  /*0790*/  @P4 SEL R7, R4, R5, !P6 ;  /* 0x0000000504074207 */ /* 0x000fc40007000000 */
[----:B------:R-:W-:Y:S02]  /*07a0*/  @P5 IADD3 R13, PT, PT, -R13, UR4, RZ ;  /* 0x000000040d0d5c10 */ /* 0x000fe4000fffe1ff */
[C---:B------:R-:W-:Y:S02]  /*07b0*/  @!P2 IADD3 R11, PT, PT, -R4.reuse, -0x2, RZ ;  /* 0xfffffffe040ba810 */ /* 0x040fe40007ffe1ff */
[----:B------:R-:W-:Y:S01]  /*07c0*/  @!P1 IADD3 R13, PT, PT, -R4, -0x3, RZ ;  /* 0xfffffffd040d9810 */ /* 0x000fe20007ffe1ff */
[----:B0-----:R-:W-:-:S04]  /*07d0*/  IMAD.WIDE R4, R7, 0x4, R2 ;  /* 0x0000000407047825 */ /* 0x001fc800078e0202 */
        /* <DEDUP_REMOVED lines=8> */
[----:B------:R-:W-:-:S03]  /*0860*/  VIADD R18, R18, 0x4 ;  /* 0x0000000412127836 */ /* 0x000fc60000000000 */
[----:B--2---:R0:W-:Y:S04]  /*0870*/  STS [R11], R4 ;  /* 0x000000040b007388 */ /* 0x0041e80000000800 */
[----:B---3--:R0:W-:Y:S04]  /*0880*/  STS [R11+0x4], R6 ;  /* 0x000004060b007388 */ /* 0x0081e80000000800 */
[----:B----4-:R0:W-:Y:S04]  /*0890*/  STS [R11+0x8], R8 ;  /* 0x000008080b007388 */ /* 0x0101e80000000800 */
[----:B-----5:R0:W-:Y:S02]  /*08a0*/  STS [R11+0xc], R2 ;  /* 0x00000c020b007388 */ /* 0x0201e40000000800 */
.L_x_137:
[----:B------:R-:W-:Y:S05]  /*08b0*/  @!P0 BRA `(.L_x_134) ;  /* 0x0000000000a88947 */ /* 0x000fea0003800000 */
[----:B------:R-:W-:Y:S02]  /*08c0*/  ISETP.NE.AND P3, PT, R10, 0x1, PT ;  /* 0x000000010a00780c */ /* 0x000fe40003f65270 */
[----:B0-----:R-:W-:Y:S02]  /*08d0*/  LOP3.LUT R2, R14, 0x1, RZ, 0xc0, !PT ;  /* 0x000000010e027812 */ /* 0x001fe400078ec0ff */
[----:B------:R-:W-:Y:S02]  /*08e0*/  PLOP3.LUT P1, PT, PT, PT, PT, 0x8, 0x80 ;  /* 0x000000000080781c */ /* 0x000fe40003f2e170 */
[----:B------:R-:W-:Y:S02]  /*08f0*/  ISETP.NE.U32.AND P2, PT, R2, 0x1, PT ;  /* 0x000000010200780c */ /* 0x000fe40003f45070 */
[----:B------:R-:W-:-:S05]  /*0900*/  PLOP3.LUT P4, PT, PT, PT, PT, 0x8, 0x80 ;  /* 0x000000000080781c */ /* 0x000fca0003f8e170 */
[----:B------:R-:W-:Y:S01]  /*0910*/  @P3 IMAD.IADD R6, R17, 0x1, R18 ;  /* 0x0000000111063824 */ /* 0x000fe200078e0212 */
[----:B------:R-:W0:Y:S01]  /*0920*/  @P3 LDC.64 R4, c[0x0][0x380] ;  /* 0x0000e000ff043b82 */ /* 0x000e220000000a00 */
[----:B------:R-:W-:Y:S02]  /*0930*/  @P3 IMAD R11, R18, 0x4, R15 ;  /* 0x00000004120b3824 */ /* 0x000fe400078e020f */
[C---:B------:R-:W-:Y:S01]  /*0940*/  @P3 VIADD R13, R6.reuse, 0x1 ;  /* 0x00000001060d3836 */ /* 0x040fe20000000000 */
[----:B------:R-:W-:Y:S01]  /*0950*/  ISETP.GE.AND P6, PT, R6, RZ, P3 ;  /* 0x000000ff0600720c */ /* 0x000fe20001fc6270 */
[----:B------:R-:W-:Y:S01]  /*0960*/  @P3 VIADD R18, R18, 0x2 ;  /* 0x0000000212123836 */ /* 0x000fe20000000000 */
[----:B------:R-:W-:Y:S01]  /*0970*/  @P3 IADD3 R7, PT, PT, -R6, UR4, RZ ;  /* 0x0000000406073c10 */ /* 0x000fe2000fffe1ff */
[----:B------:R-:W-:Y:S01]  /*0980*/  @P3 IMAD.MOV R9, RZ, RZ, -R6 ;  /* 0x000000ffff093224 */ /* 0x000fe200078e0a06 */
[----:B------:R-:W-:Y:S01]  /*0990*/  @P3 ISETP.GE.AND P0, PT, R13, UR6, PT ;  /* 0x000000060d003c0c */ /* 0x000fe2000bf06270 */
[----:B------:R-:W-:Y:S01]  /*09a0*/  @!P2 IMAD.IADD R17, R17, 0x1, R18 ;  /* 0x000000011111a824 */ /* 0x000fe200078e0212 */
[----:B------:R-:W-:Y:S01]  /*09b0*/  @P3 ISETP.GE.AND P5, PT, R13, RZ, PT ;  /* 0x000000ff0d00320c */ /* 0x000fe20003fa6270 */
[----:B------:R-:W1:Y:S01]  /*09c0*/  @!P2 LDC.64 R2, c[0x0][0x380] ;  /* 0x0000e000ff02ab82 */ /* 0x000e620000000a00 */
[----:B------:R-:W-:Y:S01]  /*09d0*/  @P3 PLOP3.LUT P1, PT, P0, PT, PT, 0x80, 0x8 ;  /* 0x000000000008381c */ /* 0x000fe2000072f070 */
[----:B------:R-:W-:Y:S01]  /*09e0*/  @!P2 IMAD.MOV R8, RZ, RZ, -R17 ;  /* 0x000000ffff08a224 */ /* 0x000fe200078e0a11 */
[----:B------:R-:W-:-:S04]  /*09f0*/  @!P2 ISETP.GE.AND P0, PT, R17, UR6, PT ;  /* 0x000000061100ac0c */ /* 0x000fc8000bf06270 */
[----:B------:R-:W-:Y:S02]  /*0a00*/  @!P2 PLOP3.LUT P4, PT, P0, PT, PT, 0x80, 0x8 ;  /* 0x000000000008a81c */ /* 0x000fe4000078f070 */
[----:B------:R-:W-:Y:S02]  /*0a10*/  PLOP3.LUT P0, PT, PT, PT, PT, 0x80, 0x8 ;  /* 0x000000000008781c */ /* 0x000fe40003f0f070 */
[----:B------:R-:W-:Y:S02]  /*0a20*/  @P3 PLOP3.LUT P0, PT, P5, PT, PT, 0x80, 0x8 ;  /* 0x000000000008381c */ /* 0x000fe40002f0f070 */
[----:B------:R-:W-:Y:S02]  /*0a30*/  @!P2 ISETP.GE.AND P5, PT, R17, RZ, PT ;  /* 0x000000ff1100a20c */ /* 0x000fe40003fa6270 */
[----:B------:R-:W-:Y:S02]  /*0a40*/  @P1 IADD3 R13, PT, PT, -R13, UR4, RZ ;  /* 0x000000040d0d1c10 */ /* 0x000fe4000fffe1ff */
[----:B------:R-:W-:-:S02]  /*0a50*/  PLOP3.LUT P1, PT, PT, PT, PT, 0x80, 0x8 ;  /* 0x000000000008781c */ /* 0x000fc40003f2f070 */
[----:B------:R-:W-:Y:S02]  /*0a60*/  @!P2 PLOP3.LUT P1, PT, P5, PT, PT, 0x80, 0x8 ;  /* 0x000000000008a81c */ /* 0x000fe40002f2f070 */
[----:B------:R-:W-:Y:S02]  /*0a70*/  @P4 IADD3 R17, PT, PT, -R17, UR4, RZ ;  /* 0x0000000411114c10 */ /* 0x000fe4000fffe1ff */
[C---:B------:R-:W-:Y:S02]  /*0a80*/  @P3 ISETP.GE.AND P4, PT, R6.reuse, UR6, PT ;  /* 0x0000000606003c0c */ /* 0x040fe4000bf86270 */
[----:B------:R-:W-:Y:S02]  /*0a90*/  @!P0 LOP3.LUT R13, RZ, R6, RZ, 0x33, !PT ;  /* 0x00000006ff0d8212 */ /* 0x000fe400078e33ff */
[----:B------:R-:W-:-:S05]  /*0aa0*/  @P6 SEL R9, R6, R7, !P4 ;  /* 0x0000000706096207 */ /* 0x000fca0006000000 */
[----:B------:R-:W-:Y:S02]  /*0ab0*/  @!P1 IMAD.MOV.U32 R17, RZ, RZ, R8 ;  /* 0x000000ffff119224 */ /* 0x000fe400078e0008 */
[----:B0-----:R-:W-:-:S04]  /*0ac0*/  @P3 IMAD.WIDE R6, R9, 0x4, R4 ;  /* 0x0000000409063825 */ /* 0x001fc800078e0204 */
[----:B------:R-:W-:Y:S02]  /*0ad0*/  @P3 IMAD.WIDE R4, R13, 0x4, R4 ;  /* 0x000000040d043825 */ /* 0x000fe400078e0204 */
[----:B------:R-:W2:Y:S02]  /*0ae0*/  @P3 LDG.E.CONSTANT R6, desc[UR8][R6.64] ;  /* 0x0000000806063981 */ /* 0x000ea4000c1e9900 */
[----:B-1----:R-:W-:Y:S02]  /*0af0*/  @!P2 IMAD.WIDE R2, R17, 0x4, R2 ;  /* 0x000000041102a825 */ /* 0x002fe400078e0202 */
[----:B------:R-:W3:Y:S04]  /*0b00*/  @P3 LDG.E.CONSTANT R4, desc[UR8][R4.64] ;  /* 0x0000000804043981 */ /* 0x000ee8000c1e9900 */
[----:B------:R-:W4:Y:S01]  /*0b10*/  @!P2 LDG.E.CONSTANT R2, desc[UR8][R2.64] ;  /* 0x000000080202a981 */ /* 0x000f22000c1e9900 */
[----:B------:R-:W-:-:S03]  /*0b20*/  @!P2 IMAD R9, R18, 0x4, R15 ;  /* 0x000000041209a824 */ /* 0x000fc600078e020f */
[----:B--2---:R2:W-:Y:S04]  /*0b30*/  @P3 STS [R11], R6 ;  /* 0x000000060b003388 */ /* 0x0045e80000000800 */
[----:B---3--:R2:W-:Y:S04]  /*0b40*/  @P3 STS [R11+0x4], R4 ;  /* 0x000004040b003388 */ /* 0x0085e80000000800 */
[----:B----4-:R2:W-:Y:S02]  /*0b50*/  @!P2 STS [R9], R2 ;  /* 0x000000020900a388 */ /* 0x0105e40000000800 */
.L_x_134:
[----:B------:R-:W-:-:S13]  /*0b60*/  ISETP.GE.AND P0, PT, R14, 0x2, PT ;  /* 0x000000020e00780c */ /* 0x000fda0003f06270 */
[----:B------:R-:W-:Y:S05]  /*0b70*/  @!P0 BRA `(.L_x_138) ;  /* 0x0000000c00048947 */ /* 0x000fea0003800000 */
[C---:B0-2---:R-:W-:Y:S01]  /*0b80*/  LOP3.LUT R2, R14.reuse, 0x7ffffffc, RZ, 0xc0, !PT ;  /* 0x7ffffffc0e027812 */ /* 0x045fe200078ec0ff */
[----:B-1----:R-:W-:Y:S01]  /*0b90*/  VIADD R4, R15, 0x8 ;  /* 0x000000080f047836 */ /* 0x002fe20000000000 */
[----:B------:R-:W-:Y:S01]  /*0ba0*/  LOP3.LUT R14, R14, 0x3, RZ, 0xc0, !PT ;  /* 0x000000030e0e7812 */ /* 0x000fe200078ec0ff */
[----:B------:R-:W-:Y:S02]  /*0bb0*/  UMOV UR4, 0x2 ;  /* 0x0000000200047882 */ /* 0x000fe40000000000 */
[----:B------:R-:W-:-:S07]  /*0bc0*/  IMAD.MOV R3, RZ, RZ, -R2 ;  /* 0x000000ffff037224 */ /* 0x000fce00078e0a02 */
.L_x_163:
[----:B01----:R-:W-:-:S05]  /*0bd0*/  UMOV UR5, UR4 ;  /* 0x0000000400057c82 */ /* 0x003fca0008000000 */
.L_x_162:
[----:B0-----:R-:W0:Y:S01]  /*0be0*/  LDCU UR7, c[0x0][0x394] ;  /* 0x00007280ff0777ac */ /* 0x001e220008000800 */
[----:B-1----:R-:W-:Y:S01]  /*0bf0*/  IMAD.MOV.U32 R6, RZ, RZ, RZ ;  /* 0x000000ffff067224 */ /* 0x002fe200078e00ff */
[----:B------:R-:W-:Y:S01]  /*0c00*/  UMOV UR6, UR5 ;  /* 0x0000000500067c82 */ /* 0x000fe20008000000 */
[----:B------:R-:W-:Y:S02]  /*0c10*/  USHF.R.U32.HI UR5, URZ, 0x1, UR5 ;  /* 0x00000001ff057899 */ /* 0x000fe40008011605 */
[----:B0-----:R-:W-:-:S09]  /*0c20*/  UISETP.GE.U32.AND UP0, UPT, UR7, 0x4, UPT ;  /* 0x000000040700788c */ /* 0x001fd2000bf06070 */
[----:B------:R-:W-:Y:S05]  /*0c30*/  BRA.U !UP0, `(.L_x_139) ;  /* 0x0000000508947547 */ /* 0x000fea000b800000 */
[----:B------:R-:W-:Y:S01]  /*0c40*/  IMAD.MOV.U32 R5, RZ, RZ, 0x1 ;  /* 0x00000001ff057424 */ /* 0x000fe200078e00ff */
[----:B------:R-:W0:Y:S01]  /*0c50*/  LDCU UR7, c[0x0][0x394] ;  /* 0x00007280ff0777ac */ /* 0x000e220008000800 */
[----:B------:R-:W-:Y:S02]  /*0c60*/  IMAD.MOV.U32 R6, RZ, RZ, R4 ;  /* 0x000000ffff067224 */ /* 0x000fe400078e0004 */
[----:B------:R-:W-:-:S07]  /*0c70*/  IMAD.MOV.U32 R7, RZ, RZ, R3 ;  /* 0x000000ffff077224 */ /* 0x000fce00078e0003 */
.L_x_152:
[----:B------:R-:W-:Y:S02]  /*0c80*/  VIADD R8, R5, 0xffffffff ;  /* 0xffffffff05087836 */ /* 0x000fe40000000000 */
[----:B------:R-:W-:-:S03]  /*0c90*/  VIADD R7, R7, 0x4 ;  /* 0x0000000407077836 */ /* 0x000fc60000000000 */
[----:B------:R-:W-:Y:S02]  /*0ca0*/  LOP3.LUT R10, R8, UR5, RZ, 0x3c, !PT ;  /* 0x00000005080a7c12 */ /* 0x000fe4000f8e3cff */
[----:B------:R-:W-:Y:S02]  /*0cb0*/  ISETP.NE.AND P1, PT, R7, RZ, PT ;  /* 0x000000ff0700720c */ /* 0x000fe40003f25270 */
[----:B0-----:R-:W-:-:S04]  /*0cc0*/  ISETP.GE.AND P0, PT, R10, UR7, PT ;  /* 0x000000070a007c0c */ /* 0x001fc8000bf06270 */
[----:B------:R-:W-:-:S13]  /*0cd0*/  ISETP.LE.U32.OR P0, PT, R10, R8, P0 ;  /* 0x000000080a00720c */ /* 0x000fda0000703470 */
[----:B------:R-:W-:Y:S05]  /*0ce0*/  @P0 BRA `(.L_x_140) ;  /* 0x0000000000480947 */ /* 0x000fea0003800000 */
[----:B------:R-:W-:Y:S01]  /*0cf0*/  LOP3.LUT P0, RZ, R8, UR4, RZ, 0xc0, !PT ;  /* 0x0000000408ff7c12 */ /* 0x000fe2000f80c0ff */
[----:B------:R-:W-:-:S12]  /*0d00*/  BSSY.RECONVERGENT B0, `(.L_x_140) ;  /* 0x0000010000007945 */ /* 0x000fd80003800200 */
[----:B------:R-:W-:Y:S05]  /*0d10*/  @P0 BRA `(.L_x_141) ;  /* 0x0000000000200947 */ /* 0x000fea0003800000 */
[----:B------:R-:W-:Y:S01]  /*0d20*/  IMAD R9, R10, 0x4, R15 ;  /* 0x000000040a097824 */ /* 0x000fe200078e020f */
[----:B------:R-:W-:Y:S04]  /*0d30*/  LDS R8, [R6+-0x8] ;  /* 0xfffff80006087984 */ /* 0x000fe80000000800 */
[----:B------:R-:W0:Y:S02]  /*0d40*/  LDS R11, [R9] ;  /* 0x00000000090b7984 */ /* 0x000e240000000800 */
[----:B0-----:R-:W-:-:S13]  /*0d50*/  FSETP.GT.AND P0, PT, R8, R11, PT ;  /* 0x0000000b0800720b */ /* 0x001fda0003f04000 */
[----:B------:R-:W-:Y:S05]  /*0d60*/  @!P0 BRA `(.L_x_142) ;  /* 0x0000000000248947 */ /* 0x000fea0003800000 */
[----:B------:R1:W-:Y:S04]  /*0d70*/  STS [R6+-0x8], R11 ;  /* 0xfffff80b06007388 */ /* 0x0003e80000000800 */
[----:B------:R1:W-:Y:S01]  /*0d80*/  STS [R9], R8 ;  /* 0x0000000809007388 */ /* 0x0003e20000000800 */
[----:B------:R-:W-:Y:S05]  /*0d90*/  BRA `(.L_x_142) ;  /* 0x0000000000187947 */ /* 0x000fea0003800000 */
.L_x_141:
[----:B------:R-:W-:Y:S01]  /*0da0*/  IMAD R11, R10, 0x4, R15 ;  /* 0x000000040a0b7824 */ /* 0x000fe200078e020f */
[----:B------:R-:W-:Y:S04]  /*0db0*/  LDS R8, [R6+-0x8] ;  /* 0xfffff80006087984 */ /* 0x000fe80000000800 */
[----:B------:R-:W0:Y:S02]  /*0dc0*/  LDS R9, [R11] ;  /* 0x000000000b097984 */ /* 0x000e240000000800 */
[----:B0-----:R-:W-:-:S13]  /*0dd0*/  FSETP.GEU.AND P0, PT, R8, R9, PT ;  /* 0x000000090800720b */ /* 0x001fda0003f0e000 */
[----:B------:R0:W-:Y:S04]  /*0de0*/  @!P0 STS [R6+-0x8], R9 ;  /* 0xfffff80906008388 */ /* 0x0001e80000000800 */
[----:B------:R0:W-:Y:S02]  /*0df0*/  @!P0 STS [R11], R8 ;  /* 0x000000080b008388 */ /* 0x0001e40000000800 */
.L_x_142:
[----:B------:R-:W-:Y:S05]  /*0e00*/  BSYNC.RECONVERGENT B0 ;  /* 0x0000000000007941 */ /* 0x000fea0003800200 */
.L_x_140:
[C---:B------:R-:W-:Y:S01]  /*0e10*/  LOP3.LUT R10, R5.reuse, UR5, RZ, 0x3c, !PT ;  /* 0x00000005050a7c12 */ /* 0x040fe2000f8e3cff */
[----:B01----:R-:W-:-:S03]  /*0e20*/  VIADD R8, R5, 0x2 ;  /* 0x0000000205087836 */ /* 0x003fc60000000000 */
[----:B------:R-:W-:-:S04]  /*0e30*/  ISETP.GE.AND P0, PT, R10, UR7, PT ;  /* 0x000000070a007c0c */ /* 0x000fc8000bf06270 */
[----:B------:R-:W-:-:S13]  /*0e40*/  ISETP.LE.U32.OR P0, PT, R10, R5, P0 ;  /* 0x000000050a00720c */ /* 0x000fda0000703470 */
[----:B------:R-:W-:Y:S05]  /*0e50*/  @P0 BRA `(.L_x_143) ;  /* 0x0000000000480947 */ /* 0x000fea0003800000 */
[----:B------:R-:W-:Y:S01]  /*0e60*/  LOP3.LUT P0, RZ, R5, UR4, RZ, 0xc0, !PT ;  /* 0x0000000405ff7c12 */ /* 0x000fe2000f80c0ff */
[----:B------:R-:W-:-:S12]  /*0e70*/  BSSY.RECONVERGENT B0, `(.L_x_143) ;  /* 0x0000010000007945 */ /* 0x000fd80003800200 */
[----:B------:R-:W-:Y:S05]  /*0e80*/  @!P0 BRA `(.L_x_144) ;  /* 0x0000000000208947 */ /* 0x000fea0003800000 */
[----:B------:R-:W-:Y:S01]  /*0e90*/  IMAD R10, R10, 0x4, R15 ;  /* 0x000000040a0a7824 */ /* 0x000fe200078e020f */
[----:B------:R-:W-:Y:S04]  /*0ea0*/  LDS R9, [R6+-0x4] ;  /* 0xfffffc0006097984 */ /* 0x000fe80000000800 */
[----:B------:R-:W0:Y:S02]  /*0eb0*/  LDS R11, [R10] ;  /* 0x000000000a0b7984 */ /* 0x000e240000000800 */
[----:B0-----:R-:W-:-:S13]  /*0ec0*/  FSETP.GEU.AND P0, PT, R9, R11, PT ;  /* 0x0000000b0900720b */ /* 0x001fda0003f0e000 */
[----:B------:R-:W-:Y:S05]  /*0ed0*/  @P0 BRA `(.L_x_145) ;  /* 0x0000000000240947 */ /* 0x000fea0003800000 */
[----:B------:R1:W-:Y:S04]  /*0ee0*/  STS [R6+-0x4], R11 ;  /* 0xfffffc0b06007388 */ /* 0x0003e80000000800 */
[----:B------:R1:W-:Y:S01]  /*0ef0*/  STS [R10], R9 ;  /* 0x000000090a007388 */ /* 0x0003e20000000800 */
[----:B------:R-:W-:Y:S05]  /*0f00*/  BRA `(.L_x_145) ;  /* 0x0000000000187947 */ /* 0x000fea0003800000 */
.L_x_144:
[----:B------:R-:W-:Y:S01]  /*0f10*/  IMAD R12, R10, 0x4, R15 ;  /* 0x000000040a0c7824 */ /* 0x000fe200078e020f */
[----:B------:R-:W-:Y:S04]  /*0f20*/  LDS R9, [R6+-0x4] ;  /* 0xfffffc0006097984 */ /* 0x000fe80000000800 */
[----:B------:R-:W0:Y:S02]  /*0f30*/  LDS R10, [R12] ;  /* 0x000000000c0a7984 */ /* 0x000e240000000800 */
[----:B0-----:R-:W-:-:S13]  /*0f40*/  FSETP.GT.AND P0, PT, R9, R10, PT ;  /* 0x0000000a0900720b */ /* 0x001fda0003f04000 */
[----:B------:R0:W-:Y:S04]  /*0f50*/  @P0 STS [R6+-0x4], R10 ;  /* 0xfffffc0a06000388 */ /* 0x0001e80000000800 */
[----:B------:R0:W-:Y:S02]  /*0f60*/  @P0 STS [R12], R9 ;  /* 0x000000090c000388 */ /* 0x0001e40000000800 */
.L_x_145:
[----:B------:R-:W-:Y:S05]  /*0f70*/  BSYNC.RECONVERGENT B0 ;  /* 0x0000000000007941 */ /* 0x000fea0003800200 */
.L_x_143:
[----:B01----:R-:W-:-:S05]  /*0f80*/  VIADD R9, R5, 0x1 ;  /* 0x0000000105097836 */ /* 0x003fca0000000000 */
[----:B------:R-:W-:-:S04]  /*0f90*/  LOP3.LUT R10, R9, UR5, RZ, 0x3c, !PT ;  /* 0x00000005090a7c12 */ /* 0x000fc8000f8e3cff */
[----:B------:R-:W-:-:S04]  /*0fa0*/  ISETP.GE.AND P0, PT, R10, UR7, PT ;  /* 0x000000070a007c0c */ /* 0x000fc8000bf06270 */
[----:B------:R-:W-:-:S13]  /*0fb0*/  ISETP.LE.U32.OR P0, PT, R10, R9, P0 ;  /* 0x000000090a00720c */ /* 0x000fda0000703470 */
[----:B------:R-:W-:Y:S05]  /*0fc0*/  @P0 BRA `(.L_x_146) ;  /* 0x0000000000480947 */ /* 0x000fea0003800000 */
[----:B------:R-:W-:Y:S01]  /*0fd0*/  LOP3.LUT P0, RZ, R9, UR4, RZ, 0xc0, !PT ;  /* 0x0000000409ff7c12 */ /* 0x000fe2000f80c0ff */
[----:B------:R-:W-:-:S12]  /*0fe0*/  BSSY.RECONVERGENT B0, `(.L_x_146) ;  /* 0x0000010000007945 */ /* 0x000fd80003800200 */
[----:B------:R-:W-:Y:S05]  /*0ff0*/  @!P0 BRA `(.L_x_147) ;  /* 0x0000000000208947 */ /* 0x000fea0003800000 */
[----:B------:R-:W-:Y:S01]  /*1000*/  IMAD R10, R10, 0x4, R15 ;  /* 0x000000040a0a7824 */ /* 0x000fe200078e020f */
[----:B------:R-:W-:Y:S04]  /*1010*/  LDS R9, [R6] ;  /* 0x0000000006097984 */ /* 0x000fe80000000800 */
[----:B------:R-:W0:Y:S02]  /*1020*/  LDS R11, [R10] ;  /* 0x000000000a0b7984 */ /* 0x000e240000000800 */
[----:B0-----:R-:W-:-:S13]  /*1030*/  FSETP.GEU.AND P0, PT, R9, R11, PT ;  /* 0x0000000b0900720b */ /* 0x001fda0003f0e000 */
[----:B------:R-:W-:Y:S05]  /*1040*/  @P0 BRA `(.L_x_148) ;  /* 0x0000000000240947 */ /* 0x000fea0003800000 */
[----:B------:R1:W-:Y:S04]  /*1050*/  STS [R6], R11 ;  /* 0x0000000b06007388 */ /* 0x0003e80000000800 */
[----:B------:R1:W-:Y:S01]  /*1060*/  STS [R10], R9 ;  /* 0x000000090a007388 */ /* 0x0003e20000000800 */
[----:B------:R-:W-:Y:S05]  /*1070*/  BRA `(.L_x_148) ;  /* 0x0000000000187947 */ /* 0x000fea0003800000 */
.L_x_147:
[----:B------:R-:W-:Y:S01]  /*1080*/  IMAD R12, R10, 0x4, R15 ;  /* 0x000000040a0c7824 */ /* 0x000fe200078e020f */
[----:B------:R-:W-:Y:S04]  /*1090*/  LDS R9, [R6] ;  /* 0x0000000006097984 */ /* 0x000fe80000000800 */
[----:B------:R-:W0:Y:S02]  /*10a0*/  LDS R10, [R12] ;  /* 0x000000000c0a7984 */ /* 0x000e240000000800 */
[----:B0-----:R-:W-:-:S13]  /*10b0*/  FSETP.GT.AND P0, PT, R9, R10, PT ;  /* 0x0000000a0900720b */ /* 0x001fda0003f04000 */
[----:B------:R0:W-:Y:S04]  /*10c0*/  @P0 STS [R6], R10 ;  /* 0x0000000a06000388 */ /* 0x0001e80000000800 */
[----:B------:R0:W-:Y:S02]  /*10d0*/  @P0 STS [R12], R9 ;  /* 0x000000090c000388 */ /* 0x0001e40000000800 */
.L_x_148:
[----:B------:R-:W-:Y:S05]  /*10e0*/  BSYNC.RECONVERGENT B0 ;  /* 0x0000000000007941 */ /* 0x000fea0003800200 */
.L_x_146:
[----:B01----:R-:W-:-:S04]  /*10f0*/  LOP3.LUT R10, R8, UR5, RZ, 0x3c, !PT ;  /* 0x00000005080a7c12 */ /* 0x003fc8000f8e3cff */
[----:B------:R-:W-:-:S04]  /*1100*/  ISETP.GE.AND P0, PT, R10, UR7, PT ;  /* 0x000000070a007c0c */ /* 0x000fc8000bf06270 */
[----:B------:R-:W-:-:S13]  /*1110*/  ISETP.LE.U32.OR P0, PT, R10, R8, P0 ;  /* 0x000000080a00720c */ /* 0x000fda0000703470 */
[----:B------:R-:W-:Y:S05]  /*1120*/  @P0 BRA `(.L_x_149) ;  /* 0x0000000000480947 */ /* 0x000fea0003800000 */
[----:B------:R-:W-:Y:S01]  /*1130*/  LOP3.LUT P0, RZ, R8, UR4, RZ, 0xc0, !PT ;  /* 0x0000000408ff7c12 */ /* 0x000fe2000f80c0ff */
[----:B------:R-:W-:-:S12]  /*1140*/  BSSY.RECONVERGENT B0, `(.L_x_149) ;  /* 0x0000010000007945 */ /* 0x000fd80003800200 */
[----:B------:R-:W-:Y:S05]  /*1150*/  @!P0 BRA `(.L_x_150) ;  /* 0x0000000000208947 */ /* 0x000fea0003800000 */
[----:B------:R-:W-:Y:S01]  /*1160*/  IMAD R9, R10, 0x4, R15 ;  /* 0x000000040a097824 */ /* 0x000fe200078e020f */
[----:B------:R-:W-:Y:S04]  /*1170*/  LDS R8, [R6+0x4] ;  /* 0x0000040006087984 */ /* 0x000fe80000000800 */
[----:B------:R-:W0:Y:S02]  /*1180*/  LDS R11, [R9] ;  /* 0x00000000090b7984 */ /* 0x000e240000000800 */
[----:B0-----:R-:W-:-:S13]  /*1190*/  FSETP.GEU.AND P0, PT, R8, R11, PT ;  /* 0x0000000b0800720b */ /* 0x001fda0003f0e000 */
[----:B------:R-:W-:Y:S05]  /*11a0*/  @P0 BRA `(.L_x_151) ;  /* 0x0000000000240947 */ /* 0x000fea0003800000 */
[----:B------:R0:W-:Y:S04]  /*11b0*/  STS [R6+0x4], R11 ;  /* 0x0000040b06007388 */ /* 0x0001e80000000800 */
[----:B------:R0:W-:Y:S01]  /*11c0*/  STS [R9], R8 ;  /* 0x0000000809007388 */ /* 0x0001e20000000800 */
[----:B------:R-:W-:Y:S05]  /*11d0*/  BRA `(.L_x_151) ;  /* 0x0000000000187947 */ /* 0x000fea0003800000 */
.L_x_150:
[----:B------:R-:W-:Y:S01]  /*11e0*/  IMAD R11, R10, 0x4, R15 ;  /* 0x000000040a0b7824 */ /* 0x000fe200078e020f */
[----:B------:R-:W-:Y:S04]  /*11f0*/  LDS R8, [R6+0x4] ;  /* 0x0000040006087984 */ /* 0x000fe80000000800 */
[----:B------:R-:W0:Y:S02]  /*1200*/  LDS R9, [R11] ;  /* 0x000000000b097984 */ /* 0x000e240000000800 */
[----:B0-----:R-:W-:-:S13]  /*1210*/  FSETP.GT.AND P0, PT, R8, R9, PT ;  /* 0x000000090800720b */ /* 0x001fda0003f04000 */
[----:B------:R1:W-:Y:S04]  /*1220*/  @P0 STS [R6+0x4], R9 ;  /* 0x0000040906000388 */ /* 0x0003e80000000800 */
[----:B------:R1:W-:Y:S02]  /*1230*/  @P0 STS [R11], R8 ;  /* 0x000000080b000388 */ /* 0x0003e40000000800 */
.L_x_151:
[----:B------:R-:W-:Y:S05]  /*1240*/  BSYNC.RECONVERGENT B0 ;  /* 0x0000000000007941 */ /* 0x000fea0003800200 */
.L_x_149:
[----:B------:R-:W-:Y:S02]  /*1250*/  VIADD R5, R5, 0x4 ;  /* 0x0000000405057836 */ /* 0x000fe40000000000 */
[----:B01----:R-:W-:Y:S01]  /*1260*/  VIADD R6, R6, 0x10 ;  /* 0x0000001006067836 */ /* 0x003fe20000000000 */
[----:B------:R-:W-:Y:S06]  /*1270*/  @P1 BRA `(.L_x_152) ;  /* 0xfffffff800801947 */ /* 0x000fec000383ffff */
[----:B------:R-:W-:-:S07]  /*1280*/  IMAD.MOV.U32 R6, RZ, RZ, R2 ;  /* 0x000000ffff067224 */ /* 0x000fce00078e0002 */
.L_x_139:
[----:B------:R-:W-:-:S13]  /*1290*/  ISETP.NE.AND P0, PT, R14, RZ, PT ;  /* 0x000000ff0e00720c */ /* 0x000fda0003f05270 */
[----:B------:R-:W-:Y:S05]  /*12a0*/  @!P0 BRA `(.L_x_153) ;  /* 0x0000000400248947 */ /* 0x000fea0003800000 */
[C---:B------:R-:W-:Y:S01]  /*12b0*/  LOP3.LUT R8, R6.reuse, UR5, RZ, 0x3c, !PT ;  /* 0x0000000506087c12 */ /* 0x040fe2000f8e3cff */
[----:B------:R-:W-:-:S03]  /*12c0*/  IMAD R5, R6, 0x4, R15 ;  /* 0x0000000406057824 */ /* 0x000fc600078e020f */
        /* <DEDUP_REMOVED lines=14> */
.L_x_155:
[----:B------:R-:W-:Y:S01]  /*13b0*/  IMAD R10, R8, 0x4, R15 ;  /* 0x00000004080a7824 */ /* 0x000fe200078e020f */
[----:B------:R-:W-:Y:S04]  /*13c0*/  LDS R7, [R5] ;  /* 0x0000000005077984 */ /* 0x000fe80000000800 */
[----:B------:R-:W0:Y:S02]  /*13d0*/  LDS R8, [R10] ;  /* 0x000000000a087984 */ /* 0x000e240000000800 */
[----:B0-----:R-:W-:-:S13]  /*13e0*/  FSETP.GT.AND P0, PT, R7, R8, PT ;  /* 0x000000080700720b */ /* 0x001fda0003f04000 */
[----:B------:R0:W-:Y:S04]  /*13f0*/  @P0 STS [R5], R8 ;  /* 0x0000000805000388 */ /* 0x0001e80000000800 */
[----:B------:R0:W-:Y:S02]  /*1400*/  @P0 STS [R10], R7 ;  /* 0x000000070a000388 */ /* 0x0001e40000000800 */
.L_x_156:
[----:B------:R-:W-:Y:S05]  /*1410*/  BSYNC.RECONVERGENT B0 ;  /* 0x0000000000007941 */ /* 0x000fea0003800200 */
.L_x_154:
[----:B------:R-:W-:-:S13]  /*1420*/  ISETP.NE.AND P0, PT, R14, 0x1, PT ;  /* 0x000000010e00780c */ /* 0x000fda0003f05270 */
[----:B------:R-:W-:Y:S05]  /*1430*/  @!P0 BRA `(.L_x_153) ;  /* 0x0000000000c08947 */ /* 0x000fea0003800000 */
        /* <DEDUP_REMOVED lines=16> */
.L_x_158:
[----:B------:R-:W-:Y:S01]  /*1540*/  IMAD R10, R8, 0x4, R15 ;  /* 0x00000004080a7824 */ /* 0x000fe200078e020f */
[----:B------:R-:W-:Y:S04]  /*1550*/  LDS R7, [R5+0x4] ;  /* 0x0000040005077984 */ /* 0x000fe80000000800 */
[----:B------:R-:W0:Y:S02]  /*1560*/  LDS R8, [R10] ;  /* 0x000000000a087984 */ /* 0x000e240000000800 */
[----:B0-----:R-:W-:-:S13]  /*1570*/  FSETP.GT.AND P0, PT, R7, R8, PT ;  /* 0x000000080700720b */ /* 0x001fda0003f04000 */
[----:B------:R1:W-:Y:S04]  /*1580*/  @P0 STS [R5+0x4], R8 ;  /* 0x0000040805000388 */ /* 0x0003e80000000800 */
[----:B------:R1:W-:Y:S02]  /*1590*/  @P0 STS [R10], R7 ;  /* 0x000000070a000388 */ /* 0x0003e40000000800 */
.L_x_159:
[----:B------:R-:W-:Y:S05]  /*15a0*/  BSYNC.RECONVERGENT B0 ;  /* 0x0000000000007941 */ /* 0x000fea0003800200 */
.L_x_157:
[----:B------:R-:W-:-:S13]  /*15b0*/  ISETP.NE.AND P0, PT, R14, 0x2, PT ;  /* 0x000000020e00780c */ /* 0x000fda0003f05270 */
[----:B------:R-:W-:Y:S05]  /*15c0*/  @!P0 BRA `(.L_x_153) ;  /* 0x00000000005c8947 */ /* 0x000fea0003800000 */
[----:B------:R-:W-:-:S05]  /*15d0*/  VIADD R6, R6, 0x2 ;  /* 0x0000000206067836 */ /* 0x000fca0000000000 */
        /* <DEDUP_REMOVED lines=15> */
.L_x_160:
[----:B------:R-:W-:Y:S01]  /*16d0*/  IMAD R9, R8, 0x4, R15 ;  /* 0x0000000408097824 */ /* 0x000fe200078e020f */
[----:B------:R-:W-:Y:S04]  /*16e0*/  LDS R6, [R5+0x8] ;  /* 0x0000080005067984 */ /* 0x000fe80000000800 */
[----:B------:R-:W0:Y:S02]  /*16f0*/  LDS R7, [R9] ;  /* 0x0000000009077984 */ /* 0x000e240000000800 */
[----:B0-----:R-:W-:-:S13]  /*1700*/  FSETP.GT.AND P0, PT, R6, R7, PT ;  /* 0x000000070600720b */ /* 0x001fda0003f04000 */
[----:B------:R1:W-:Y:S04]  /*1710*/  @P0 STS [R5+0x8], R7 ;  /* 0x0000080705000388 */ /* 0x0003e80000000800 */
[----:B------:R1:W-:Y:S02]  /*1720*/  @P0 STS [R9], R6 ;  /* 0x0000000609000388 */ /* 0x0003e40000000800 */
.L_x_161:
[----:B------:R-:W-:Y:S05]  /*1730*/  BSYNC.RECONVERGENT B0 ;  /* 0x0000000000007941 */ /* 0x000fea0003800200 */
.L_x_153:
[----:B------:R-:W-:-:S09]  /*1740*/  UISETP.GE.U32.AND UP0, UPT, UR6, 0x4, UPT ;  /* 0x000000040600788c */ /* 0x000fd2000bf06070 */
[----:B------:R-:W-:Y:S05]  /*1750*/  BRA.U UP0, `(.L_x_162) ;  /* 0xfffffff500207547 */ /* 0x000fea000b83ffff */
[----:B------:R-:W-:-:S04]  /*1760*/  USHF.L.U32 UR4, UR4, 0x1, URZ ;  /* 0x0000000104047899 */ /* 0x000fc800080006ff */
[----:B------:R-:W-:-:S09]  /*1770*/  UISETP.GT.AND UP0, UPT, UR4, UR7, UPT ;  /* 0x000000070400728c */ /* 0x000fd2000bf04270 */
[----:B------:R-:W-:Y:S05]  /*1780*/  BRA.U !UP0, `(.L_x_163) ;  /* 0xfffffff508107547 */ /* 0x000fea000b83ffff */
.L_x_138:
[----:B------:R-:W-:Y:S01]  /*1790*/  IMAD R15, R16, 0x4, R15 ;  /* 0x00000004100f7824 */ /* 0x000fe200078e020f */
[----:B0-2---:R-:W0:Y:S05]  /*17a0*/  LDC.64 R2, c[0x0][0x388] ;  /* 0x0000e200ff027b82 */ /* 0x005e2a0000000a00 */
[----:B------:R-:W2:Y:S01]  /*17b0*/  LDS R15, [R15] ;  /* 0x000000000f0f7984 */ /* 0x000ea20000000800 */
[----:B0-----:R-:W-:-:S05]  /*17c0*/  IMAD.WIDE R2, R0, 0x4, R2 ;  /* 0x0000000400027825 */ /* 0x001fca00078e0202 */
[----:B--2---:R-:W-:Y:S01]  /*17d0*/  STG.E desc[UR8][R2.64], R15 ;  /* 0x0000000f02007986 */ /* 0x004fe2000c101908 */
[----:B------:R-:W-:Y:S05]  /*17e0*/  EXIT ;  /* 0x000000000000794d */ /* 0x000fea0003800000 */
.L_x_164:
        /* <DEDUP_REMOVED lines=9> */
.L_x_358:


//--------------------- .text._ZN17signal_processing7kernels20median_filter_kernelEPKfPfii --------------------------
	.section	.text._ZN17signal_processing7kernels20median_filter_kernelEPKfPfii,"ax",@progbits
	.align	128
        .global         _ZN17signal_processing7kernels20median_filter_kernelEPKfPfii
        .type           _ZN17signal_processing7kernels20median_filter_kernelEPKfPfii,@function
        .size           _ZN17signal_processing7kernels20median_filter_kernelEPKfPfii,(.L_x_359 - _ZN17signal_processing7kernels20median_filter_kernelEPKfPfii)
        .other          _ZN17signal_processing7kernels20median_filter_kernelEPKfPfii,@"STO_CUDA_ENTRY STV_DEFAULT"
_ZN17signal_processing7kernels20median_filter_kernelEPKfPfii:
.text._ZN17signal_processing7kernels20median_filter_kernelEPKfPfii:
[----:B------:R-:W0:Y:S01]  /*0000*/  LDC R1, c[0x0][0x37c] ;  /* 0x0000df00ff017b82 */ /* 0x000e220000000800 */
[----:B------:R-:W1:Y:S07]  /*0010*/  S2R R3, SR_TID.X ;  /* 0x0000000000037919 */ /* 0x000e6e0000002100 */
[----:B------:R-:W1:Y:S01]  /*0020*/  S2UR UR5, SR_CTAID.X ;  /* 0x00000000000579c3 */ /* 0x000e620000002500 */
[----:B------:R-:W2:Y:S01]  /*0030*/  LDCU UR4, c[0x0][0x390] ;  /* 0x00007200ff0477ac */ /* 0x000ea20008000800 */
[----:B0-----:R-:W-:-:S06]  /*0040*/  VIADD R1, R1, 0xffffff00 ;  /* 0xffffff0001017836 */ /* 0x001fcc0000000000 */
[----:B------:R-:W1:Y:S02]  /*0050*/  LDC R18, c[0x0][0x360] ;  /* 0x0000d800ff127b82 */ /* 0x000e640000000800 */
[----:B-1----:R-:W-:-:S05]  /*0060*/  IMAD R18, R18, UR5, R3 ;  /* 0x0000000512127c24 */ /* 0x002fca000f8e0203 */
[----:B--2---:R-:W-:-:S13]  /*0070*/  ISETP.GE.AND P0, PT, R18, UR4, PT ;  /* 0x0000000412007c0c */ /* 0x004fda000bf06270 */
[----:B------:R-:W-:Y:S05]  /*0080*/  @P0 EXIT ;  /* 0x000000000000094d */ /* 0x000fea0003800000 */
[----:B------:R-:W0:Y:S01]  /*0090*/  LDC R4, c[0x0][0x394] ;  /* 0x0000e500ff047b82 */ /* 0x000e220000000800 */
[----:B------:R-:W1:Y:S01]  /*00a0*/  LDCU.64 UR10, c[0x0][0x358] ;  /* 0x00006b00ff0a77ac */ /* 0x000e620008000a00 */
[C---:B0-----:R-:W-:Y:S02]  /*00b0*/  ISETP.GE.AND P0, PT, R4.reuse, 0x1, PT ;  /* 0x000000010400780c */ /* 0x041fe40003f06270 */
[----:B------:R-:W-:-:S04]  /*00c0*/  LEA.HI R19, R4, R4, RZ, 0x1 ;  /* 0x0000000404137211 */ /* 0x000fc800078f08ff */
[----:B------:R-:W-:-:S07]  /*00d0*/  SHF.R.S32.HI R19, RZ, 0x1, R19 ;  /* 0x00000001ff137819 */ /* 0x000fce0000011413 */
[----:B-1----:R-:W-:Y:S05]  /*00e0*/  @!P0 BRA `(.L_x_165) ;  /* 0x0000000800708947 */ /* 0x002fea0003800000 */
        /* <DEDUP_REMOVED lines=9> */
[----:B------:R-:W-:Y:S01]  /*0180*/  IMAD.MOV.U32 R25, RZ, RZ, RZ ;  /* 0x000000ffff197224 */ /* 0x000fe200078e00ff */
[----:B------:R-:W1:Y:S06]  /*0190*/  LDCU UR4, c[0x0][0x390] ;  /* 0x00007200ff0477ac */ /* 0x000e6c0008000800 */
.L_x_167:
[----:B--2---:R-:W-:-:S04]  /*01a0*/  IMAD.IADD R4, R0, 0x1, R25 ;  /* 0x0000000100047824 */ /* 0x004fc800078e0219 */
[C---:B------:R-:W-:Y:S01]  /*01b0*/  VIADD R27, R4.reuse, 0x1 ;  /* 0x00000001041b7836 */ /* 0x040fe20000000000 */
[C---:B------:R-:W-:Y:S01]  /*01c0*/  ISETP.GE.AND P3, PT, R4.reuse, RZ, PT ;  /* 0x000000ff0400720c */ /* 0x040fe20003f66270 */
[C---:B------:R-:W-:Y:S01]  /*01d0*/  VIADD R7, R4.reuse, 0x2 ;  /* 0x0000000204077836 */ /* 0x040fe20000000000 */
[C---:B-1----:R-:W-:Y:S01]  /*01e0*/  ISETP.GE.AND P4, PT, R4.reuse, UR4, PT ;  /* 0x0000000404007c0c */ /* 0x042fe2000bf86270 */
[C---:B------:R-:W-:Y:S01]  /*01f0*/  VIADD R21, R4.reuse, 0x3 ;  /* 0x0000000304157836 */ /* 0x040fe20000000000 */
[C---:B------:R-:W-:Y:S01]  /*0200*/  ISETP.GE.AND P2, PT, R27.reuse, UR4, PT ;  /* 0x000000041b007c0c */ /* 0x040fe2000bf46270 */
[----:B------:R-:W-:Y:S01]  /*0210*/  IMAD.MOV R11, RZ, RZ, -R4 ;  /* 0x000000ffff0b7224 */ /* 0x000fe200078e0a04 */
[----:B------:R-:W-:Y:S01]  /*0220*/  ISETP.GE.AND P1, PT, R27, RZ, PT ;  /* 0x000000ff1b00720c */ /* 0x000fe20003f26270 */
[C---:B------:R-:W-:Y:S01]  /*0230*/  VIADD R23, R4.reuse, 0x4 ;  /* 0x0000000404177836 */ /* 0x040fe20000000000 */
[C---:B------:R-:W-:Y:S01]  /*0240*/  IADD3 R5, PT, PT, -R4.reuse, UR5, RZ ;  /* 0x0000000504057c10 */ /* 0x040fe2000fffe1ff */
[C---:B------:R-:W-:Y:S01]  /*0250*/  VIADD R15, R4.reuse, 0x5 ;  /* 0x00000005040f7836 */ /* 0x040fe20000000000 */
[----:B------:R-:W-:Y:S01]  /*0260*/  ISETP.GE.AND P5, PT, R21, UR4, PT ;  /* 0x0000000415007c0c */ /* 0x000fe2000bfa6270 */
[C---:B------:R-:W-:Y:S01]  /*0270*/  VIADD R17, R4.reuse, 0x6 ;  /* 0x0000000604117836 */ /* 0x040fe20000000000 */
[----:B------:R-:W-:Y:S01]  /*0280*/  ISETP.GE.AND P6, PT, R7, RZ, PT ;  /* 0x000000ff0700720c */ /* 0x000fe20003fc6270 */
[C---:B------:R-:W-:Y:S01]  /*0290*/  VIADD R13, R4.reuse, 0x7 ;  /* 0x00000007040d7836 */ /* 0x040fe20000000000 */
[----:B------:R-:W-:-:S02]  /*02a0*/  @P3 SEL R11, R4, R5, !P4 ;  /* 0x00000005040b3207 */ /* 0x000fc40006000000 */
[----:B------:R-:W-:Y:S02]  /*02b0*/  ISETP.GE.AND P4, PT, R7, UR4, PT ;  /* 0x0000000407007c0c */ /* 0x000fe4000bf86270 */
[----:B------:R-:W-:Y:S01]  /*02c0*/  ISETP.GE.AND P3, PT, R23, UR4, PT ;  /* 0x0000000417007c0c */ /* 0x000fe2000bf66270 */
[----:B0-----:R-:W-:Y:S01]  /*02d0*/  IMAD.WIDE R10, R11, 0x4, R2 ;  /* 0x000000040b0a7825 */ /* 0x001fe200078e0202 */
[----:B------:R-:W-:Y:S02]  /*02e0*/  @P2 IADD3 R27, PT, PT, -R27, UR5, RZ ;  /* 0x000000051b1b2c10 */ /* 0x000fe4000fffe1ff */
[----:B------:R-:W-:Y:S02]  /*02f0*/  ISETP.GE.AND P2, PT, R15, UR4, PT ;  /* 0x000000040f007c0c */ /* 0x000fe4000bf46270 */
[----:B------:R-:W-:Y:S02]  /*0300*/  @!P1 LOP3.LUT R27, RZ, R4, RZ, 0x33, !PT ;  /* 0x00000004ff1b9212 */ /* 0x000fe400078e33ff */
[----:B------:R-:W-:-:S03]  /*0310*/  ISETP.GE.AND P1, PT, R17, UR4, PT ;  /* 0x0000000411007c0c */ /* 0x000fc6000bf26270 */
[----:B------:R-:W-:Y:S01]  /*0320*/  @P4 IADD3 R7, PT, PT, -R7, UR5, RZ ;  /* 0x0000000507074c10 */ /* 0x000fe2000fffe1ff */
[----:B------:R-:W-:Y:S01]  /*0330*/  IMAD.WIDE R26, R27, 0x4, R2 ;  /* 0x000000041b1a7825 */ /* 0x000fe200078e0202 */
[C---:B------:R-:W-:Y:S02]  /*0340*/  ISETP.GE.AND P4, PT, R21.reuse, RZ, PT ;  /* 0x000000ff1500720c */ /* 0x040fe40003f86270 */
[----:B------:R-:W-:Y:S02]  /*0350*/  @P5 IADD3 R21, PT, PT, -R21, UR5, RZ ;  /* 0x0000000515155c10 */ /* 0x000fe4000fffe1ff */
[C---:B------:R-:W-:Y:S01]  /*0360*/  ISETP.GE.AND P5, PT, R23.reuse, RZ, PT ;  /* 0x000000ff1700720c */ /* 0x040fe20003fa6270 */
[----:B------:R0:W2:Y:S01]  /*0370*/  LDG.E.CONSTANT R5, desc[UR10][R26.64] ;  /* 0x0000000a1a057981 */ /* 0x0000a2000c1e9900 */
[----:B------:R-:W-:Y:S02]  /*0380*/  @P3 IADD3 R23, PT, PT, -R23, UR5, RZ ;  /* 0x0000000517173c10 */ /* 0x000fe4000fffe1ff */
[----:B------:R-:W-:-:S02]  /*0390*/  ISETP.GE.AND P3, PT, R15, RZ, PT ;  /* 0x000000ff0f00720c */ /* 0x000fc40003f66270 */
[----:B------:R-:W-:Y:S02]  /*03a0*/  @P2 IADD3 R15, PT, PT, -R15, UR5, RZ ;  /* 0x000000050f0f2c10 */ /* 0x000fe4000fffe1ff */
[----:B------:R-:W-:Y:S02]  /*03b0*/  @!P6 IADD3 R7, PT, PT, -R4, -0x2, RZ ;  /* 0xfffffffe0407e810 */ /* 0x000fe40007ffe1ff */
[----:B------:R-:W-:Y:S02]  /*03c0*/  ISETP.GE.AND P2, PT, R17, RZ, PT ;  /* 0x000000ff1100720c */ /* 0x000fe40003f46270 */
[----:B------:R-:W-:Y:S01]  /*03d0*/  ISETP.GE.AND P6, PT, R13, UR4, PT ;  /* 0x000000040d007c0c */ /* 0x000fe2000bfc6270 */
[----:B------:R-:W-:Y:S01]  /*03e0*/  IMAD.WIDE R6, R7, 0x4, R2 ;  /* 0x0000000407067825 */ /* 0x000fe200078e0202 */
[----:B------:R-:W-:Y:S02]  /*03f0*/  @P1 IADD3 R17, PT, PT, -R17, UR5, RZ ;  /* 0x0000000511111c10 */ /* 0x000fe4000fffe1ff */
[----:B------:R-:W-:-:S02]  /*0400*/  ISETP.GE.AND P1, PT, R13, RZ, PT ;  /* 0x000000ff0d00720c */ /* 0x000fc40003f26270 */
[C---:B------:R-:W-:Y:S01]  /*0410*/  @!P4 IADD3 R21, PT, PT, -R4.reuse, -0x3, RZ ;  /* 0xfffffffd0415c810 */ /* 0x040fe20007ffe1ff */
[----:B------:R-:W2:Y:S01]  /*0420*/  LDG.E.CONSTANT R6, desc[UR10][R6.64] ;  /* 0x0000000a06067981 */ /* 0x000ea2000c1e9900 */
[C---:B------:R-:W-:Y:S02]  /*0430*/  @!P5 IADD3 R23, PT, PT, -R4.reuse, -0x4, RZ ;  /* 0xfffffffc0417d810 */ /* 0x040fe40007ffe1ff */
[C---:B------:R-:W-:Y:S02]  /*0440*/  @!P3 IADD3 R15, PT, PT, -R4.reuse, -0x5, RZ ;  /* 0xfffffffb040fb810 */ /* 0x040fe40007ffe1ff */
[----:B------:R-:W-:Y:S02]  /*0450*/  @!P2 IADD3 R17, PT, PT, -R4, -0x6, RZ ;  /* 0xfffffffa0411a810 */ /* 0x000fe40007ffe1ff */
[----:B------:R-:W-:-:S03]  /*0460*/  @P6 IADD3 R13, PT, PT, -R13, UR5, RZ ;  /* 0x000000050d0d6c10 */ /* 0x000fc6000fffe1ff */
[----:B------:R-:W-:Y:S01]  /*0470*/  @!P1 IADD3 R13, PT, PT, -R4, -0x7, RZ ;  /* 0xfffffff9040d9810 */ /* 0x000fe20007ffe1ff */
[--C-:B------:R-:W-:Y:S01]  /*0480*/  IMAD.WIDE R20, R21, 0x4, R2.reuse ;  /* 0x0000000415147825 */ /* 0x100fe200078e0202 */
[----:B------:R-:W2:Y:S03]  /*0490*/  LDG.E.CONSTANT R4, desc[UR10][R10.64] ;  /* 0x0000000a0a047981 */ /* 0x000ea6000c1e9900 */
[--C-:B------:R-:W-:Y:S01]  /*04a0*/  IMAD.WIDE R22, R23, 0x4, R2.reuse ;  /* 0x0000000417167825 */ /* 0x100fe200078e0202 */
[----:B------:R-:W2:Y:S03]  /*04b0*/  LDG.E.CONSTANT R7, desc[UR10][R20.64] ;  /* 0x0000000a14077981 */ /* 0x000ea6000c1e9900 */
[--C-:B------:R-:W-:Y:S01]  /*04c0*/  IMAD.WIDE R14, R15, 0x4, R2.reuse ;  /* 0x000000040f0e7825 */ /* 0x100fe200078e0202 */
[----:B------:R-:W3:Y:S03]  /*04d0*/  LDG.E.CONSTANT R8, desc[UR10][R22.64] ;  /* 0x0000000a16087981 */ /* 0x000ee6000c1e9900 */
[--C-:B------:R-:W-:Y:S01]  /*04e0*/  IMAD.WIDE R16, R17, 0x4, R2.reuse ;  /* 0x0000000411107825 */ /* 0x100fe200078e0202 */
[----:B------:R-:W3:Y:S03]  /*04f0*/  LDG.E.CONSTANT R9, desc[UR10][R14.64] ;  /* 0x0000000a0e097981 */ /* 0x000ee6000c1e9900 */
[----:B------:R-:W-:Y:S01]  /*0500*/  IMAD.WIDE R12, R13, 0x4, R2 ;  /* 0x000000040d0c7825 */ /* 0x000fe200078e0202 */
[----:B------:R-:W3:Y:S04]  /*0510*/  LDG.E.CONSTANT R10, desc[UR10][R16.64] ;  /* 0x0000000a100a7981 */ /* 0x000ee8000c1e9900 */
[----:B------:R-:W3:Y:S01]  /*0520*/  LDG.E.CONSTANT R11, desc[UR10][R12.64] ;  /* 0x0000000a0c0b7981 */ /* 0x000ee2000c1e9900 */
[----:B0-----:R-:W-:-:S02]  /*0530*/  IMAD R26, R25, 0x4, R1 ;  /* 0x00000004191a7824 */ /* 0x001fc400078e0201 */
[----:B------:R-:W-:-:S05]  /*0540*/  VIADD R25, R25, 0x8 ;  /* 0x0000000819197836 */ /* 0x000fca0000000000 */
[----:B------:R-:W-:Y:S01]  /*0550*/  ISETP.NE.AND P1, PT, R25, R24, PT ;  /* 0x000000181900720c */ /* 0x000fe20003f25270 */
[----:B--2---:R2:W-:Y:S04]  /*0560*/  STL.128 [R26], R4 ;  /* 0x000000041a007387 */ /* 0x0045e80000100c00 */
[----:B---3--:R2:W-:Y:S08]  /*0570*/  STL.128 [R26+0x10], R8 ;  /* 0x000010081a007387 */ /* 0x0085f00000100c00 */
[----:B------:R-:W-:Y:S05]  /*0580*/  @P1 BRA `(.L_x_167) ;  /* 0xfffffffc00041947 */ /* 0x000fea000383ffff */
.L_x_166:
[----:B------:R-:W-:Y:S05]  /*0590*/  @!P0 BRA `(.L_x_165) ;  /* 0x0000000400448947 */ /* 0x000fea0003800000 */
[----:B------:R-:W0:Y:S01]  /*05a0*/  LDC R16, c[0x0][0x394] ;  /* 0x0000e500ff107b82 */ /* 0x000e220000000800 */
[----:B------:R-:W-:Y:S02]  /*05b0*/  ISETP.GE.U32.AND P1, PT, R28, 0x4, PT ;  /* 0x000000041c00780c */ /* 0x000fe40003f26070 */
[----:B0-----:R-:W-:-:S04]  /*05c0*/  LOP3.LUT R17, R16, 0x3, RZ, 0xc0, !PT ;  /* 0x0000000310117812 */ /* 0x001fc800078ec0ff */
[----:B------:R-:W-:-:S07]  /*05d0*/  ISETP.NE.AND P0, PT, R17, RZ, PT ;  /* 0x000000ff1100720c */ /* 0x000fce0003f05270 */
[----:B------:R-:W-:Y:S06]  /*05e0*/  @!P1 BRA `(.L_x_168) ;  /* 0x0000000000889947 */ /* 0x000fec0003800000 */
[----:B--2---:R-:W-:Y:S01]  /*05f0*/  IMAD.IADD R4, R0, 0x1, R24 ;  /* 0x0000000100047824 */ /* 0x004fe200078e0218 */
        /* <DEDUP_REMOVED lines=22> */
[--C-:B------:R-:W-:Y:S01]  /*0760*/  IMAD.WIDE R6, R9, 0x4, R2.reuse ;  /* 0x0000000409067825 */ /* 0x100fe200078e0202 */
[----:B------:R-:W2:Y:S03]  /*0770*/  LDG.E.CONSTANT R10, desc[UR10][R4.64] ;  /* 0x0000000a040a7981 */ /* 0x000ea6000c1e9900 */
[--C-:B------:R-:W-:Y:S02]  /*0780*/  IMAD.WIDE R8, R11, 0x4, R2.reuse ;  /* 0x000000040b087825 */ /* 0x100fe400078e0202 */
[----:B------:R-:W2:Y:S02]  /*0790*/  LDG.E.CONSTANT R11, desc[UR10][R6.64] ;  /* 0x0000000a060b7981 */ /* 0x000ea4000c1e9900 */
[----:B------:R-:W-:Y:S02]  /*07a0*/  IMAD.WIDE R2, R13, 0x4, R2 ;  /* 0x000000040d027825 */ /* 0x000fe400078e0202 */
[----:B------:R-:W3:Y:S04]  /*07b0*/  LDG.E.CONSTANT R14, desc[UR10][R8.64] ;  /* 0x0000000a080e7981 */ /* 0x000ee8000c1e9900 */
[----:B------:R-:W3:Y:S01]  /*07c0*/  LDG.E.CONSTANT R15, desc[UR10][R2.64] ;  /* 0x0000000a020f7981 */ /* 0x000ee2000c1e9900 */
[----:B------:R-:W-:-:S02]  /*07d0*/  IMAD R12, R24, 0x4, R1 ;  /* 0x00000004180c7824 */ /* 0x000fc400078e0201 */
[----:B------:R-:W-:-:S03]  /*07e0*/  VIADD R24, R24, 0x4 ;  /* 0x0000000418187836 */ /* 0x000fc60000000000 */
[----:B--2---:R0:W-:Y:S04]  /*07f0*/  STL.64 [R12], R10 ;  /* 0x0000000a0c007387 */ /* 0x0041e80000100a00 */
[----:B---3--:R0:W-:Y:S02]  /*0800*/  STL.64 [R12+0x8], R14 ;  /* 0x0000080e0c007387 */ /* 0x0081e40000100a00 */
.L_x_168:
[----:B------:R-:W-:Y:S05]  /*0810*/  @!P0 BRA `(.L_x_165) ;  /* 0x0000000000a48947 */ /* 0x000fea0003800000 */
[----:B------:R-:W-:Y:S02]  /*0820*/  ISETP.NE.AND P3, PT, R17, 0x1, PT ;  /* 0x000000011100780c */ /* 0x000fe40003f65270 */
[----:B------:R-:W-:Y:S02]  /*0830*/  LOP3.LUT R2, R16, 0x1, RZ, 0xc0, !PT ;  /* 0x0000000110027812 */ /* 0x000fe400078ec0ff */
[----:B------:R-:W-:Y:S02]  /*0840*/  PLOP3.LUT P1, PT, PT, PT, PT, 0x8, 0x80 ;  /* 0x000000000080781c */ /* 0x000fe40003f2e170 */
[----:B------:R-:W-:Y:S02]  /*0850*/  ISETP.NE.U32.AND P2, PT, R2, 0x1, PT ;  /* 0x000000010200780c */ /* 0x000fe40003f45070 */
[----:B------:R-:W-:-:S05]  /*0860*/  PLOP3.LUT P4, PT, PT, PT, PT, 0x8, 0x80 ;  /* 0x000000000080781c */ /* 0x000fca0003f8e170 */
[----:B--2---:R-:W-:Y:S01]  /*0870*/  @P3 IMAD.IADD R6, R0, 0x1, R24 ;  /* 0x0000000100063824 */ /* 0x004fe200078e0218 */
[----:B------:R-:W1:Y:S01]  /*0880*/  @P3 LDC.64 R4, c[0x0][0x380] ;  /* 0x0000e000ff043b82 */ /* 0x000e620000000a00 */
[----:B------:R-:W-:Y:S02]  /*0890*/  @P3 IMAD R8, R24, 0x4, R1 ;  /* 0x0000000418083824 */ /* 0x000fe400078e0201 */
[C---:B------:R-:W-:Y:S01]  /*08a0*/  @P3 VIADD R13, R6.reuse, 0x1 ;  /* 0x00000001060d3836 */ /* 0x040fe20000000000 */
[----:B------:R-:W-:Y:S01]  /*08b0*/  ISETP.GE.AND P6, PT, R6, RZ, P3 ;  /* 0x000000ff0600720c */ /* 0x000fe20001fc6270 */
[----:B------:R-:W-:Y:S01]  /*08c0*/  @P3 VIADD R24, R24, 0x2 ;  /* 0x0000000218183836 */ /* 0x000fe20000000000 */
[----:B------:R-:W-:Y:S01]  /*08d0*/  @P3 IADD3 R7, PT, PT, -R6, UR5, RZ ;  /* 0x0000000506073c10 */ /* 0x000fe2000fffe1ff */
[----:B0-----:R-:W-:Y:S01]  /*08e0*/  @P3 IMAD.MOV R11, RZ, RZ, -R6 ;  /* 0x000000ffff0b3224 */ /* 0x001fe200078e0a06 */
[C---:B------:R-:W-:Y:S01]  /*08f0*/  @P3 ISETP.GE.AND P0, PT, R13.reuse, UR4, PT ;  /* 0x000000040d003c0c */ /* 0x040fe2000bf06270 */
[----:B------:R-:W-:Y:S01]  /*0900*/  @!P2 IMAD.IADD R9, R0, 0x1, R24 ;  /* 0x000000010009a824 */ /* 0x000fe200078e0218 */
[----:B------:R-:W-:Y:S01]  /*0910*/  @P3 ISETP.GE.AND P5, PT, R13, RZ, PT ;  /* 0x000000ff0d00320c */ /* 0x000fe20003fa6270 */
[----:B------:R-:W0:Y:S01]  /*0920*/  @!P2 LDC.64 R2, c[0x0][0x380] ;  /* 0x0000e000ff02ab82 */ /* 0x000e220000000a00 */
        /* <DEDUP_REMOVED lines=15> */
[----:B-1----:R-:W-:-:S04]  /*0a20*/  @P3 IMAD.WIDE R6, R11, 0x4, R4 ;  /* 0x000000040b063825 */ /* 0x002fc800078e0204 */
[----:B------:R-:W-:Y:S01]  /*0a30*/  @P3 IMAD.WIDE R4, R13, 0x4, R4 ;  /* 0x000000040d043825 */ /* 0x000fe200078e0204 */
[----:B------:R-:W2:Y:S03]  /*0a40*/  @P3 LDG.E.CONSTANT R10, desc[UR10][R6.64] ;  /* 0x0000000a060a3981 */ /* 0x000ea6000c1e9900 */
[----:B0-----:R-:W-:Y:S01]  /*0a50*/  @!P2 IMAD.WIDE R2, R9, 0x4, R2 ;  /* 0x000000040902a825 */ /* 0x001fe200078e0202 */
[----:B------:R-:W2:Y:S05]  /*0a60*/  @P3 LDG.E.CONSTANT R11, desc[UR10][R4.64] ;  /* 0x0000000a040b3981 */ /* 0x000eaa000c1e9900 */
[----:B------:R-:W3:Y:S01]  /*0a70*/  @!P2 LDG.E.CONSTANT R2, desc[UR10][R2.64] ;  /* 0x0000000a0202a981 */ /* 0x000ee2000c1e9900 */
[----:B------:R-:W-:-:S03]  /*0a80*/  @!P2 IMAD R9, R24, 0x4, R1 ;  /* 0x000000041809a824 */ /* 0x000fc600078e0201 */
[----:B--2---:R1:W-:Y:S04]  /*0a90*/  @P3 STL.64 [R8], R10 ;  /* 0x0000000a08003387 */ /* 0x0043e80000100a00 */
[----:B---3--:R1:W-:Y:S02]  /*0aa0*/  @!P2 STL [R9], R2 ;  /* 0x000000020900a387 */ /* 0x0083e40000100800 */
.L_x_165:
[----:B------:R-:W3:Y:S02]  /*0ab0*/  LDCU UR5, c[0x0][0x394] ;  /* 0x00007280ff0577ac */ /* 0x000ee40008000800 */
[----:B---3--:R-:W-:-:S09]  /*0ac0*/  UISETP.GE.AND UP0, UPT, UR5, 0x2, UPT ;  /* 0x000000020500788c */ /* 0x008fd2000bf06270 */
[----:B------:R-:W-:Y:S05]  /*0ad0*/  BRA.U !UP0, `(.L_x_169) ;  /* 0x0000000d08247547 */ /* 0x000fea000b800000 */
[----:B------:R-:W-:Y:S01]  /*0ae0*/  UIADD3 UR5, UPT, UPT, UR5, -0x1, URZ ;  /* 0xffffffff05057890 */ /* 0x000fe2000fffe0ff */
[----:B------:R-:W-:Y:S01]  /*0af0*/  VIADD R3, R1, 0x20 ;  /* 0x0000002001037836 */ /* 0x000fe20000000000 */
[----:B------:R-:W-:Y:S01]  /*0b00*/  PRMT R22, RZ, 0x7610, R22 ;  /* 0x00007610ff167816 */ /* 0x000fe20000000016 */
[----:B------:R-:W3:Y:S01]  /*0b10*/  LDCU.U16 UR8, c[0x0][0x394] ;  /* 0x00007280ff0877ac */ /* 0x000ee20008000400 */
[----:B------:R-:W-:Y:S01]  /*0b20*/  PRMT R23, RZ, 0x7610, R23 ;  /* 0x00007610ff177816 */ /* 0x000fe20000000017 */
[----:B------:R-:W-:Y:S02]  /*0b30*/  UMOV UR4, URZ ;  /* 0x000000ff00047c82 */ /* 0x000fe40008000000 */
[----:B------:R-:W-:-:S05]  /*0b40*/  UMOV UR6, UR5 ;  /* 0x0000000500067c82 */ /* 0x000fca0008000000 */
.L_x_175:
[----:B----4-:R-:W4:Y:S02]  /*0b50*/  LDCU UR7, c[0x0][0x394] ;  /* 0x00007280ff0777ac */ /* 0x010f240008000800 */
[----:B----4-:R-:W-:-:S04]  /*0b60*/  UIADD3 UR9, UPT, UPT, UR4, -UR7, URZ ;  /* 0x8000000704097290 */ /* 0x010fc8000fffe0ff */
[----:B------:R-:W-:-:S09]  /*0b70*/  UISETP.GT.AND UP0, UPT, UR9, -0x2, UPT ;  /* 0xfffffffe0900788c */ /* 0x000fd2000bf04270 */
[----:B-1----:R-:W-:Y:S05]  /*0b80*/  BRA.U UP0, `(.L_x_170) ;  /* 0x0000000900e07547 */ /* 0x002fea000b800000 */
[----:B------:R-:W-:Y:S01]  /*0b90*/  UIADD3 UR7, UPT, UPT, -UR4, -0x2, UR7 ;  /* 0xfffffffe04077890 */ /* 0x000fe2000fffe107 */
[----:B------:R-:W-:Y:S01]  /*0ba0*/  IMAD.MOV.U32 R0, RZ, RZ, RZ ;  /* 0x000000ffff007224 */ /* 0x000fe200078e00ff */
[----:B------:R-:W-:Y:S02]  /*0bb0*/  ULOP3.LUT UP0, URZ, UR6, 0xf, URZ, 0xc0, !UPT ;  /* 0x0000000f06ff7892 */ /* 0x000fe4000f80c0ff */
[----:B------:R-:W-:-:S09]  /*0bc0*/  UISETP.GE.U32.AND UP1, UPT, UR7, 0xf, UPT ;  /* 0x0000000f0700788c */ /* 0x000fd2000bf26070 */
[----:B------:R-:W-:Y:S05]  /*0bd0*/  BRA.U !UP1, `(.L_x_171) ;  /* 0x0000000509447547 */ /* 0x000fea000b800000 */
[----:B--2---:R2:W5:Y:S01]  /*0be0*/  LDL R5, [R1] ;  /* 0x0000000001057983 */ /* 0x0045620000100800 */
[----:B------:R-:W-:Y:S01]  /*0bf0*/  ULOP3.LUT UR7, UR6, 0xfffffff0, URZ, 0xc0, !UPT ;  /* 0xfffffff006077892 */ /* 0x000fe2000f8ec0ff */
[----:B-1----:R-:W-:-:S03]  /*0c00*/  IMAD.MOV.U32 R2, RZ, RZ, R3 ;  /* 0x000000ffff027224 */ /* 0x002fc600078e0003 */
[----:B------:R-:W-:Y:S02]  /*0c10*/  UIADD3 UR9, UPT, UPT, -UR7, URZ, URZ ;  /* 0x000000ff07097290 */ /* 0x000fe4000fffe1ff */
[----:B------:R-:W-:-:S10]  /*0c20*/  IMAD.U32 R0, RZ, RZ, UR7 ;  /* 0x00000007ff007e24 */ /* 0x000fd4000f8e00ff */
.L_x_172:
[----:B------:R-:W4:Y:S04]  /*0c30*/  LDL R4, [R2+-0x1c] ;  /* 0xffffe40002047983 */ /* 0x000f280000100800 */
[----:B------:R-:W2:Y:S04]  /*0c40*/  LDL R7, [R2+-0x18] ;  /* 0xffffe80002077983 */ /* 0x000ea80000100800 */
[----:B------:R-:W3:Y:S04]  /*0c50*/  LDL R6, [R2+-0x14] ;  /* 0xffffec0002067983 */ /* 0x000ee80000100800 */
[----:B------:R-:W3:Y:S04]  /*0c60*/  LDL R9, [R2+-0x10] ;  /* 0xfffff00002097983 */ /* 0x000ee80000100800 */
[----:B------:R-:W3:Y:S04]  /*0c70*/  LDL R8, [R2+-0xc] ;  /* 0xfffff40002087983 */ /* 0x000ee80000100800 */
[----:B0-----:R-:W3:Y:S04]  /*0c80*/  LDL R11, [R2+-0x8] ;  /* 0xfffff800020b7983 */ /* 0x001ee80000100800 */
[----:B------:R-:W3:Y:S04]  /*0c90*/  LDL R10, [R2+-0x4] ;  /* 0xfffffc00020a7983 */ /* 0x000ee80000100800 */
[----:B------:R-:W3:Y:S04]  /*0ca0*/  LDL R13, [R2] ;  /* 0x00000000020d7983 */ /* 0x000ee80000100800 */
[----:B------:R-:W3:Y:S04]  /*0cb0*/  LDL R12, [R2+0x4] ;  /* 0x00000400020c7983 */ /* 0x000ee80000100800 */
[----:B------:R-:W3:Y:S04]  /*0cc0*/  LDL R15, [R2+0x8] ;  /* 0x00000800020f7983 */ /* 0x000ee80000100800 */
[----:B------:R-:W3:Y:S04]  /*0cd0*/  LDL R14, [R2+0xc] ;  /* 0x00000c00020e7983 */ /* 0x000ee80000100800 */
[----:B------:R-:W3:Y:S04]  /*0ce0*/  LDL R17, [R2+0x10] ;  /* 0x0000100002117983 */ /* 0x000ee80000100800 */
[----:B------:R-:W3:Y:S04]  /*0cf0*/  LDL R16, [R2+0x14] ;  /* 0x0000140002107983 */ /* 0x000ee80000100800 */
[----:B------:R-:W3:Y:S04]  /*0d00*/  LDL R21, [R2+0x18] ;  /* 0x0000180002157983 */ /* 0x000ee80000100800 */
[----:B------:R-:W3:Y:S01]  /*0d10*/  LDL R20, [R2+0x1c] ;  /* 0x00001c0002147983 */ /* 0x000ee20000100800 */
[----:B----45:R-:W-:-:S13]  /*0d20*/  FSETP.GT.AND P0, PT, R5, R4, PT ;  /* 0x000000040500720b */ /* 0x030fda0003f04000 */
[----:B------:R0:W-:Y:S02]  /*0d30*/  @P0 STL.64 [R2+-0x20], R4 ;  /* 0xffffe00402000387 */ /* 0x0001e40000100a00 */
[----:B0-----:R-:W-:Y:S02]  /*0d40*/  @P0 IMAD.MOV.U32 R4, RZ, RZ, R5 ;  /* 0x000000ffff040224 */ /* 0x001fe400078e0005 */
[----:B------:R-:W4:Y:S01]  /*0d50*/  LDL R5, [R2+0x20] ;  /* 0x0000200002057983 */ /* 0x000f220000100800 */
[----:B------:R-:W-:Y:S02]  /*0d60*/  UIADD3 UR9, UPT, UPT, UR9, 0x10, URZ ;  /* 0x0000001009097890 */ /* 0x000fe4000fffe0ff */
[----:B--2---:R-:W-:Y:S02]  /*0d70*/  FSETP.GT.AND P0, PT, R4, R7, PT ;  /* 0x000000070400720b */ /* 0x004fe40003f04000 */
[----:B------:R-:W-:-:S11]  /*0d80*/  UISETP.NE.AND UP1, UPT, UR9, URZ, UPT ;  /* 0x000000ff0900728c */ /* 0x000fd6000bf25270 */
[----:B------:R0:W-:Y:S04]  /*0d90*/  @P0 STL [R2+-0x1c], R7 ;  /* 0xffffe40702000387 */ /* 0x0001e80000100800 */
[----:B------:R-:W-:Y:S01]  /*0da0*/  @P0 STL [R2+-0x18], R4 ;  /* 0xffffe80402000387 */ /* 0x000fe20000100800 */
[----:B0-----:R-:W-:-:S05]  /*0db0*/  @P0 IMAD.MOV.U32 R7, RZ, RZ, R4 ;  /* 0x000000ffff070224 */ /* 0x001fca00078e0004 */
[----:B---3--:R-:W-:-:S13]  /*0dc0*/  FSETP.GT.AND P1, PT, R7, R6, PT ;  /* 0x000000060700720b */ /* 0x008fda0003f24000 */
[----:B------:R0:W-:Y:S02]  /*0dd0*/  @P1 STL.64 [R2+-0x18], R6 ;  /* 0xffffe80602001387 */ /* 0x0001e40000100a00 */
[----:B0-----:R-:W-:-:S05]  /*0de0*/  @P1 IMAD.MOV.U32 R6, RZ, RZ, R7 ;  /* 0x000000ffff061224 */ /* 0x001fca00078e0007 */
[----:B------:R-:W-:-:S13]  /*0df0*/  FSETP.GT.AND P0, PT, R6, R9, PT ;  /* 0x000000090600720b */ /* 0x000fda0003f04000 */
[----:B------:R0:W-:Y:S04]  /*0e00*/  @P0 STL [R2+-0x14], R9 ;  /* 0xffffec0902000387 */ /* 0x0001e80000100800 */
[----:B------:R-:W-:Y:S01]  /*0e10*/  @P0 STL [R2+-0x10], R6 ;  /* 0xfffff00602000387 */ /* 0x000fe20000100800 */
[----:B0-----:R-:W-:-:S05]  /*0e20*/  @P0 IMAD.MOV.U32 R9, RZ, RZ, R6 ;  /* 0x000000ffff090224 */ /* 0x001fca00078e0006 */
[----:B------:R-:W-:-:S13]  /*0e30*/  FSETP.GT.AND P1, PT, R9, R8, PT ;  /* 0x000000080900720b */ /* 0x000fda0003f24000 */
        /* <DEDUP_REMOVED lines=11> */
[----:B------:R-:W-:Y:S01]  /*0ef0*/  @P0 STL [R2], R10 ;  /* 0x0000000a02000387 */ /* 0x000fe20000100800 */
[----:B0-----:R-:W-:-:S05]  /*0f00*/  @P0 IMAD.MOV.U32 R13, RZ, RZ, R10 ;  /* 0x000000ffff0d0224 */ /* 0x001fca00078e000a */
[----:B------:R-:W-:-:S13]  /*0f10*/  FSETP.GT.AND P1, PT, R13, R12, PT ;  /* 0x0000000c0d00720b */ /* 0x000fda0003f24000 */
[----:B------:R0:W-:Y:S02]  /*0f20*/  @P1 STL.64 [R2], R12 ;  /* 0x0000000c02001387 */ /* 0x0001e40000100a00 */
[----:B0-----:R-:W-:-:S05]  /*0f30*/  @P1 IMAD.MOV.U32 R12, RZ, RZ, R13 ;  /* 0x000000ffff0c1224 */ /* 0x001fca00078e000d */
[----:B------:R-:W-:-:S13]  /*0f40*/  FSETP.GT.AND P0, PT, R12, R15, PT ;  /* 0x0000000f0c00720b */ /* 0x000fda0003f04000 */
[----:B------:R0:W-:Y:S04]  /*0f50*/  @P0 STL [R2+0x4], R15 ;  /* 0x0000040f02000387 */ /* 0x0001e80000100800 */
[----:B------:R-:W-:Y:S01]  /*0f60*/  @P0 STL [R2+0x8], R12 ;  /* 0x0000080c02000387 */ /* 0x000fe20000100800 */
[----:B0-----:R-:W-:-:S05]  /*0f70*/  @P0 IMAD.MOV.U32 R15, RZ, RZ, R12 ;  /* 0x000000ffff0f0224 */ /* 0x001fca00078e000c */
[----:B------:R-:W-:-:S13]  /*0f80*/  FSETP.GT.AND P1, PT, R15, R14, PT ;  /* 0x0000000e0f00720b */ /* 0x000fda0003f24000 */
[----:B------:R0:W-:Y:S02]  /*0f90*/  @P1 STL.64 [R2+0x8], R14 ;  /* 0x0000080e02001387 */ /* 0x0001e40000100a00 */
        /* <DEDUP_REMOVED lines=15> */
[----:B----4-:R-:W-:-:S13]  /*1090*/  FSETP.GT.AND P0, PT, R20, R5, PT ;  /* 0x000000051400720b */ /* 0x010fda0003f04000 */
[----:B------:R0:W-:Y:S04]  /*10a0*/  @P0 STL [R2+0x1c], R5 ;  /* 0x00001c0502000387 */ /* 0x0001e80000100800 */
[----:B------:R1:W-:Y:S01]  /*10b0*/  @P0 STL [R2+0x20], R20 ;  /* 0x0000201402000387 */ /* 0x0003e20000100800 */
[----:B0-----:R-:W-:Y:S02]  /*10c0*/  @P0 IMAD.MOV.U32 R5, RZ, RZ, R20 ;  /* 0x000000ffff050224 */ /* 0x001fe400078e0014 */
[----:B-1----:R-:W-:Y:S01]  /*10d0*/  VIADD R2, R2, 0x40 ;  /* 0x0000004002027836 */ /* 0x002fe20000000000 */
[----:B------:R-:W-:Y:S06]  /*10e0*/  BRA.U UP1, `(.L_x_172) ;  /* 0xfffffff901d07547 */ /* 0x000fec000b83ffff */
.L_x_171:
[----:B------:R-:W-:Y:S05]  /*10f0*/  BRA.U !UP0, `(.L_x_170) ;  /* 0x0000000508847547 */ /* 0x000fea000b800000 */
[----:B-1----:R-:W-:-:S05]  /*1100*/  LOP3.LUT R2, RZ, R23, RZ, 0x33, !PT ;  /* 0x00000017ff027212 */ /* 0x002fca00078e33ff */
[----:B---3--:R-:W-:-:S05]  /*1110*/  VIADD R2, R2, UR8 ;  /* 0x0000000802027c36 */ /* 0x008fca0008000000 */
[----:B------:R-:W-:-:S04]  /*1120*/  LOP3.LUT R2, R2, 0xf, RZ, 0xc0, !PT ;  /* 0x0000000f02027812 */ /* 0x000fc800078ec0ff */
[C---:B------:R-:W-:Y:S01]  /*1130*/  LOP3.LUT P0, RZ, R2.reuse, 0x7, RZ, 0xc0, !PT ;  /* 0x0000000702ff7812 */ /* 0x040fe2000780c0ff */
[----:B--2---:R-:W-:-:S05]  /*1140*/  VIADD R4, R2, 0xffffffff ;  /* 0xffffffff02047836 */ /* 0x004fca0000000000 */
[----:B------:R-:W-:-:S13]  /*1150*/  ISETP.GE.U32.AND P1, PT, R4, 0x7, PT ;  /* 0x000000070400780c */ /* 0x000fda0003f26070 */
[----:B------:R-:W-:Y:S05]  /*1160*/  @!P1 BRA `(.L_x_173) ;  /* 0x00000000009c9947 */ /* 0x000fea0003800000 */
[----:B------:R-:W-:-:S05]  /*1170*/  IMAD R2, R0, 0x4, R1 ;  /* 0x0000000400027824 */ /* 0x000fca00078e0201 */
[----:B0-----:R-:W2:Y:S04]  /*1180*/  LDL.64 R10, [R2] ;  /* 0x00000000020a7983 */ /* 0x001ea80000100a00 */
[----:B------:R-:W3:Y:S04]  /*1190*/  LDL R5, [R2+0x8] ;  /* 0x0000080002057983 */ /* 0x000ee80000100800 */
[----:B------:R-:W4:Y:S04]  /*11a0*/  LDL R4, [R2+0xc] ;  /* 0x00000c0002047983 */ /* 0x000f280000100800 */
[----:B------:R-:W5:Y:S04]  /*11b0*/  LDL R7, [R2+0x10] ;  /* 0x0000100002077983 */ /* 0x000f680000100800 */
[----:B------:R-:W5:Y:S04]  /*11c0*/  LDL R6, [R2+0x14] ;  /* 0x0000140002067983 */ /* 0x000f680000100800 */
[----:B------:R-:W5:Y:S04]  /*11d0*/  LDL R9, [R2+0x18] ;  /* 0x0000180002097983 */ /* 0x000f680000100800 */
[----:B------:R-:W5:Y:S04]  /*11e0*/  LDL R8, [R2+0x1c] ;  /* 0x00001c0002087983 */ /* 0x000f680000100800 */
[----:B------:R-:W5:Y:S01]  /*11f0*/  LDL R13, [R2+0x20] ;  /* 0x00002000020d7983 */ /* 0x000f620000100800 */
[----:B------:R-:W-:Y:S01]  /*1200*/  VIADD R0, R0, 0x8 ;  /* 0x0000000800007836 */ /* 0x000fe20000000000 */
[----:B--2---:R-:W-:Y:S01]  /*1210*/  FSETP.GT.AND P1, PT, R10, R11, PT ;  /* 0x0000000b0a00720b */ /* 0x004fe20003f24000 */
[----:B------:R-:W-:-:S02]  /*1220*/  IMAD.MOV.U32 R14, RZ, RZ, R11 ;  /* 0x000000ffff0e7224 */ /* 0x000fc400078e000b */
[----:B------:R-:W-:-:S10]  /*1230*/  IMAD.MOV.U32 R15, RZ, RZ, R10 ;  /* 0x000000ffff0f7224 */ /* 0x000fd400078e000a */
[----:B------:R-:W-:Y:S01]  /*1240*/  @P1 IMAD.MOV.U32 R11, RZ, RZ, R10 ;  /* 0x000000ffff0b1224 */ /* 0x000fe200078e000a */
[----:B------:R-:W-:Y:S04]  /*1250*/  @P1 STL.64 [R2], R14 ;  /* 0x0000000e02001387 */ /* 0x000fe80000100a00 */
[----:B---3--:R-:W-:-:S13]  /*1260*/  FSETP.GT.AND P2, PT, R11, R5, PT ;  /* 0x000000050b00720b */ /* 0x008fda0003f44000 */
[----:B------:R0:W-:Y:S04]  /*1270*/  @P2 STL [R2+0x4], R5 ;  /* 0x0000040502002387 */ /* 0x0001e80000100800 */
[----:B------:R-:W-:Y:S01]  /*1280*/  @P2 STL [R2+0x8], R11 ;  /* 0x0000080b02002387 */ /* 0x000fe20000100800 */
[----:B0-----:R-:W-:-:S05]  /*1290*/  @P2 IMAD.MOV.U32 R5, RZ, RZ, R11 ;  /* 0x000000ffff052224 */ /* 0x001fca00078e000b */
[----:B----4-:R-:W-:-:S13]  /*12a0*/  FSETP.GT.AND P1, PT, R5, R4, PT ;  /* 0x000000040500720b */ /* 0x010fda0003f24000 */
[----:B------:R0:W-:Y:S02]  /*12b0*/  @P1 STL.64 [R2+0x8], R4 ;  /* 0x0000080402001387 */ /* 0x0001e40000100a00 */
[----:B0-----:R-:W-:-:S05]  /*12c0*/  @P1 IMAD.MOV.U32 R4, RZ, RZ, R5 ;  /* 0x000000ffff041224 */ /* 0x001fca00078e0005 */
[----:B-----5:R-:W-:-:S13]  /*12d0*/  FSETP.GT.AND P1, PT, R4, R7, PT ;  /* 0x000000070400720b */ /* 0x020fda0003f24000 */
        /* <DEDUP_REMOVED lines=15> */
[----:B------:R1:W-:Y:S02]  /*13d0*/  @P1 STL [R2+0x20], R8 ;  /* 0x0000200802001387 */ /* 0x0003e40000100800 */
.L_x_173:
[----:B------:R-:W-:Y:S05]  /*13e0*/  @!P0 BRA `(.L_x_170) ;  /* 0x0000000000c88947 */ /* 0x000fea0003800000 */
[----:B-1----:R-:W-:-:S05]  /*13f0*/  LOP3.LUT R2, RZ, R22, RZ, 0x33, !PT ;  /* 0x00000016ff027212 */ /* 0x002fca00078e33ff */
[----:B------:R-:W-:-:S05]  /*1400*/  VIADD R2, R2, UR8 ;  /* 0x0000000802027c36 */ /* 0x000fca0008000000 */
[----:B------:R-:W-:-:S04]  /*1410*/  LOP3.LUT R2, R2, 0xffff, RZ, 0xc0, !PT ;  /* 0x0000ffff02027812 */ /* 0x000fc800078ec0ff */
[C---:B------:R-:W-:Y:S02]  /*1420*/  LOP3.LUT R4, R2.reuse, 0x7, RZ, 0xc0, !PT ;  /* 0x0000000702047812 */ /* 0x040fe400078ec0ff */
[----:B------:R-:W-:-:S03]  /*1430*/  LOP3.LUT R2, R2, 0x3, RZ, 0xc0, !PT ;  /* 0x0000000302027812 */ /* 0x000fc600078ec0ff */
[----:B------:R-:W-:Y:S01]  /*1440*/  VIADD R4, R4, 0xffffffff ;  /* 0xffffffff04047836 */ /* 0x000fe20000000000 */
[----:B------:R-:W-:-:S04]  /*1450*/  ISETP.NE.AND P2, PT, R2, RZ, PT ;  /* 0x000000ff0200720c */ /* 0x000fc80003f45270 */
[----:B------:R-:W-:-:S13]  /*1460*/  ISETP.GE.U32.AND P0, PT, R4, 0x3, PT ;  /* 0x000000030400780c */ /* 0x000fda0003f06070 */
[----:B------:R-:W-:Y:S05]  /*1470*/  @!P0 BRA `(.L_x_174) ;  /* 0x0000000000548947 */ /* 0x000fea0003800000 */
[----:B------:R-:W-:-:S05]  /*1480*/  IMAD R8, R0, 0x4, R1 ;  /* 0x0000000400087824 */ /* 0x000fca00078e0201 */
[----:B------:R-:W2:Y:S04]  /*1490*/  LDL.64 R6, [R8] ;  /* 0x0000000008067983 */ /* 0x000ea80000100a00 */
[----:B------:R-:W3:Y:S04]  /*14a0*/  LDL R5, [R8+0x8] ;  /* 0x0000080008057983 */ /* 0x000ee80000100800 */
[----:B------:R-:W4:Y:S04]  /*14b0*/  LDL R4, [R8+0xc] ;  /* 0x00000c0008047983 */ /* 0x000f280000100800 */
[----:B------:R-:W5:Y:S01]  /*14c0*/  LDL R9, [R8+0x10] ;  /* 0x0000100008097983 */ /* 0x000f620000100800 */
[----:B------:R-:W-:Y:S01]  /*14d0*/  VIADD R0, R0, 0x4 ;  /* 0x0000000400007836 */ /* 0x000fe20000000000 */
[----:B--2---:R-:W-:Y:S01]  /*14e0*/  FSETP.GT.AND P0, PT, R6, R7, PT ;  /* 0x000000070600720b */ /* 0x004fe20003f04000 */
[----:B0-----:R-:W-:-:S02]  /*14f0*/  IMAD.MOV.U32 R10, RZ, RZ, R7 ;  /* 0x000000ffff0a7224 */ /* 0x001fc400078e0007 */
        /* <DEDUP_REMOVED lines=12> */
[----:B------:R1:W-:Y:S02]  /*15c0*/  @P0 STL [R8+0x10], R4 ;  /* 0x0000100408000387 */ /* 0x0003e40000100800 */
.L_x_174:
[----:B------:R-:W-:Y:S05]  /*15d0*/  @!P2 BRA `(.L_x_170) ;  /* 0x00000000004ca947 */ /* 0x000fea0003800000 */
[----:B------:R-:W-:-:S05]  /*15e0*/  IMAD R0, R0, 0x4, R1 ;  /* 0x0000000400007824 */ /* 0x000fca00078e0201 */
[----:B-1----:R-:W2:Y:S01]  /*15f0*/  LDL.64 R4, [R0] ;  /* 0x0000000000047983 */ /* 0x002ea20000100a00 */
[----:B------:R-:W-:Y:S02]  /*1600*/  ISETP.NE.AND P1, PT, R2, 0x1, PT ;  /* 0x000000010200780c */ /* 0x000fe40003f25270 */
[----:B--2---:R-:W-:Y:S01]  /*1610*/  FSETP.GT.AND P0, PT, R4, R5, PT ;  /* 0x000000050400720b */ /* 0x004fe20003f04000 */
[----:B------:R-:W-:Y:S02]  /*1620*/  IMAD.MOV.U32 R6, RZ, RZ, R5 ;  /* 0x000000ffff067224 */ /* 0x000fe400078e0005 */
[----:B------:R-:W-:-:S10]  /*1630*/  IMAD.MOV.U32 R7, RZ, RZ, R4 ;  /* 0x000000ffff077224 */ /* 0x000fd400078e0004 */
[----:B------:R4:W-:Y:S01]  /*1640*/  @P0 STL.64 [R0], R6 ;  /* 0x0000000600000387 */ /* 0x0009e20000100a00 */
[----:B------:R-:W-:Y:S01]  /*1650*/  @P0 IMAD.MOV.U32 R5, RZ, RZ, R4 ;  /* 0x000000ffff050224 */ /* 0x000fe200078e0004 */
[----:B------:R-:W-:Y:S06]  /*1660*/  @!P1 BRA `(.L_x_170) ;  /* 0x0000000000289947 */ /* 0x000fec0003800000 */
[----:B----4-:R-:W2:Y:S01]  /*1670*/  LDL R7, [R0+0x8] ;  /* 0x0000080000077983 */ /* 0x010ea20000100800 */
[----:B------:R-:W-:Y:S02]  /*1680*/  ISETP.NE.AND P1, PT, R2, 0x2, PT ;  /* 0x000000020200780c */ /* 0x000fe40003f25270 */
[----:B--2---:R-:W-:-:S13]  /*1690*/  FSETP.GT.AND P0, PT, R5, R7, PT ;  /* 0x000000070500720b */ /* 0x004fda0003f04000 */
[----:B------:R-:W-:Y:S04]  /*16a0*/  @P0 STL [R0+0x8], R5 ;  /* 0x0000080500000387 */ /* 0x000fe80000100800 */
[----:B------:R1:W-:Y:S02]  /*16b0*/  @P0 STL [R0+0x4], R7 ;  /* 0x0000040700000387 */ /* 0x0003e40000100800 */
[----:B-1----:R-:W-:Y:S01]  /*16c0*/  @P0 IMAD.MOV.U32 R7, RZ, RZ, R5 ;  /* 0x000000ffff070224 */ /* 0x002fe200078e0005 */
[----:B------:R-:W-:Y:S06]  /*16d0*/  @!P1 BRA `(.L_x_170) ;  /* 0x00000000000c9947 */ /* 0x000fec0003800000 */
[----:B------:R-:W2:Y:S02]  /*16e0*/  LDL R6, [R0+0xc] ;  /* 0x00000c0000067983 */ /* 0x000ea40000100800 */
[----:B--2---:R-:W-:-:S13]  /*16f0*/  FSETP.GT.AND P0, PT, R7, R6, PT ;  /* 0x000000060700720b */ /* 0x004fda0003f04000 */
[----:B------:R1:W-:Y:S02]  /*1700*/  @P0 STL.64 [R0+0x8], R6 ;  /* 0x0000080600000387 */ /* 0x0003e40000100a00 */
.L_x_170:
[----:B------:R-:W-:Y:S01]  /*1710*/  UIADD3 UR4, UPT, UPT, UR4, 0x1, URZ ;  /* 0x0000000104047890 */ /* 0x000fe2000fffe0ff */
[----:B------:R-:W-:Y:S01]  /*1720*/  VIADD R23, R23, 0x1 ;  /* 0x0000000117177836 */ /* 0x000fe20000000000 */
[----:B------:R-:W-:Y:S01]  /*1730*/  UIADD3 UR6, UPT, UPT, UR6, -0x1, URZ ;  /* 0xffffffff06067890 */ /* 0x000fe2000fffe0ff */
[----:B------:R-:W-:Y:S01]  /*1740*/  VIADD R22, R22, 0x1 ;  /* 0x0000000116167836 */ /* 0x000fe20000000000 */
[----:B------:R-:W-:-:S09]  /*1750*/  UISETP.NE.AND UP0, UPT, UR4, UR5, UPT ;  /* 0x000000050400728c */ /* 0x000fd2000bf05270 */
[----:B------:R-:W-:Y:S05]  /*1760*/  BRA.U UP0, `(.L_x_175) ;  /* 0xfffffff100f87547 */ /* 0x000fea000b83ffff */
.L_x_169:
[----:B-1--4-:R-:W-:Y:S01]  /*1770*/  IMAD R0, R19, 0x4, R1 ;  /* 0x0000000413007824 */ /* 0x012fe200078e0201 */
[----:B------:R-:W1:Y:S04]  /*1780*/  LDC.64 R2, c[0x0][0x388] ;  /* 0x0000e200ff027b82 */ /* 0x000e680000000a00 */
[----:B--2---:R-:W2:Y:S01]  /*1790*/  LDL R5, [R0] ;  /* 0x0000000000057983 */ /* 0x004ea20000100800 */
[----:B-1----:R-:W-:-:S05]  /*17a0*/  IMAD.WIDE R18, R18, 0x4, R2 ;  /* 0x0000000412127825 */ /* 0x002fca00078e0202 */
[----:B--2---:R-:W-:Y:S01]  /*17b0*/  STG.E desc[UR10][R18.64], R5 ;  /* 0x0000000512007986 */ /* 0x004fe2000c10190a */
[----:B---3--:R-:W-:Y:S05]  /*17c0*/  EXIT ;  /* 0x000000000000794d */ /* 0x008fea0003800000 */
.L_x_176:
        /* <DEDUP_REMOVED lines=11> */
.L_x_359:


//--------------------- .text._ZN17signal_processing7kernels21iir_filter_sos_kernelEPKfS2_PfS3_iii --------------------------
	.section	.text._ZN17signal_processing7kernels21iir_filter_sos_kernelEPKfS2_PfS3_iii,"ax",@progbits
	.align	128
        .global         _ZN17signal_processing7kernels21iir_filter_sos_kernelEPKfS2_PfS3_iii
        .type           _ZN17signal_processing7kernels21iir_filter_sos_kernelEPKfS2_PfS3_iii,@function
        .size           _ZN17signal_processing7kernels21iir_filter_sos_kernelEPKfS2_PfS3_iii,(.L_x_360 - _ZN17signal_processing7kernels21iir_filter_sos_kernelEPKfS2_PfS3_iii)
        .other          _ZN17signal_processing7kernels21iir_filter_sos_kernelEPKfS2_PfS3_iii,@"STO_CUDA_ENTRY STV_DEFAULT"
_ZN17signal_processing7kernels21iir_filter_sos_kernelEPKfS2_PfS3_iii:
.text._ZN17signal_processing7kernels21iir_filter_sos_kernelEPKfS2_PfS3_iii:
[----:B------:R-:W0:Y:S08]  /*0000*/  LDC R1, c[0x0][0x37c] ;  /* 0x0000df00ff017b82 */ /* 0x000e300000000800 */
[----:B------:R-:W1:Y:S01]  /*0010*/  S2UR UR4, SR_CTAID.X ;  /* 0x00000000000479c3 */ /* 0x000e620000002500 */
[----:B0-----:R-:W-:-:S07]  /*0020*/  VIADD R1, R1, 0xffffc000 ;  /* 0xffffc00001017836 */ /* 0x001fce0000000000 */
[----:B------:R-:W1:Y:S02]  /*0030*/  LDC R0, c[0x0][0x3a8] ;  /* 0x0000ea00ff007b82 */ /* 0x000e640000000800 */
[----:B-1----:R-:W-:-:S13]  /*0040*/  ISETP.LE.AND P0, PT, R0, UR4, PT ;  /* 0x0000000400007c0c */ /* 0x002fda000bf03270 */
[----:B------:R-:W-:Y:S05]  /*0050*/  @P0 EXIT ;  /* 0x000000000000094d */ /* 0x000fea0003800000 */
[----:B------:R-:W0:Y:S01]  /*0060*/  LDC.64 R20, c[0x0][0x3a0] ;  /* 0x0000e800ff147b82 */ /* 0x000e220000000a00 */
[----:B------:R-:W1:Y:S01]  /*0070*/  LDCU.64 UR6, c[0x0][0x358] ;  /* 0x00006b00ff0677ac */ /* 0x000e620008000a00 */
[----:B------:R-:W-:Y:S01]  /*0080*/  IMAD.MOV.U32 R0, RZ, RZ, R1 ;  /* 0x000000ffff007224 */ /* 0x000fe200078e0001 */
[C---:B0-----:R-:W-:Y:S01]  /*0090*/  ISETP.GE.AND P0, PT, R20.reuse, 0x1, PT ;  /* 0x000000011400780c */ /* 0x041fe20003f06270 */
[----:B------:R-:W-:Y:S02]  /*00a0*/  IMAD R3, R21, UR4, RZ ;  /* 0x0000000415037c24 */ /* 0x000fe4000f8e02ff */
[----:B------:R-:W-:Y:S02]  /*00b0*/  IMAD R2, R20, UR4, RZ ;  /* 0x0000000414027c24 */ /* 0x000fe4000f8e02ff */
[----:B------:R-:W-:-:S08]  /*00c0*/  IMAD.SHL.U32 R16, R3, 0x2, RZ ;  /* 0x0000000203107824 */ /* 0x000fd000078e00ff */
[----:B-1----:R-:W-:Y:S05]  /*00d0*/  @!P0 BRA `(.L_x_177) ;  /* 0x0000000400908947 */ /* 0x002fea0003800000 */
[C---:B------:R-:W-:Y:S01]  /*00e0*/  ISETP.GE.U32.AND P0, PT, R20.reuse, 0x10, PT ;  /* 0x000000101400780c */ /* 0x040fe20003f06070 */
[----:B------:R-:W-:Y:S01]  /*00f0*/  HFMA2 R17, -RZ, RZ, 0, 0 ;  /* 0x00000000ff117431 */ /* 0x000fe200000001ff */
[----:B------:R-:W-:-:S04]  /*0100*/  LOP3.LUT R22, R20, 0xf, RZ, 0xc0, !PT ;  /* 0x0000000f14167812 */ /* 0x000fc800078ec0ff */
[----:B------:R-:W-:-:S07]  /*0110*/  ISETP.NE.AND P1, PT, R22, RZ, PT ;  /* 0x000000ff1600720c */ /* 0x000fce0003f25270 */
[----:B------:R-:W-:Y:S06]  /*0120*/  @!P0 BRA `(.L_x_178) ;  /* 0x0000000000748947 */ /* 0x000fec0003800000 */
[----:B------:R-:W-:Y:S01]  /*0130*/  LOP3.LUT R17, R20, 0x7ffffff0, RZ, 0xc0, !PT ;  /* 0x7ffffff014117812 */ /* 0x000fe200078ec0ff */
[----:B------:R-:W-:-:S07]  /*0140*/  IMAD.MOV.U32 R23, RZ, RZ, RZ ;  /* 0x000000ffff177224 */ /* 0x000fce00078e00ff */
.L_x_179:
[----:B0-----:R-:W0:Y:S01]  /*0150*/  LDC.64 R18, c[0x0][0x380] ;  /* 0x0000e000ff127b82 */ /* 0x001e220000000a00 */
[----:B------:R-:W-:-:S04]  /*0160*/  IMAD.IADD R5, R2, 0x1, R23 ;  /* 0x0000000102057824 */ /* 0x000fc800078e0217 */
[----:B0-----:R-:W-:-:S05]  /*0170*/  IMAD.WIDE.U32 R18, R5, 0x4, R18 ;  /* 0x0000000405127825 */ /* 0x001fca00078e0012 */
[----:B------:R-:W2:Y:S04]  /*0180*/  LDG.E.CONSTANT R8, desc[UR6][R18.64] ;  /* 0x0000000612087981 */ /* 0x000ea8000c1e9900 */
[----:B------:R-:W2:Y:S04]  /*0190*/  LDG.E.CONSTANT R9, desc[UR6][R18.64+0x4] ;  /* 0x0000040612097981 */ /* 0x000ea8000c1e9900 */
[----:B------:R-:W2:Y:S04]  /*01a0*/  LDG.E.CONSTANT R10, desc[UR6][R18.64+0x8] ;  /* 0x00000806120a7981 */ /* 0x000ea8000c1e9900 */
[----:B------:R-:W2:Y:S01]  /*01b0*/  LDG.E.CONSTANT R11, desc[UR6][R18.64+0xc] ;  /* 0x00000c06120b7981 */ /* 0x000ea2000c1e9900 */
[----:B------:R-:W-:-:S03]  /*01c0*/  IMAD R24, R23, 0x4, R0 ;  /* 0x0000000417187824 */ /* 0x000fc600078e0200 */
[----:B------:R-:W3:Y:S04]  /*01d0*/  LDG.E.CONSTANT R4, desc[UR6][R18.64+0x10] ;  /* 0x0000100612047981 */ /* 0x000ee8000c1e9900 */
[----:B------:R-:W3:Y:S04]  /*01e0*/  LDG.E.CONSTANT R5, desc[UR6][R18.64+0x14] ;  /* 0x0000140612057981 */ /* 0x000ee8000c1e9900 */
[----:B------:R-:W3:Y:S04]  /*01f0*/  LDG.E.CONSTANT R6, desc[UR6][R18.64+0x18] ;  /* 0x0000180612067981 */ /* 0x000ee8000c1e9900 */
[----:B------:R-:W3:Y:S04]  /*0200*/  LDG.E.CONSTANT R7, desc[UR6][R18.64+0x1c] ;  /* 0x00001c0612077981 */ /* 0x000ee8000c1e9900 */
[----:B------:R-:W4:Y:S04]  /*0210*/  LDG.E.CONSTANT R12, desc[UR6][R18.64+0x30] ;  /* 0x00003006120c7981 */ /* 0x000f28000c1e9900 */
[----:B------:R-:W4:Y:S04]  /*0220*/  LDG.E.CONSTANT R13, desc[UR6][R18.64+0x34] ;  /* 0x00003406120d7981 */ /* 0x000f28000c1e9900 */
[----:B------:R-:W4:Y:S04]  /*0230*/  LDG.E.CONSTANT R14, desc[UR6][R18.64+0x38] ;  /* 0x00003806120e7981 */ /* 0x000f28000c1e9900 */
[----:B------:R-:W4:Y:S04]  /*0240*/  LDG.E.CONSTANT R15, desc[UR6][R18.64+0x3c] ;  /* 0x00003c06120f7981 */ /* 0x000f28000c1e9900 */
[----:B--2---:R0:W-:Y:S04]  /*0250*/  STL.128 [R24], R8 ;  /* 0x0000000818007387 */ /* 0x0041e80000100c00 */
[----:B0-----:R-:W2:Y:S04]  /*0260*/  LDG.E.CONSTANT R8, desc[UR6][R18.64+0x20] ;  /* 0x0000200612087981 */ /* 0x001ea8000c1e9900 */
[----:B------:R-:W2:Y:S04]  /*0270*/  LDG.E.CONSTANT R9, desc[UR6][R18.64+0x24] ;  /* 0x0000240612097981 */ /* 0x000ea8000c1e9900 */
[----:B------:R-:W2:Y:S04]  /*0280*/  LDG.E.CONSTANT R10, desc[UR6][R18.64+0x28] ;  /* 0x00002806120a7981 */ /* 0x000ea8000c1e9900 */
[----:B------:R-:W2:Y:S01]  /*0290*/  LDG.E.CONSTANT R11, desc[UR6][R18.64+0x2c] ;  /* 0x00002c06120b7981 */ /* 0x000ea2000c1e9900 */
[----:B------:R-:W-:-:S03]  /*02a0*/  IADD3 R23, PT, PT, R23, 0x10, RZ ;  /* 0x0000001017177810 */ /* 0x000fc60007ffe0ff */
[----:B---3--:R0:W-:Y:S04]  /*02b0*/  STL.128 [R24+0x10], R4 ;  /* 0x0000100418007387 */ /* 0x0081e80000100c00 */
[----:B----4-:R0:W-:Y:S01]  /*02c0*/  STL.128 [R24+0x30], R12 ;  /* 0x0000300c18007387 */ /* 0x0101e20000100c00 */
[----:B------:R-:W-:-:S03]  /*02d0*/  ISETP.NE.AND P0, PT, R23, R17, PT ;  /* 0x000000111700720c */ /* 0x000fc60003f05270 */
[----:B--2---:R0:W-:Y:S10]  /*02e0*/  STL.128 [R24+0x20], R8 ;  /* 0x0000200818007387 */ /* 0x0041f40000100c00 */
[----:B------:R-:W-:Y:S05]  /*02f0*/  @P0 BRA `(.L_x_179) ;  /* 0xfffffffc00940947 */ /* 0x000fea000383ffff */
.L_x_178:
[----:B------:R-:W-:Y:S05]  /*0300*/  @!P1 BRA `(.L_x_177) ;  /* 0x0000000400049947 */ /* 0x000fea0003800000 */
[----:B------:R-:W-:Y:S02]  /*0310*/  ISETP.GE.U32.AND P1, PT, R22, 0x8, PT ;  /* 0x000000081600780c */ /* 0x000fe40003f26070 */
[----:B0-----:R-:W-:-:S04]  /*0320*/  LOP3.LUT R13, R20, 0x7, RZ, 0xc0, !PT ;  /* 0x00000007140d7812 */ /* 0x001fc800078ec0ff */
[----:B------:R-:W-:-:S07]  /*0330*/  ISETP.NE.AND P0, PT, R13, RZ, PT ;  /* 0x000000ff0d00720c */ /* 0x000fce0003f05270 */
[----:B------:R-:W-:Y:S06]  /*0340*/  @!P1 BRA `(.L_x_180) ;  /* 0x0000000000689947 */ /* 0x000fec0003800000 */
[----:B------:R-:W0:Y:S01]  /*0350*/  LDC.64 R10, c[0x0][0x380] ;  /* 0x0000e000ff0a7b82 */ /* 0x000e220000000a00 */
[C---:B------:R-:W-:Y:S01]  /*0360*/  IADD3 R8, P1, PT, R2.reuse, R17, RZ ;  /* 0x0000001102087210 */ /* 0x040fe20007f3e0ff */
[----:B------:R-:W-:-:S04]  /*0370*/  IMAD.IADD R5, R2, 0x1, R17 ;  /* 0x0000000102057824 */ /* 0x000fc800078e0211 */
[----:B------:R-:W-:Y:S02]  /*0380*/  IMAD.X R9, RZ, RZ, RZ, P1 ;  /* 0x000000ffff097224 */ /* 0x000fe400008e06ff */
[----:B------:R-:W1:Y:S01]  /*0390*/  LDC.64 R6, c[0x0][0x380] ;  /* 0x0000e000ff067b82 */ /* 0x000e620000000a00 */
[----:B0-----:R-:W-:Y:S01]  /*03a0*/  LEA R4, P1, R8, R10, 0x2 ;  /* 0x0000000a08047211 */ /* 0x001fe200078210ff */
[----:B-1----:R-:W-:-:S03]  /*03b0*/  IMAD.WIDE.U32 R6, R5, 0x4, R6 ;  /* 0x0000000405067825 */ /* 0x002fc600078e0006 */
[----:B------:R-:W-:-:S03]  /*03c0*/  LEA.HI.X R5, R8, R11, R9, 0x2, P1 ;  /* 0x0000000b08057211 */ /* 0x000fc600008f1409 */
[----:B------:R-:W2:Y:S04]  /*03d0*/  LDG.E.CONSTANT R6, desc[UR6][R6.64] ;  /* 0x0000000606067981 */ /* 0x000ea8000c1e9900 */
[----:B------:R-:W3:Y:S04]  /*03e0*/  LDG.E.CONSTANT R8, desc[UR6][R4.64+0x4] ;  /* 0x0000040604087981 */ /* 0x000ee8000c1e9900 */
[----:B------:R-:W4:Y:S04]  /*03f0*/  LDG.E.CONSTANT R10, desc[UR6][R4.64+0x8] ;  /* 0x00000806040a7981 */ /* 0x000f28000c1e9900 */
[----:B------:R-:W5:Y:S04]  /*0400*/  LDG.E.CONSTANT R12, desc[UR6][R4.64+0xc] ;  /* 0x00000c06040c7981 */ /* 0x000f68000c1e9900 */
[----:B------:R-:W5:Y:S04]  /*0410*/  LDG.E.CONSTANT R14, desc[UR6][R4.64+0x10] ;  /* 0x00001006040e7981 */ /* 0x000f68000c1e9900 */
[----:B------:R-:W5:Y:S04]  /*0420*/  LDG.E.CONSTANT R18, desc[UR6][R4.64+0x14] ;  /* 0x0000140604127981 */ /* 0x000f68000c1e9900 */
[----:B------:R-:W5:Y:S04]  /*0430*/  LDG.E.CONSTANT R22, desc[UR6][R4.64+0x18] ;  /* 0x0000180604167981 */ /* 0x000f68000c1e9900 */
[----:B------:R-:W5:Y:S01]  /*0440*/  LDG.E.CONSTANT R24, desc[UR6][R4.64+0x1c] ;  /* 0x00001c0604187981 */ /* 0x000f62000c1e9900 */
[C---:B------:R-:W-:Y:S01]  /*0450*/  IMAD R9, R17.reuse, 0x4, R0 ;  /* 0x0000000411097824 */ /* 0x040fe200078e0200 */
[----:B------:R-:W-:-:S04]  /*0460*/  IADD3 R17, PT, PT, R17, 0x8, RZ ;  /* 0x0000000811117810 */ /* 0x000fc80007ffe0ff */
[----:B--2---:R0:W-:Y:S04]  /*0470*/  STL [R9], R6 ;  /* 0x0000000609007387 */ /* 0x0041e80000100800 */
[----:B---3--:R0:W-:Y:S04]  /*0480*/  STL [R9+0x4], R8 ;  /* 0x0000040809007387 */ /* 0x0081e80000100800 */
[----:B----4-:R0:W-:Y:S04]  /*0490*/  STL [R9+0x8], R10 ;  /* 0x0000080a09007387 */ /* 0x0101e80000100800 */
[----:B-----5:R0:W-:Y:S04]  /*04a0*/  STL [R9+0xc], R12 ;  /* 0x00000c0c09007387 */ /* 0x0201e80000100800 */
[----:B------:R0:W-:Y:S04]  /*04b0*/  STL [R9+0x10], R14 ;  /* 0x0000100e09007387 */ /* 0x0001e80000100800 */
[----:B------:R0:W-:Y:S04]  /*04c0*/  STL [R9+0x14], R18 ;  /* 0x0000141209007387 */ /* 0x0001e80000100800 */
[----:B------:R0:W-:Y:S04]  /*04d0*/  STL [R9+0x18], R22 ;  /* 0x0000181609007387 */ /* 0x0001e80000100800 */
[----:B------:R0:W-:Y:S02]  /*04e0*/  STL [R9+0x1c], R24 ;  /* 0x00001c1809007387 */ /* 0x0001e40000100800 */
.L_x_180:
        /* <DEDUP_REMOVED lines=16> */
[----:B------:R-:W5:Y:S01]  /*05f0*/  LDG.E.CONSTANT R14, desc[UR6][R4.64+0xc] ;  /* 0x00000c06040e7981 */ /* 0x000f62000c1e9900 */
[C---:B------:R-:W-:Y:S01]  /*0600*/  IMAD R9, R17.reuse, 0x4, R0 ;  /* 0x0000000411097824 */ /* 0x040fe200078e0200 */
[----:B------:R-:W-:-:S04]  /*0610*/  IADD3 R17, PT, PT, R17, 0x4, RZ ;  /* 0x0000000411117810 */ /* 0x000fc80007ffe0ff */
[----:B--2---:R0:W-:Y:S04]  /*0620*/  STL [R9], R6 ;  /* 0x0000000609007387 */ /* 0x0041e80000100800 */
[----:B---3--:R0:W-:Y:S04]  /*0630*/  STL [R9+0x4], R8 ;  /* 0x0000040809007387 */ /* 0x0081e80000100800 */
[----:B----4-:R0:W-:Y:S04]  /*0640*/  STL [R9+0x8], R10 ;  /* 0x0000080a09007387 */ /* 0x0101e80000100800 */
[----:B-----5:R0:W-:Y:S02]  /*0650*/  STL [R9+0xc], R14 ;  /* 0x00000c0e09007387 */ /* 0x0201e40000100800 */
.L_x_181:
[----:B------:R-:W-:Y:S05]  /*0660*/  @!P0 BRA `(.L_x_177) ;  /* 0x00000000002c8947 */ /* 0x000fea0003800000 */
[----:B0-----:R-:W0:Y:S01]  /*0670*/  LDC.64 R6, c[0x0][0x380] ;  /* 0x0000e000ff067b82 */ /* 0x001e220000000a00 */
[----:B------:R-:W-:-:S05]  /*0680*/  UMOV UR4, URZ ;  /* 0x000000ff00047c82 */ /* 0x000fca0008000000 */
.L_x_182:
[----:B------:R-:W-:-:S04]  /*0690*/  IMAD.IADD R5, R2, 0x1, R17 ;  /* 0x0000000102057824 */ /* 0x000fc800078e0211 */
[----:B01----:R-:W-:-:S06]  /*06a0*/  IMAD.WIDE.U32 R4, R5, 0x4, R6 ;  /* 0x0000000405047825 */ /* 0x003fcc00078e0006 */
[----:B------:R-:W2:Y:S01]  /*06b0*/  LDG.E.CONSTANT R4, desc[UR6][R4.64] ;  /* 0x0000000604047981 */ /* 0x000ea2000c1e9900 */
[C---:B------:R-:W-:Y:S01]  /*06c0*/  IMAD R9, R17.reuse, 0x4, R0 ;  /* 0x0000000411097824 */ /* 0x040fe200078e0200 */
[----:B------:R-:W-:Y:S01]  /*06d0*/  UIADD3 UR4, UPT, UPT, UR4, 0x1, URZ ;  /* 0x0000000104047890 */ /* 0x000fe2000fffe0ff */
[----:B------:R-:W-:-:S05]  /*06e0*/  VIADD R17, R17, 0x1 ;  /* 0x0000000111117836 */ /* 0x000fca0000000000 */
[----:B------:R-:W-:Y:S01]  /*06f0*/  ISETP.NE.AND P0, PT, R12, UR4, PT ;  /* 0x000000040c007c0c */ /* 0x000fe2000bf05270 */
[----:B--2---:R1:W-:-:S12]  /*0700*/  STL [R9], R4 ;  /* 0x0000000409007387 */ /* 0x0043d80000100800 */
[----:B------:R-:W-:Y:S05]  /*0710*/  @P0 BRA `(.L_x_182) ;  /* 0xfffffffc00dc0947 */ /* 0x000fea000383ffff */
.L_x_177:
[----:B------:R-:W-:-:S13]  /*0720*/  ISETP.GE.AND P0, PT, R21, 0x1, PT ;  /* 0x000000011500780c */ /* 0x000fda0003f06270 */
[----:B------:R-:W-:Y:S05]  /*0730*/  @!P0 BRA `(.L_x_183) ;  /* 0x00000008007c8947 */ /* 0x000fea0003800000 */
[----:B------:R-:W2:Y:S01]  /*0740*/  S2R R25, SR_TID.X ;  /* 0x0000000000197919 */ /* 0x000ea20000002100 */
[----:B------:R-:W-:Y:S01]  /*0750*/  ISETP.GT.AND P0, PT, R20, RZ, PT ;  /* 0x000000ff1400720c */ /* 0x000fe20003f04270 */
[----:B------:R-:W3:-:S12]  /*0760*/  LDCU UR4, c[0x0][0x360] ;  /* 0x00006c00ff0477ac */ /* 0x000ed80008000800 */
[----:B------:R-:W-:Y:S05]  /*0770*/  @P0 BRA `(.L_x_184) ;  /* 0x0000000000a00947 */ /* 0x000fea0003800000 */
[----:B0-----:R-:W-:-:S07]  /*0780*/  HFMA2 R6, -RZ, RZ, 0, 0 ;  /* 0x00000000ff067431 */ /* 0x001fce00000001ff */
.L_x_188:
[----:B-1----:R-:W0:Y:S01]  /*0790*/  LDC.64 R4, c[0x0][0x398] ;  /* 0x0000e600ff047b82 */ /* 0x002e220000000a00 */
[----:B------:R-:W-:-:S07]  /*07a0*/  IMAD R7, R6, 0x2, R16 ;  /* 0x0000000206077824 */ /* 0x000fce00078e0210 */
[----:B------:R-:W2:Y:S08]  /*07b0*/  LDC R20, c[0x0][0x3a0] ;  /* 0x0000e800ff147b82 */ /* 0x000eb00000000800 */
[----:B------:R-:W1:Y:S01]  /*07c0*/  LDC.64 R8, c[0x0][0x388] ;  /* 0x0000e200ff087b82 */ /* 0x000e620000000a00 */
[----:B0-----:R-:W-:-:S05]  /*07d0*/  IMAD.WIDE.U32 R4, R7, 0x4, R4 ;  /* 0x0000000407047825 */ /* 0x001fca00078e0004 */
[----:B------:R0:W5:Y:S04]  /*07e0*/  LDG.E R11, desc[UR6][R4.64] ;  /* 0x00000006040b7981 */ /* 0x000168000c1e1900 */
[----:B------:R0:W5:Y:S01]  /*07f0*/  LDG.E R13, desc[UR6][R4.64+0x4] ;  /* 0x00000406040d7981 */ /* 0x000162000c1e1900 */
[----:B--2---:R-:W-:Y:S01]  /*0800*/  ISETP.GE.AND P0, PT, R25, R20, PT ;  /* 0x000000141900720c */ /* 0x004fe20003f06270 */
[----:B------:R-:W-:Y:S01]  /*0810*/  IMAD.IADD R7, R3, 0x1, R6 ;  /* 0x0000000103077824 */ /* 0x000fe200078e0206 */
[----:B------:R-:W-:Y:S03]  /*0820*/  BSSY.RECONVERGENT B0, `(.L_x_185) ;  /* 0x0000016000007945 */ /* 0x000fe60003800200 */
[----:B------:R-:W-:-:S04]  /*0830*/  IMAD R7, R7, 0x6, RZ ;  /* 0x0000000607077824 */ /* 0x000fc800078e02ff */
[----:B-1----:R-:W-:-:S04]  /*0840*/  IMAD.WIDE R8, R7, 0x4, R8 ;  /* 0x0000000407087825 */ /* 0x002fc800078e0208 */
[----:B0-----:R-:W-:Y:S05]  /*0850*/  @P0 BRA `(.L_x_186) ;  /* 0x0000000000480947 */ /* 0x001fea0003800000 */
[----:B------:R0:W5:Y:S04]  /*0860*/  LDG.E.CONSTANT R14, desc[UR6][R8.64] ;  /* 0x00000006080e7981 */ /* 0x000168000c1e9900 */
[----:B------:R0:W5:Y:S04]  /*0870*/  LDG.E.CONSTANT R18, desc[UR6][R8.64+0x4] ;  /* 0x0000040608127981 */ /* 0x000168000c1e9900 */
[----:B------:R0:W5:Y:S04]  /*0880*/  LDG.E.CONSTANT R22, desc[UR6][R8.64+0x8] ;  /* 0x0000080608167981 */ /* 0x000168000c1e9900 */
[----:B------:R0:W5:Y:S04]  /*0890*/  LDG.E.CONSTANT R24, desc[UR6][R8.64+0x10] ;  /* 0x0000100608187981 */ /* 0x000168000c1e9900 */
[----:B------:R0:W5:Y:S01]  /*08a0*/  LDG.E.CONSTANT R26, desc[UR6][R8.64+0x14] ;  /* 0x00001406081a7981 */ /* 0x000162000c1e9900 */
[----:B------:R-:W-:-:S07]  /*08b0*/  IMAD.MOV.U32 R7, RZ, RZ, R25 ;  /* 0x000000ffff077224 */ /* 0x000fce00078e0019 */
.L_x_187:
[----:B01----:R-:W-:-:S05]  /*08c0*/  LEA R8, R7, R0, 0x2 ;  /* 0x0000000007087211 */ /* 0x003fca00078e10ff */
[----:B------:R-:W2:Y:S01]  /*08d0*/  LDL R10, [R8] ;  /* 0x00000000080a7983 */ /* 0x000ea20000100800 */
[----:B---3--:R-:W-:-:S05]  /*08e0*/  VIADD R7, R7, UR4 ;  /* 0x0000000407077c36 */ /* 0x008fca0008000000 */
[----:B------:R-:W-:Y:S01]  /*08f0*/  ISETP.GE.AND P0, PT, R7, R20, PT ;  /* 0x000000140700720c */ /* 0x000fe20003f06270 */
[----:B--2--5:R-:W-:-:S04]  /*0900*/  FFMA R9, R14, R10, R11 ;  /* 0x0000000a0e097223 */ /* 0x024fc8000000000b */
[-C--:B------:R-:W-:Y:S01]  /*0910*/  FMUL R11, R24, R9.reuse ;  /* 0x00000009180b7220 */ /* 0x080fe20000400000 */
[----:B------:R1:W-:Y:S01]  /*0920*/  STL [R8+0x2000], R9 ;  /* 0x0020000908007387 */ /* 0x0003e20000100800 */
[----:B------:R-:W-:Y:S02]  /*0930*/  FMUL R15, R26, R9 ;  /* 0x000000091a0f7220 */ /* 0x000fe40000400000 */
[----:B------:R-:W-:-:S04]  /*0940*/  FFMA R12, R18, R10, -R11 ;  /* 0x0000000a120c7223 */ /* 0x000fc8000000080b */
[----:B------:R-:W-:Y:S01]  /*0950*/  FADD R11, R12, R13 ;  /* 0x0000000d0c0b7221 */ /* 0x000fe20000000000 */
[----:B------:R-:W-:Y:S01]  /*0960*/  FFMA R13, R22, R10, -R15 ;  /* 0x0000000a160d7223 */ /* 0x000fe2000000080f */
[----:B------:R-:W-:Y:S06]  /*0970*/  @!P0 BRA `(.L_x_187) ;  /* 0xfffffffc00d08947 */ /* 0x000fec000383ffff */
.L_x_186:
[----:B---3--:R-:W-:Y:S05]  /*0980*/  BSYNC.RECONVERGENT B0 ;  /* 0x0000000000007941 */ /* 0x008fea0003800200 */
.L_x_185:
[----:B------:R-:W0:Y:S01]  /*0990*/  LDCU UR5, c[0x0][0x3a4] ;  /* 0x00007480ff0577ac */ /* 0x000e220008000800 */
[----:B-----5:R2:W-:Y:S01]  /*09a0*/  STG.E desc[UR6][R4.64], R11 ;  /* 0x0000000b04007986 */ /* 0x0205e2000c101906 */
[----:B------:R-:W-:-:S03]  /*09b0*/  VIADD R6, R6, 0x1 ;  /* 0x0000000106067836 */ /* 0x000fc60000000000 */
[----:B------:R2:W-:Y:S02]  /*09c0*/  STG.E desc[UR6][R4.64+0x4], R13 ;  /* 0x0000040d04007986 */ /* 0x0005e4000c101906 */
[----:B0-----:R-:W-:-:S13]  /*09d0*/  ISETP.NE.AND P0, PT, R6, UR5, PT ;  /* 0x0000000506007c0c */ /* 0x001fda000bf05270 */
[----:B--2---:R-:W-:Y:S05]  /*09e0*/  @!P0 BRA `(.L_x_183) ;  /* 0x0000000400d08947 */ /* 0x004fea0003800000 */
[----:B------:R-:W-:Y:S05]  /*09f0*/  BRA `(.L_x_188) ;  /* 0xfffffffc00647947 */ /* 0x000fea000383ffff */
.L_x_184:
[C---:B0-----:R-:W-:Y:S02]  /*0a00*/  LOP3.LUT R24, R20.reuse, 0x7, RZ, 0xc0, !PT ;  /* 0x0000000714187812 */ /* 0x041fe400078ec0ff */
[C---:B------:R-:W-:Y:S02]  /*0a10*/  LOP3.LUT R23, R20.reuse, 0x7ffffff0, RZ, 0xc0, !PT ;  /* 0x7ffffff014177812 */ /* 0x040fe400078ec0ff */
[----:B------:R-:W-:Y:S01]  /*0a20*/  LOP3.LUT R22, R20, 0xf, RZ, 0xc0, !PT ;  /* 0x0000000f14167812 */ /* 0x000fe200078ec0ff */
[----:B-1----:R-:W-:Y:S01]  /*0a30*/  VIADD R4, R24, 0xffffffff ;  /* 0xffffffff18047836 */ /* 0x002fe20000000000 */
[----:B------:R-:W-:Y:S01]  /*0a40*/  LOP3.LUT R21, R20, 0x3, RZ, 0xc0, !PT ;  /* 0x0000000314157812 */ /* 0x000fe200078ec0ff */
[----:B------:R-:W-:Y:S01]  /*0a50*/  IMAD.MOV R19, RZ, RZ, -R23 ;  /* 0x000000ffff137224 */ /* 0x000fe200078e0a17 */
[----:B------:R-:W-:Y:S02]  /*0a60*/  MOV R27, RZ ;  /* 0x000000ff001b7202 */ /* 0x000fe40000000f00 */
[----:B------:R-:W-:-:S13]  /*0a70*/  ISETP.GE.U32.AND P0, PT, R4, 0x3, PT ;  /* 0x000000030400780c */ /* 0x000fda0003f06070 */
.L_x_197:
[----:B0-234-:R-:W0:Y:S01]  /*0a80*/  LDC.64 R4, c[0x0][0x398] ;  /* 0x0000e600ff047b82 */ /* 0x01de220000000a00 */
[----:B------:R-:W-:-:S07]  /*0a90*/  IMAD R7, R27, 0x2, R16 ;  /* 0x000000021b077824 */ /* 0x000fce00078e0210 */
[----:B------:R-:W2:Y:S01]  /*0aa0*/  LDC R20, c[0x0][0x3a0] ;  /* 0x0000e800ff147b82 */ /* 0x000ea20000000800 */
[----:B0-----:R-:W-:-:S07]  /*0ab0*/  IMAD.WIDE.U32 R4, R7, 0x4, R4 ;  /* 0x0000000407047825 */ /* 0x001fce00078e0004 */
[----:B-1----:R-:W0:Y:S01]  /*0ac0*/  LDC.64 R6, c[0x0][0x388] ;  /* 0x0000e200ff067b82 */ /* 0x002e220000000a00 */
[----:B------:R1:W5:Y:S04]  /*0ad0*/  LDG.E R11, desc[UR6][R4.64] ;  /* 0x00000006040b7981 */ /* 0x000368000c1e1900 */
[----:B------:R1:W5:Y:S01]  /*0ae0*/  LDG.E R9, desc[UR6][R4.64+0x4] ;  /* 0x0000040604097981 */ /* 0x000362000c1e1900 */
[----:B--2---:R-:W-:Y:S01]  /*0af0*/  ISETP.GE.AND P1, PT, R25, R20, PT ;  /* 0x000000141900720c */ /* 0x004fe20003f26270 */
[----:B------:R-:W-:Y:S01]  /*0b00*/  IMAD.IADD R8, R3, 0x1, R27 ;  /* 0x0000000103087824 */ /* 0x000fe200078e021b */
[----:B------:R-:W-:Y:S03]  /*0b10*/  BSSY.RECONVERGENT B0, `(.L_x_189) ;  /* 0x0000016000007945 */ /* 0x000fe60003800200 */
[----:B------:R-:W-:-:S04]  /*0b20*/  IMAD R13, R8, 0x6, RZ ;  /* 0x00000006080d7824 */ /* 0x000fc800078e02ff */
[----:B0-----:R-:W-:-:S04]  /*0b30*/  IMAD.WIDE R6, R13, 0x4, R6 ;  /* 0x000000040d067825 */ /* 0x001fc800078e0206 */
[----:B-1----:R-:W-:Y:S05]  /*0b40*/  @P1 BRA `(.L_x_190) ;  /* 0x0000000000481947 */ /* 0x002fea0003800000 */
[----:B------:R0:W5:Y:S04]  /*0b50*/  LDG.E.CONSTANT R14, desc[UR6][R6.64] ;  /* 0x00000006060e7981 */ /* 0x000168000c1e9900 */
[----:B------:R0:W5:Y:S04]  /*0b60*/  LDG.E.CONSTANT R12, desc[UR6][R6.64+0x4] ;  /* 0x00000406060c7981 */ /* 0x000168000c1e9900 */
[----:B------:R0:W5:Y:S04]  /*0b70*/  LDG.E.CONSTANT R10, desc[UR6][R6.64+0x8] ;  /* 0x00000806060a7981 */ /* 0x000168000c1e9900 */
[----:B------:R0:W5:Y:S04]  /*0b80*/  LDG.E.CONSTANT R8, desc[UR6][R6.64+0x10] ;  /* 0x0000100606087981 */ /* 0x000168000c1e9900 */
[----:B------:R0:W5:Y:S01]  /*0b90*/  LDG.E.CONSTANT R26, desc[UR6][R6.64+0x14] ;  /* 0x00001406061a7981 */ /* 0x000162000c1e9900 */
[----:B------:R-:W-:-:S07]  /*0ba0*/  MOV R13, R25 ;  /* 0x00000019000d7202 */ /* 0x000fce0000000f00 */
.L_x_191:
[----:B01----:R-:W-:-:S05]  /*0bb0*/  IMAD R6, R13, 0x4, R0 ;  /* 0x000000040d067824 */ /* 0x003fca00078e0200 */
        /* <DEDUP_REMOVED lines=11> */
.L_x_190:
[----:B---3--:R-:W-:Y:S05]  /*0c70*/  BSYNC.RECONVERGENT B0 ;  /* 0x0000000000007941 */ /* 0x008fea0003800200 */
.L_x_189:
[----:B-----5:R0:W-:Y:S01]  /*0c80*/  STG.E desc[UR6][R4.64], R11 ;  /* 0x0000000b04007986 */ /* 0x0201e2000c101906 */
[----:B------:R-:W-:Y:S01]  /*0c90*/  ISETP.GE.U32.AND P1, PT, R20, 0x10, PT ;  /* 0x000000101400780c */ /* 0x000fe20003f26070 */
[----:B------:R-:W-:Y:S02]  /*0ca0*/  IMAD.MOV.U32 R7, RZ, RZ, RZ ;  /* 0x000000ffff077224 */ /* 0x000fe400078e00ff */
[----:B------:R0:W-:Y:S10]  /*0cb0*/  STG.E desc[UR6][R4.64+0x4], R9 ;  /* 0x0000040904007986 */ /* 0x0001f4000c101906 */
[----:B------:R-:W-:Y:S05]  /*0cc0*/  @!P1 BRA `(.L_x_192) ;  /* 0x0000000000449947 */ /* 0x000fea0003800000 */
[C---:B------:R-:W-:Y:S01]  /*0cd0*/  IADD3 R18, PT, PT, R1.reuse, 0x2020, RZ ;  /* 0x0000202001127810 */ /* 0x040fe20007ffe0ff */
[----:B------:R-:W-:Y:S02]  /*0ce0*/  VIADD R17, R1, 0x20 ;  /* 0x0000002001117836 */ /* 0x000fe40000000000 */
[----:B------:R-:W-:-:S07]  /*0cf0*/  IMAD.MOV.U32 R26, RZ, RZ, R19 ;  /* 0x000000ffff1a7224 */ /* 0x000fce00078e0013 */
.L_x_193:
[----:B01----:R-:W2:Y:S04]  /*0d00*/  LDL.128 R4, [R18+-0x20] ;  /* 0xffffe00012047983 */ /* 0x003ea80000100c00 */
[----:B--2---:R0:W-:Y:S04]  /*0d10*/  STL.128 [R17+-0x20], R4 ;  /* 0xffffe00411007387 */ /* 0x0041e80000100c00 */
[----:B0-----:R-:W2:Y:S04]  /*0d20*/  LDL.128 R4, [R18+-0x10] ;  /* 0xfffff00012047983 */ /* 0x001ea80000100c00 */
[----:B--2---:R-:W-:Y:S04]  /*0d30*/  STL.128 [R17+-0x10], R4 ;  /* 0xfffff00411007387 */ /* 0x004fe80000100c00 */
[----:B------:R-:W2:Y:S01]  /*0d40*/  LDL.128 R8, [R18] ;  /* 0x0000000012087983 */ /* 0x000ea20000100c00 */
[----:B------:R-:W-:-:S05]  /*0d50*/  VIADD R26, R26, 0x10 ;  /* 0x000000101a1a7836 */ /* 0x000fca0000000000 */
[----:B------:R-:W-:Y:S01]  /*0d60*/  ISETP.NE.AND P1, PT, R26, RZ, PT ;  /* 0x000000ff1a00720c */ /* 0x000fe20003f25270 */
[----:B--2---:R-:W-:Y:S04]  /*0d70*/  STL.128 [R17], R8 ;  /* 0x0000000811007387 */ /* 0x004fe80000100c00 */
[----:B------:R0:W2:Y:S02]  /*0d80*/  LDL.128 R12, [R18+0x10] ;  /* 0x00001000120c7983 */ /* 0x0000a40000100c00 */
[----:B0-----:R-:W-:Y:S02]  /*0d90*/  IADD3 R18, PT, PT, R18, 0x40, RZ ;  /* 0x0000004012127810 */ /* 0x001fe40007ffe0ff */
[----:B--2---:R0:W-:Y:S02]  /*0da0*/  STL.128 [R17+0x10], R12 ;  /* 0x0000100c11007387 */ /* 0x0041e40000100c00 */
[----:B0-----:R-:W-:-:S02]  /*0db0*/  VIADD R17, R17, 0x40 ;  /* 0x0000004011117836 */ /* 0x001fc40000000000 */
[----:B------:R-:W-:Y:S05]  /*0dc0*/  @P1 BRA `(.L_x_193) ;  /* 0xfffffffc00cc1947 */ /* 0x000fea000383ffff */
[----:B------:R-:W-:-:S07]  /*0dd0*/  IMAD.MOV.U32 R7, RZ, RZ, R23 ;  /* 0x000000ffff077224 */ /* 0x000fce00078e0017 */
.L_x_192:
[----:B------:R-:W-:-:S13]  /*0de0*/  ISETP.NE.AND P1, PT, R22, RZ, PT ;  /* 0x000000ff1600720c */ /* 0x000fda0003f25270 */
[----:B------:R-:W-:Y:S05]  /*0df0*/  @!P1 BRA `(.L_x_194) ;  /* 0x0000000000bc9947 */ /* 0x000fea0003800000 */
[----:B0-----:R-:W-:Y:S02]  /*0e00*/  IADD3 R4, PT, PT, R22, -0x1, RZ ;  /* 0xffffffff16047810 */ /* 0x001fe40007ffe0ff */
[----:B------:R-:W-:Y:S02]  /*0e10*/  ISETP.NE.AND P2, PT, R24, RZ, PT ;  /* 0x000000ff1800720c */ /* 0x000fe40003f45270 */
[----:B------:R-:W-:-:S13]  /*0e20*/  ISETP.GE.U32.AND P1, PT, R4, 0x7, PT ;  /* 0x000000070400780c */ /* 0x000fda0003f26070 */
[----:B------:R-:W-:Y:S05]  /*0e30*/  @!P1 BRA `(.L_x_195) ;  /* 0x0000000000489947 */ /* 0x000fea0003800000 */
[----:B------:R-:W-:-:S05]  /*0e40*/  IMAD R13, R7, 0x4, R0 ;  /* 0x00000004070d7824 */ /* 0x000fca00078e0200 */
[----:B------:R-:W2:Y:S04]  /*0e50*/  LDL R4, [R13+0x2000] ;  /* 0x002000000d047983 */ /* 0x000ea80000100800 */
[----:B------:R-:W3:Y:S04]  /*0e60*/  LDL R5, [R13+0x2004] ;  /* 0x002004000d057983 */ /* 0x000ee80000100800 */
[----:B-1----:R-:W4:Y:S04]  /*0e70*/  LDL R6, [R13+0x2008] ;  /* 0x002008000d067983 */ /* 0x002f280000100800 */
[----:B------:R-:W5:Y:S04]  /*0e80*/  LDL R8, [R13+0x200c] ;  /* 0x00200c000d087983 */ /* 0x000f680000100800 */
[----:B------:R-:W5:Y:S04]  /*0e90*/  LDL R9, [R13+0x2010] ;  /* 0x002010000d097983 */ /* 0x000f680000100800 */
[----:B------:R-:W5:Y:S04]  /*0ea0*/  LDL R10, [R13+0x2014] ;  /* 0x002014000d0a7983 */ /* 0x000f680000100800 */
[----:B------:R-:W5:Y:S04]  /*0eb0*/  LDL R11, [R13+0x2018] ;  /* 0x002018000d0b7983 */ /* 0x000f680000100800 */
[----:B------:R-:W5:Y:S01]  /*0ec0*/  LDL R12, [R13+0x201c] ;  /* 0x00201c000d0c7983 */ /* 0x000f620000100800 */
[----:B------:R-:W-:-:S03]  /*0ed0*/  VIADD R7, R7, 0x8 ;  /* 0x0000000807077836 */ /* 0x000fc60000000000 */
        /* <DEDUP_REMOVED lines=8> */
.L_x_195:
[----:B------:R-:W-:Y:S05]  /*0f60*/  @!P2 BRA `(.L_x_194) ;  /* 0x000000000060a947 */ /* 0x000fea0003800000 */
[----:B------:R-:W-:Y:S01]  /*0f70*/  ISETP.NE.AND P1, PT, R21, RZ, PT ;  /* 0x000000ff1500720c */ /* 0x000fe20003f25270 */
[----:B------:R-:W-:-:S12]  /*0f80*/  @!P0 BRA `(.L_x_196) ;  /* 0x0000000000288947 */ /* 0x000fd80003800000 */
[----:B0-----:R-:W-:-:S05]  /*0f90*/  LEA R9, R7, R0, 0x2 ;  /* 0x0000000007097211 */ /* 0x001fca00078e10ff */
[----:B------:R-:W2:Y:S04]  /*0fa0*/  LDL R4, [R9+0x2000] ;  /* 0x0020000009047983 */ /* 0x000ea80000100800 */
[----:B------:R-:W3:Y:S04]  /*0fb0*/  LDL R5, [R9+0x2004] ;  /* 0x0020040009057983 */ /* 0x000ee80000100800 */
[----:B-1----:R-:W4:Y:S04]  /*0fc0*/  LDL R6, [R9+0x2008] ;  /* 0x0020080009067983 */ /* 0x002f280000100800 */
[----:B------:R-:W5:Y:S01]  /*0fd0*/  LDL R8, [R9+0x200c] ;  /* 0x00200c0009087983 */ /* 0x000f620000100800 */
[----:B------:R-:W-:-:S03]  /*0fe0*/  VIADD R7, R7, 0x4 ;  /* 0x0000000407077836 */ /* 0x000fc60000000000 */
[----:B--2---:R2:W-:Y:S04]  /*0ff0*/  STL [R9], R4 ;  /* 0x0000000409007387 */ /* 0x0045e80000100800 */
[----:B---3--:R2:W-:Y:S04]  /*1000*/  STL [R9+0x4], R5 ;  /* 0x0000040509007387 */ /* 0x0085e80000100800 */
[----:B----4-:R2:W-:Y:S04]  /*1010*/  STL [R9+0x8], R6 ;  /* 0x0000080609007387 */ /* 0x0105e80000100800 */
[----:B-----5:R2:W-:Y:S02]  /*1020*/  STL [R9+0xc], R8 ;  /* 0x00000c0809007387 */ /* 0x0205e40000100800 */
.L_x_196:
[----:B------:R-:W-:Y:S05]  /*1030*/  @!P1 BRA `(.L_x_194) ;  /* 0x00000000002c9947 */ /* 0x000fea0003800000 */
[----:B0-2---:R-:W-:-:S05]  /*1040*/  IMAD R5, R7, 0x4, R0 ;  /* 0x0000000407057824 */ /* 0x005fca00078e0200 */
[----:B------:R-:W2:Y:S01]  /*1050*/  LDL R4, [R5+0x2000] ;  /* 0x0020000005047983 */ /* 0x000ea20000100800 */
[----:B------:R-:W-:-:S03]  /*1060*/  ISETP.NE.AND P1, PT, R21, 0x1, PT ;  /* 0x000000011500780c */ /* 0x000fc60003f25270 */
[----:B--2---:R3:W-:Y:S10]  /*1070*/  STL [R5], R4 ;  /* 0x0000000405007387 */ /* 0x0047f40000100800 */
[----:B------:R-:W-:Y:S05]  /*1080*/  @!P1 BRA `(.L_x_194) ;  /* 0x0000000000189947 */ /* 0x000fea0003800000 */
[----:B---3--:R-:W2:Y:S01]  /*1090*/  LDL R4, [R5+0x2004] ;  /* 0x0020040005047983 */ /* 0x008ea20000100800 */
[----:B------:R-:W-:-:S03]  /*10a0*/  ISETP.NE.AND P1, PT, R21, 0x2, PT ;  /* 0x000000021500780c */ /* 0x000fc60003f25270 */
[----:B--2---:R4:W-:Y:S10]  /*10b0*/  STL [R5+0x4], R4 ;  /* 0x0000040405007387 */ /* 0x0049f40000100800 */
[----:B------:R-:W-:Y:S05]  /*10c0*/  @!P1 BRA `(.L_x_194) ;  /* 0x0000000000089947 */ /* 0x000fea0003800000 */
[----:B----4-:R-:W2:Y:S04]  /*10d0*/  LDL R4, [R5+0x2008] ;  /* 0x0020080005047983 */ /* 0x010ea80000100800 */
[----:B--2---:R0:W-:Y:S02]  /*10e0*/  STL [R5+0x8], R4 ;  /* 0x0000080405007387 */ /* 0x0041e40000100800 */
.L_x_194:
[----:B------:R-:W5:Y:S01]  /*10f0*/  LDCU UR5, c[0x0][0x3a4] ;  /* 0x00007480ff0577ac */ /* 0x000f620008000800 */
[----:B------:R-:W-:-:S04]  /*1100*/  IADD3 R27, PT, PT, R27, 0x1, RZ ;  /* 0x000000011b1b7810 */ /* 0x000fc80007ffe0ff */
[----:B-----5:R-:W-:-:S13]  /*1110*/  ISETP.NE.AND P1, PT, R27, UR5, PT ;  /* 0x000000051b007c0c */ /* 0x020fda000bf25270 */
[----:B------:R-:W-:Y:S05]  /*1120*/  @P1 BRA `(.L_x_197) ;  /* 0xfffffff800541947 */ /* 0x000fea000383ffff */
.L_x_183:
[----:B------:R-:W-:-:S13]  /*1130*/  ISETP.GE.AND P0, PT, R20, 0x1, PT ;  /* 0x000000011400780c */ /* 0x000fda0003f06270 */
[----:B------:R-:W-:Y:S05]  /*1140*/  @!P0 EXIT ;  /* 0x000000000000894d */ /* 0x000fea0003800000 */
[C---:B------:R-:W-:Y:S01]  /*1150*/  ISETP.GE.U32.AND P1, PT, R20.reuse, 0x10, PT ;  /* 0x000000101400780c */ /* 0x040fe20003f26070 */
[----:B------:R-:W-:Y:S01]  /*1160*/  IMAD.MOV.U32 R3, RZ, RZ, RZ ;  /* 0x000000ffff037224 */ /* 0x000fe200078e00ff */
[----:B------:R-:W-:-:S04]  /*1170*/  LOP3.LUT R25, R20, 0xf, RZ, 0xc0, !PT ;  /* 0x0000000f14197812 */ /* 0x000fc800078ec0ff */
[----:B------:R-:W-:-:S07]  /*1180*/  ISETP.NE.AND P0, PT, R25, RZ, PT ;  /* 0x000000ff1900720c */ /* 0x000fce0003f05270 */
[----:B------:R-:W-:Y:S06]  /*1190*/  @!P1 BRA `(.L_x_198) ;  /* 0x00000000008c9947 */ /* 0x000fec0003800000 */
[----:B01234-:R-:W0:Y:S01]  /*11a0*/  LDC.64 R4, c[0x0][0x390] ;  /* 0x0000e400ff047b82 */ /* 0x01fe220000000a00 */
[----:B------:R-:W-:Y:S01]  /*11b0*/  LOP3.LUT R3, R20, 0x7ffffff0, RZ, 0xc0, !PT ;  /* 0x7ffffff014037812 */ /* 0x000fe200078ec0ff */
[----:B------:R-:W-:-:S03]  /*11c0*/  VIADD R26, R1, 0x20 ;  /* 0x00000020011a7836 */ /* 0x000fc60000000000 */
[----:B------:R-:W-:Y:S01]  /*11d0*/  IADD3 R21, PT, PT, -R3, RZ, RZ ;  /* 0x000000ff03157210 */ /* 0x000fe20007ffe1ff */
[----:B0-----:R-:W-:-:S03]  /*11e0*/  IMAD.WIDE.U32 R4, R2, 0x4, R4 ;  /* 0x0000000402047825 */ /* 0x001fc600078e0004 */
[----:B------:R-:W-:-:S05]  /*11f0*/  IADD3 R24, P1, PT, R4, 0x20, RZ ;  /* 0x0000002004187810 */ /* 0x000fca0007f3e0ff */
[----:B------:R-:W-:-:S08]  /*1200*/  IMAD.X R27, RZ, RZ, R5, P1 ;  /* 0x000000ffff1b7224 */ /* 0x000fd000008e0605 */
.L_x_199:
[----:B0-----:R-:W2:Y:S04]  /*1210*/  LDL.128 R4, [R26+-0x20] ;  /* 0xffffe0001a047983 */ /* 0x001ea80000100c00 */
[----:B------:R-:W3:Y:S04]  /*1220*/  LDL.128 R8, [R26+-0x10] ;  /* 0xfffff0001a087983 */ /* 0x000ee80000100c00 */
[----:B------:R-:W4:Y:S04]  /*1230*/  LDL.128 R12, [R26] ;  /* 0x000000001a0c7983 */ /* 0x000f280000100c00 */
[----:B------:R0:W5:Y:S01]  /*1240*/  LDL.128 R16, [R26+0x10] ;  /* 0x000010001a107983 */ /* 0x0001620000100c00 */
[----:B------:R-:W-:Y:S01]  /*1250*/  IMAD.MOV.U32 R22, RZ, RZ, R24 ;  /* 0x000000ffff167224 */ /* 0x000fe200078e0018 */
[----:B------:R-:W-:Y:S01]  /*1260*/  MOV R23, R27 ;  /* 0x0000001b00177202 */ /* 0x000fe20000000f00 */
[----:B------:R-:W-:-:S03]  /*1270*/  VIADD R21, R21, 0x10 ;  /* 0x0000001015157836 */ /* 0x000fc60000000000 */
[----:B------:R-:W-:Y:S02]  /*1280*/  IADD3 R24, P2, PT, R22, 0x40, RZ ;  /* 0x0000004016187810 */ /* 0x000fe40007f5e0ff */
[----:B------:R-:W-:Y:S02]  /*1290*/  ISETP.NE.AND P1, PT, R21, RZ, PT ;  /* 0x000000ff1500720c */ /* 0x000fe40003f25270 */
[----:B0-----:R-:W-:Y:S01]  /*12a0*/  IADD3 R26, PT, PT, R26, 0x40, RZ ;  /* 0x000000401a1a7810 */ /* 0x001fe20007ffe0ff */
[----:B------:R-:W-:Y:S01]  /*12b0*/  IMAD.X R27, RZ, RZ, R23, P2 ;  /* 0x000000ffff1b7224 */ /* 0x000fe200010e0617 */
[----:B--2---:R0:W-:Y:S04]  /*12c0*/  STG.E desc[UR6][R22.64+-0x20], R4 ;  /* 0xffffe00416007986 */ /* 0x0041e8000c101906 */
[----:B------:R0:W-:Y:S04]  /*12d0*/  STG.E desc[UR6][R22.64+-0x1c], R5 ;  /* 0xffffe40516007986 */ /* 0x0001e8000c101906 */
[----:B------:R0:W-:Y:S04]  /*12e0*/  STG.E desc[UR6][R22.64+-0x18], R6 ;  /* 0xffffe80616007986 */ /* 0x0001e8000c101906 */
[----:B------:R0:W-:Y:S04]  /*12f0*/  STG.E desc[UR6][R22.64+-0x14], R7 ;  /* 0xffffec0716007986 */ /* 0x0001e8000c101906 */
[----:B---3--:R0:W-:Y:S04]  /*1300*/  STG.E desc[UR6][R22.64+-0x10], R8 ;  /* 0xfffff00816007986 */ /* 0x0081e8000c101906 */
[----:B------:R0:W-:Y:S04]  /*1310*/  STG.E desc[UR6][R22.64+-0xc], R9 ;  /* 0xfffff40916007986 */ /* 0x0001e8000c101906 */
[----:B------:R0:W-:Y:S04]  /*1320*/  STG.E desc[UR6][R22.64+-0x8], R10 ;  /* 0xfffff80a16007986 */ /* 0x0001e8000c101906 */
[----:B------:R0:W-:Y:S04]  /*1330*/  STG.E desc[UR6][R22.64+-0x4], R11 ;  /* 0xfffffc0b16007986 */ /* 0x0001e8000c101906 */
[----:B----4-:R0:W-:Y:S04]  /*1340*/  STG.E desc[UR6][R22.64], R12 ;  /* 0x0000000c16007986 */ /* 0x0101e8000c101906 */
[----:B------:R0:W-:Y:S04]  /*1350*/  STG.E desc[UR6][R22.64+0x4], R13 ;  /* 0x0000040d16007986 */ /* 0x0001e8000c101906 */
[----:B------:R0:W-:Y:S04]  /*1360*/  STG.E desc[UR6][R22.64+0x8], R14 ;  /* 0x0000080e16007986 */ /* 0x0001e8000c101906 */
[----:B------:R0:W-:Y:S04]  /*1370*/  STG.E desc[UR6][R22.64+0xc], R15 ;  /* 0x00000c0f16007986 */ /* 0x0001e8000c101906 */
[----:B-----5:R0:W-:Y:S04]  /*1380*/  STG.E desc[UR6][R22.64+0x10], R16 ;  /* 0x0000101016007986 */ /* 0x0201e8000c101906 */
[----:B------:R0:W-:Y:S04]  /*1390*/  STG.E desc[UR6][R22.64+0x14], R17 ;  /* 0x0000141116007986 */ /* 0x0001e8000c101906 */
[----:B------:R0:W-:Y:S04]  /*13a0*/  STG.E desc[UR6][R22.64+0x18], R18 ;  /* 0x0000181216007986 */ /* 0x0001e8000c101906 */
[----:B------:R0:W-:Y:S01]  /*13b0*/  STG.E desc[UR6][R22.64+0x1c], R19 ;  /* 0x00001c1316007986 */ /* 0x0001e2000c101906 */
[----:B------:R-:W-:Y:S05]  /*13c0*/  @P1 BRA `(.L_x_199) ;  /* 0xfffffffc00901947 */ /* 0x000fea000383ffff */
.L_x_198:
[----:B------:R-:W-:Y:S05]  /*13d0*/  @!P0 EXIT ;  /* 0x000000000000894d */ /* 0x000fea0003800000 */
[----:B------:R-:W-:Y:S02]  /*13e0*/  ISETP.GE.U32.AND P1, PT, R25, 0x8, PT ;  /* 0x000000081900780c */ /* 0x000fe40003f26070 */
[----:B------:R-:W-:-:S04]  /*13f0*/  LOP3.LUT R21, R20, 0x7, RZ, 0xc0, !PT ;  /* 0x0000000714157812 */ /* 0x000fc800078ec0ff */
[----:B------:R-:W-:-:S07]  /*1400*/  ISETP.NE.AND P0, PT, R21, RZ, PT ;  /* 0x000000ff1500720c */ /* 0x000fce0003f05270 */
[----:B------:R-:W-:Y:S06]  /*1410*/  @!P1 BRA `(.L_x_200) ;  /* 0x0000000000509947 */ /* 0x000fec0003800000 */
[----:B0-----:R-:W-:Y:S01]  /*1420*/  IMAD R16, R3, 0x4, R0 ;  /* 0x0000000403107824 */ /* 0x001fe200078e0200 */
[----:B------:R-:W0:Y:S04]  /*1430*/  LDC.64 R12, c[0x0][0x390] ;  /* 0x0000e400ff0c7b82 */ /* 0x000e280000000a00 */
[----:B-12---:R-:W2:Y:S04]  /*1440*/  LDL.128 R8, [R16] ;  /* 0x0000000010087983 */ /* 0x006ea80000100c00 */
[----:B---34-:R-:W3:Y:S01]  /*1450*/  LDL.128 R4, [R16+0x10] ;  /* 0x0000100010047983 */ /* 0x018ee20000100c00 */
[----:B------:R-:W1:Y:S01]  /*1460*/  LDC.64 R14, c[0x0][0x390] ;  /* 0x0000e400ff0e7b82 */ /* 0x000e620000000a00 */
[C---:B------:R-:W-:Y:S01]  /*1470*/  IADD3 R18, P1, PT, R2.reuse, R3, RZ ;  /* 0x0000000302127210 */ /* 0x040fe20007f3e0ff */
[----:B------:R-:W-:-:S02]  /*1480*/  IMAD.IADD R17, R2, 0x1, R3 ;  /* 0x0000000102117824 */ /* 0x000fc400078e0203 */
[----:B------:R-:W-:Y:S01]  /*1490*/  VIADD R3, R3, 0x8 ;  /* 0x0000000803037836 */ /* 0x000fe20000000000 */
[----:B------:R-:W-:Y:S02]  /*14a0*/  IADD3.X R19, PT, PT, RZ, RZ, RZ, P1, !PT ;  /* 0x000000ffff137210 */ /* 0x000fe40000ffe4ff */
[----:B0-----:R-:W-:-:S04]  /*14b0*/  LEA R12, P1, R18, R12, 0x2 ;  /* 0x0000000c120c7211 */ /* 0x001fc800078210ff */
[----:B------:R-:W-:Y:S01]  /*14c0*/  LEA.HI.X R13, R18, R13, R19, 0x2, P1 ;  /* 0x0000000d120d7211 */ /* 0x000fe200008f1413 */
[----:B-1----:R-:W-:-:S05]  /*14d0*/  IMAD.WIDE.U32 R14, R17, 0x4, R14 ;  /* 0x00000004110e7825 */ /* 0x002fca00078e000e */
[----:B--2---:R0:W-:Y:S04]  /*14e0*/  STG.E desc[UR6][R14.64], R8 ;  /* 0x000000080e007986 */ /* 0x0041e8000c101906 */
[----:B------:R0:W-:Y:S04]  /*14f0*/  STG.E desc[UR6][R12.64+0x4], R9 ;  /* 0x000004090c007986 */ /* 0x0001e8000c101906 */
[----:B------:R0:W-:Y:S04]  /*1500*/  STG.E desc[UR6][R12.64+0x8], R10 ;  /* 0x0000080a0c007986 */ /* 0x0001e8000c101906 */
[----:B------:R0:W-:Y:S04]  /*1510*/  STG.E desc[UR6][R12.64+0xc], R11 ;  /* 0x00000c0b0c007986 */ /* 0x0001e8000c101906 */
[----:B---3--:R0:W-:Y:S04]  /*1520*/  STG.E desc[UR6][R12.64+0x10], R4 ;  /* 0x000010040c007986 */ /* 0x0081e8000c101906 */
[----:B------:R0:W-:Y:S04]  /*1530*/  STG.E desc[UR6][R12.64+0x14], R5 ;  /* 0x000014050c007986 */ /* 0x0001e8000c101906 */
[----:B------:R0:W-:Y:S04]  /*1540*/  STG.E desc[UR6][R12.64+0x18], R6 ;  /* 0x000018060c007986 */ /* 0x0001e8000c101906 */
[----:B------:R0:W-:Y:S02]  /*1550*/  STG.E desc[UR6][R12.64+0x1c], R7 ;  /* 0x00001c070c007986 */ /* 0x0001e4000c101906 */
.L_x_200:
[----:B------:R-:W-:Y:S05]  /*1560*/  @!P0 EXIT ;  /* 0x000000000000894d */ /* 0x000fea0003800000 */
[----:B------:R-:W-:Y:S02]  /*1570*/  ISETP.GE.U32.AND P1, PT, R21, 0x4, PT ;  /* 0x000000041500780c */ /* 0x000fe40003f26070 */
[----:B------:R-:W-:-:S04]  /*1580*/  LOP3.LUT R20, R20, 0x3, RZ, 0xc0, !PT ;  /* 0x0000000314147812 */ /* 0x000fc800078ec0ff */
[----:B------:R-:W-:-:S07]  /*1590*/  ISETP.NE.AND P0, PT, R20, RZ, PT ;  /* 0x000000ff1400720c */ /* 0x000fce0003f05270 */
[----:B------:R-:W-:Y:S06]  /*15a0*/  @!P1 BRA `(.L_x_201) ;  /* 0x00000000003c9947 */ /* 0x000fec0003800000 */
[C---:B01234-:R-:W-:Y:S01]  /*15b0*/  IMAD R4, R3.reuse, 0x4, R0 ;  /* 0x0000000403047824 */ /* 0x05ffe200078e0200 */
[----:B------:R-:W0:Y:S05]  /*15c0*/  LDC.64 R14, c[0x0][0x390] ;  /* 0x0000e400ff0e7b82 */ /* 0x000e2a0000000a00 */
[----:B------:R-:W2:Y:S01]  /*15d0*/  LDL.128 R4, [R4] ;  /* 0x0000000004047983 */ /* 0x000ea20000100c00 */
[CC--:B------:R-:W-:Y:S02]  /*15e0*/  IADD3 R12, P1, PT, R2.reuse, R3.reuse, RZ ;  /* 0x00000003020c7210 */ /* 0x0c0fe40007f3e0ff */
[----:B------:R-:W1:Y:S01]  /*15f0*/  LDC.64 R8, c[0x0][0x390] ;  /* 0x0000e400ff087b82 */ /* 0x000e620000000a00 */
[----:B------:R-:W-:Y:S01]  /*1600*/  IADD3 R11, PT, PT, R2, R3, RZ ;  /* 0x00000003020b7210 */ /* 0x000fe20007ffe0ff */
[----:B------:R-:W-:-:S02]  /*1610*/  VIADD R3, R3, 0x4 ;  /* 0x0000000403037836 */ /* 0x000fc40000000000 */
[----:B------:R-:W-:Y:S01]  /*1620*/  IMAD.X R13, RZ, RZ, RZ, P1 ;  /* 0x000000ffff0d7224 */ /* 0x000fe200008e06ff */
[----:B0-----:R-:W-:Y:S01]  /*1630*/  LEA R10, P1, R12, R14, 0x2 ;  /* 0x0000000e0c0a7211 */ /* 0x001fe200078210ff */
[----:B-1----:R-:W-:-:S03]  /*1640*/  IMAD.WIDE.U32 R8, R11, 0x4, R8 ;  /* 0x000000040b087825 */ /* 0x002fc600078e0008 */
[----:B------:R-:W-:Y:S02]  /*1650*/  LEA.HI.X R11, R12, R15, R13, 0x2, P1 ;  /* 0x0000000f0c0b7211 */ /* 0x000fe400008f140d */
[----:B--2---:R0:W-:Y:S04]  /*1660*/  STG.E desc[UR6][R8.64], R4 ;  /* 0x0000000408007986 */ /* 0x0041e8000c101906 */
[----:B------:R0:W-:Y:S04]  /*1670*/  STG.E desc[UR6][R10.64+0x4], R5 ;  /* 0x000004050a007986 */ /* 0x0001e8000c101906 */
[----:B------:R0:W-:Y:S04]  /*1680*/  STG.E desc[UR6][R10.64+0x8], R6 ;  /* 0x000008060a007986 */ /* 0x0001e8000c101906 */
[----:B------:R0:W-:Y:S02]  /*1690*/  STG.E desc[UR6][R10.64+0xc], R7 ;  /* 0x00000c070a007986 */ /* 0x0001e4000c101906 */
.L_x_201:
[----:B------:R-:W-:Y:S05]  /*16a0*/  @!P0 EXIT ;  /* 0x000000000000894d */ /* 0x000fea0003800000 */
[----:B01234-:R-:W0:Y:S01]  /*16b0*/  LDC.64 R4, c[0x0][0x390] ;  /* 0x0000e400ff047b82 */ /* 0x01fe220000000a00 */
[----:B------:R-:W-:Y:S01]  /*16c0*/  IADD3 R7, PT, PT, R2, R3, RZ ;  /* 0x0000000302077210 */ /* 0x000fe20007ffe0ff */
[----:B------:R-:W-:Y:S02]  /*16d0*/  IMAD R6, R3, 0x4, R0 ;  /* 0x0000000403067824 */ /* 0x000fe400078e0200 */
[----:B------:R-:W-:Y:S02]  /*16e0*/  IMAD.MOV R0, RZ, RZ, -R20 ;  /* 0x000000ffff007224 */ /* 0x000fe400078e0a14 */
[----:B0-----:R-:W-:-:S04]  /*16f0*/  IMAD.WIDE.U32 R4, R7, 0x4, R4 ;  /* 0x0000000407047825 */ /* 0x001fc800078e0004 */
[----:B------:R-:W-:-:S07]  /*1700*/  IMAD.MOV.U32 R7, RZ, RZ, R5 ;  /* 0x000000ffff077224 */ /* 0x000fce00078e0005 */
.L_x_202:
[----:B0-----:R0:W2:Y:S01]  /*1710*/  LDL R5, [R6] ;  /* 0x0000000006057983 */ /* 0x0010a20000100800 */
[----:B------:R-:W-:Y:S01]  /*1720*/  MOV R2, R4 ;  /* 0x0000000400027202 */ /* 0x000fe20000000f00 */
[----:B------:R-:W-:Y:S01]  /*1730*/  IMAD.MOV.U32 R3, RZ, RZ, R7 ;  /* 0x000000ffff037224 */ /* 0x000fe200078e0007 */
[----:B------:R-:W-:Y:S01]  /*1740*/  IADD3 R4, P1, PT, R4, 0x4, RZ ;  /* 0x0000000404047810 */ /* 0x000fe20007f3e0ff */
[----:B------:R-:W-:Y:S01]  /*1750*/  VIADD R0, R0, 0x1 ;  /* 0x0000000100007836 */ /* 0x000fe20000000000 */
[----:B0-----:R-:W-:-:S03]  /*1760*/  IADD3 R6, PT, PT, R6, 0x4, RZ ;  /* 0x0000000406067810 */ /* 0x001fc60007ffe0ff */
[----:B------:R-:W-:Y:S01]  /*1770*/  IMAD.X R7, RZ, RZ, R7, P1 ;  /* 0x000000ffff077224 */ /* 0x000fe200008e0607 */
[----:B------:R-:W-:Y:S01]  /*1780*/  ISETP.NE.AND P0, PT, R0, RZ, PT ;  /* 0x000000ff0000720c */ /* 0x000fe20003f05270 */
[----:B--2---:R0:W-:-:S12]  /*1790*/  STG.E desc[UR6][R2.64], R5 ;  /* 0x0000000502007986 */ /* 0x0041d8000c101906 */
[----:B------:R-:W-:Y:S05]  /*17a0*/  @P0 BRA `(.L_x_202) ;  /* 0xfffffffc00d80947 */ /* 0x000fea000383ffff */
[----:B------:R-:W-:Y:S05]  /*17b0*/  EXIT ;  /* 0x000000000000794d */ /* 0x000fea0003800000 */
.L_x_203:
        /* <DEDUP_REMOVED lines=12> */
.L_x_360:


//--------------------- .text._ZN17signal_processing7kernels30iir_filter_direct_form2_kernelEPKfS2_S2_PfS3_iiii --------------------------
	.section	.text._ZN17signal_processing7kernels30iir_filter_direct_form2_kernelEPKfS2_S2_PfS3_iiii,"ax",@progbits
	.align	128
        .global         _ZN17signal_processing7kernels30iir_filter_direct_form2_kernelEPKfS2_S2_PfS3_iiii
        .type           _ZN17signal_processing7kernels30iir_filter_direct_form2_kernelEPKfS2_S2_PfS3_iiii,@function
        .size           _ZN17signal_processing7kernels30iir_filter_direct_form2_kernelEPKfS2_S2_PfS3_iiii,(.L_x_361 - _ZN17signal_processing7kernels30iir_filter_direct_form2_kernelEPKfS2_S2_PfS3_iiii)
        .other          _ZN17signal_processing7kernels30iir_filter_direct_form2_kernelEPKfS2_S2_PfS3_iiii,@"STO_CUDA_ENTRY STV_DEFAULT"
_ZN17signal_processing7kernels30iir_filter_direct_form2_kernelEPKfS2_S2_PfS3_iiii:
.text._ZN17signal_processing7kernels30iir_filter_direct_form2_kernelEPKfS2_S2_PfS3_iiii:
[----:B------:R-:W-:Y:S08]  /*0000*/  LDC R1, c[0x0][0x37c] ;  /* 0x0000df00ff017b82 */ /* 0x000ff00000000800 */
[----:B------:R-:W0:Y:S08]  /*0010*/  S2UR UR8, SR_CTAID.X ;  /* 0x00000000000879c3 */ /* 0x000e300000002500 */
[----:B------:R-:W0:Y:S02]  /*0020*/  LDC R0, c[0x0][0x3b4] ;  /* 0x0000ed00ff007b82 */ /* 0x000e240000000800 */
[----:B0-----:R-:W-:-:S13]  /*0030*/  ISETP.LE.AND P0, PT, R0, UR8, PT ;  /* 0x0000000800007c0c */ /* 0x001fda000bf03270 */
[----:B------:R-:W-:Y:S05]  /*0040*/  @P0 EXIT ;  /* 0x000000000000094d */ /* 0x000fea0003800000 */
[----:B------:R-:W0:Y:S01]  /*0050*/  S2R R11, SR_TID.X ;  /* 0x00000000000b7919 */ /* 0x000e220000002100 */
[----:B------:R-:W0:Y:S02]  /*0060*/  LDC.64 R8, c[0x0][0x3a8] ;  /* 0x0000ea00ff087b82 */ /* 0x000e240000000a00 */
[----:B0-----:R-:W-:-:S13]  /*0070*/  ISETP.GE.AND P0, PT, R11, R8, PT ;  /* 0x000000080b00720c */ /* 0x001fda0003f06270 */
[----:B------:R-:W-:Y:S05]  /*0080*/  @P0 EXIT ;  /* 0x000000000000094d */ /* 0x000fea0003800000 */
[----:B------:R-:W0:Y:S01]  /*0090*/  LDC R14, c[0x0][0x3b0] ;  /* 0x0000ec00ff0e7b82 */ /* 0x000e220000000800 */
[----:B------:R-:W1:Y:S07]  /*00a0*/  LDCU.64 UR10, c[0x0][0x358] ;  /* 0x00006b00ff0a77ac */ /* 0x000e6e0008000a00 */
[----:B------:R-:W2:Y:S08]  /*00b0*/  LDC.64 R4, c[0x0][0x390] ;  /* 0x0000e400ff047b82 */ /* 0x000eb00000000a00 */
[----:B------:R-:W3:Y:S01]  /*00c0*/  LDC.64 R12, c[0x0][0x3a0] ;  /* 0x0000e800ff0c7b82 */ /* 0x000ee20000000a00 */
[----:B0-----:R-:W-:-:S04]  /*00d0*/  IMAD R0, R14, UR8, RZ ;  /* 0x000000080e007c24 */ /* 0x001fc8000f8e02ff */
[----:B--2---:R-:W-:-:S05]  /*00e0*/  IMAD.WIDE R4, R0, 0x4, R4 ;  /* 0x0000000400047825 */ /* 0x004fca00078e0204 */
[----:B-1----:R0:W5:Y:S01]  /*00f0*/  LDG.E.CONSTANT R2, desc[UR10][R4.64] ;  /* 0x0000000a04027981 */ /* 0x002162000c1e9900 */
[C---:B------:R-:W-:Y:S01]  /*0100*/  ISETP.GE.AND P0, PT, R9.reuse, 0x2, PT ;  /* 0x000000020900780c */ /* 0x040fe20003f06270 */
[----:B------:R-:W1:Y:S01]  /*0110*/  LDCU UR5, c[0x0][0x360] ;  /* 0x00006c00ff0577ac */ /* 0x000e620008000800 */
[C---:B------:R-:W-:Y:S02]  /*0120*/  VIMNMX R3, PT, PT, R9.reuse, R14, !PT ;  /* 0x0000000e09037248 */ /* 0x040fe40007fe0100 */
[----:B------:R-:W-:-:S03]  /*0130*/  IADD3 R6, PT, PT, R9, -0x2, RZ ;  /* 0xfffffffe09067810 */ /* 0x000fc60007ffe0ff */
[----:B------:R-:W-:-:S04]  /*0140*/  VIADD R3, R3, 0xffffffff ;  /* 0xffffffff03037836 */ /* 0x000fc80000000000 */
[----:B------:R-:W-:Y:S02]  /*0150*/  IMAD R7, R3, UR8, RZ ;  /* 0x0000000803077c24 */ /* 0x000fe4000f8e02ff */
[----:B------:R-:W-:Y:S02]  /*0160*/  IMAD.MOV.U32 R3, RZ, RZ, R11 ;  /* 0x000000ffff037224 */ /* 0x000fe400078e000b */
[----:B---3--:R-:W-:Y:S01]  /*0170*/  IMAD.WIDE R12, R7, 0x4, R12 ;  /* 0x00000004070c7825 */ /* 0x008fe200078e020c */
[----:B0-----:R-:W-:Y:S06]  /*0180*/  @!P0 BRA `(.L_x_204) ;  /* 0x00000034001c8947 */ /* 0x001fec0003800000 */
[----:B------:R-:W-:Y:S01]  /*0190*/  ISETP.GE.AND P0, PT, R14, 0x2, PT ;  /* 0x000000020e00780c */ /* 0x000fe20003f06270 */
[----:B------:R-:W-:Y:S02]  /*01a0*/  VIADD R4, R7, 0xffffffff ;  /* 0xffffffff07047836 */ /* 0x000fe40000000000 */
[----:B------:R-:W-:-:S10]  /*01b0*/  IMAD R10, R9, UR8, RZ ;  /* 0x00000008090a7c24 */ /* 0x000fd4000f8e02ff */
[----:B------:R-:W-:Y:S05]  /*01c0*/  @!P0 BRA `(.L_x_205) ;  /* 0x0000002000d08947 */ /* 0x000fea0003800000 */
[----:B------:R-:W-:Y:S01]  /*01d0*/  ISETP.GE.AND P0, PT, R9, 0x3, PT ;  /* 0x000000030900780c */ /* 0x000fe20003f06270 */
[----:B------:R-:W-:-:S12]  /*01e0*/  VIADD R5, R14, 0xffffffff ;  /* 0xffffffff0e057836 */ /* 0x000fd80000000000 */
[----:B------:R-:W-:Y:S05]  /*01f0*/  @!P0 BRA `(.L_x_206) ;  /* 0x0000001800408947 */ /* 0x000fea0003800000 */
[C---:B------:R-:W-:Y:S01]  /*0200*/  IADD3 R7, PT, PT, R9.reuse, -0x1, RZ ;  /* 0xffffffff09077810 */ /* 0x040fe20007ffe0ff */
[----:B------:R-:W-:Y:S01]  /*0210*/  VIADD R11, R9, 0x6 ;  /* 0x00000006090b7836 */ /* 0x000fe20000000000 */
[----:B------:R-:W-:Y:S02]  /*0220*/  LOP3.LUT R5, R5, 0xfffffff8, RZ, 0xc0, !PT ;  /* 0xfffffff805057812 */ /* 0x000fe400078ec0ff */
[----:B------:R-:W-:Y:S02]  /*0230*/  LOP3.LUT R8, R7, 0x7, RZ, 0xc0, !PT ;  /* 0x0000000707087812 */ /* 0x000fe400078ec0ff */
[----:B------:R-:W-:Y:S02]  /*0240*/  LOP3.LUT R14, R11, 0x7, RZ, 0xc0, !PT ;  /* 0x000000070b0e7812 */ /* 0x000fe400078ec0ff */
[----:B------:R-:W-:Y:S01]  /*0250*/  LOP3.LUT R7, R7, 0xfffffff8, RZ, 0xc0, !PT ;  /* 0xfffffff807077812 */ /* 0x000fe200078ec0ff */
[----:B------:R-:W-:Y:S01]  /*0260*/  VIADD R9, R8, 0xffffffff ;  /* 0xffffffff08097836 */ /* 0x000fe20000000000 */
[----:B------:R-:W-:-:S02]  /*0270*/  IADD3 R8, P0, PT, R12, 0x10, RZ ;  /* 0x000000100c087810 */ /* 0x000fc40007f1e0ff */
[----:B------:R-:W-:Y:S02]  /*0280*/  IADD3 R14, PT, PT, R14, -0x1, RZ ;  /* 0xffffffff0e0e7810 */ /* 0x000fe40007ffe0ff */
[----:B------:R-:W-:Y:S01]  /*0290*/  ISETP.GE.U32.AND P1, PT, R9, 0x3, PT ;  /* 0x000000030900780c */ /* 0x000fe20003f26070 */
[----:B------:R-:W-:Y:S01]  /*02a0*/  IMAD.X R9, RZ, RZ, R13, P0 ;  /* 0x000000ffff097224 */ /* 0x000fe200000e060d */
[----:B------:R-:W-:Y:S02]  /*02b0*/  ISETP.GE.U32.AND P2, PT, R14, 0x3, PT ;  /* 0x000000030e00780c */ /* 0x000fe40003f46070 */
[----:B------:R-:W-:-:S11]  /*02c0*/  LOP3.LUT R11, R11, 0x3, RZ, 0xc0, !PT ;  /* 0x000000030b0b7812 */ /* 0x000fd600078ec0ff */
.L_x_223:
[----:B0-----:R-:W0:Y:S08]  /*02d0*/  LDC R16, c[0x0][0x3a8] ;  /* 0x0000ea00ff107b82 */ /* 0x001e300000000800 */
[----:B------:R-:W2:Y:S01]  /*02e0*/  LDC.64 R14, c[0x0][0x380] ;  /* 0x0000e000ff0e7b82 */ /* 0x000ea20000000a00 */
[----:B0-----:R-:W-:-:S04]  /*02f0*/  IMAD R17, R16, UR8, R3 ;  /* 0x0000000810117c24 */ /* 0x001fc8000f8e0203 */
[----:B--2---:R-:W-:-:S05]  /*0300*/  IMAD.WIDE R14, R17, 0x4, R14 ;  /* 0x00000004110e7825 */ /* 0x004fca00078e020e */
[----:B-----5:R0:W5:Y:S01]  /*0310*/  LDG.E.CONSTANT R21, desc[UR10][R14.64] ;  /* 0x0000000a0e157981 */ /* 0x020162000c1e9900 */
[----:B------:R-:W-:Y:S01]  /*0320*/  ISETP.GE.U32.AND P0, PT, R6, 0x7, PT ;  /* 0x000000070600780c */ /* 0x000fe20003f06070 */
[----:B------:R-:W-:-:S12]  /*0330*/  IMAD.MOV.U32 R23, RZ, RZ, 0x1 ;  /* 0x00000001ff177424 */ /* 0x000fd800078e00ff */
[----:B0-----:R-:W-:Y:S05]  /*0340*/  @!P0 BRA `(.L_x_207) ;  /* 0x0000000000e88947 */ /* 0x001fea0003800000 */
[----:B------:R-:W0:Y:S01]  /*0350*/  LDC.64 R14, c[0x0][0x388] ;  /* 0x0000e200ff0e7b82 */ /* 0x000e220000000a00 */
[----:B------:R-:W-:Y:S02]  /*0360*/  HFMA2 R18, -RZ, RZ, 0, 0 ;  /* 0x00000000ff127431 */ /* 0x000fe400000001ff */
[----:B------:R-:W-:Y:S01]  /*0370*/  IMAD.MOV.U32 R19, RZ, RZ, R10 ;  /* 0x000000ffff137224 */ /* 0x000fe200078e000a */
[----:B0-----:R-:W-:-:S04]  /*0380*/  LEA R14, P0, R10, R14, 0x2 ;  /* 0x0000000e0a0e7211 */ /* 0x001fc800078010ff */
[----:B------:R-:W-:Y:S02]  /*0390*/  IADD3 R20, P3, PT, R14, 0x10, RZ ;  /* 0x000000100e147810 */ /* 0x000fe40007f7e0ff */
[----:B------:R-:W-:-:S05]  /*03a0*/  LEA.HI.X R15, R10, R15, RZ, 0x2, P0 ;  /* 0x0000000f0a0f7211 */ /* 0x000fca00000f14ff */
[----:B------:R-:W-:-:S07]  /*03b0*/  IMAD.X R23, RZ, RZ, R15, P3 ;  /* 0x000000ffff177224 */ /* 0x000fce00018e060f */
.L_x_208:
[C---:B------:R-:W-:Y:S01]  /*03c0*/  IADD3 R26, PT, PT, R18.reuse, 0x1, RZ ;  /* 0x00000001121a7810 */ /* 0x040fe20007ffe0ff */
[----:B------:R-:W-:-:S03]  /*03d0*/  IMAD.WIDE R14, R18, 0x4, R8 ;  /* 0x00000004120e7825 */ /* 0x000fc600078e0208 */
[----:B------:R-:W-:-:S13]  /*03e0*/  ISETP.GE.AND P0, PT, R3, R26, PT ;  /* 0x0000001a0300720c */ /* 0x000fda0003f06270 */
[----:B------:R-:W0:Y:S01]  /*03f0*/  @P0 LDC.64 R16, c[0x0][0x388] ;  /* 0x0000e200ff100b82 */ /* 0x000e220000000a00 */
[----:B------:R-:W-:Y:S01]  /*0400*/  @P0 VIADD R25, R19, 0x1 ;  /* 0x0000000113190836 */ /* 0x000fe20000000000 */
[----:B------:R-:W2:Y:S03]  /*0410*/  @P0 LDG.E R22, desc[UR10][R14.64+-0x10] ;  /* 0xfffff00a0e160981 */ /* 0x000ea6000c1e1900 */
[----:B0-----:R-:W-:-:S05]  /*0420*/  @P0 IMAD.WIDE.U32 R16, R25, 0x4, R16 ;  /* 0x0000000419100825 */ /* 0x001fca00078e0010 */
[----:B------:R0:W2:Y:S01]  /*0430*/  @P0 LDG.E.CONSTANT R24, desc[UR10][R16.64] ;  /* 0x0000000a10180981 */ /* 0x0000a2000c1e9900 */
[----:B------:R-:W-:Y:S01]  /*0440*/  ISETP.GT.AND P3, PT, R3, R26, PT ;  /* 0x0000001a0300720c */ /* 0x000fe20003f64270 */
[----:B------:R-:W-:Y:S01]  /*0450*/  VIADD R26, R18, 0x3 ;  /* 0x00000003121a7836 */ /* 0x000fe20000000000 */
[----:B0-----:R-:W-:Y:S01]  /*0460*/  MOV R16, R20 ;  /* 0x0000001400107202 */ /* 0x001fe20000000f00 */
[----:B------:R-:W-:-:S03]  /*0470*/  IMAD.MOV.U32 R17, RZ, RZ, R23 ;  /* 0x000000ffff117224 */ /* 0x000fc600078e0017 */
[----:B------:R-:W-:-:S07]  /*0480*/  ISETP.GE.AND P6, PT, R3, R26, PT ;  /* 0x0000001a0300720c */ /* 0x000fce0003fc6270 */
[----:B------:R-:W3:Y:S01]  /*0490*/  @P3 LDG.E R23, desc[UR10][R14.64+-0xc] ;  /* 0xfffff40a0e173981 */ /* 0x000ee2000c1e1900 */
[----:B------:R-:W-:-:S03]  /*04a0*/  VIADD R20, R18, 0x4 ;  /* 0x0000000412147836 */ /* 0x000fc60000000000 */
[----:B------:R-:W3:Y:S02]  /*04b0*/  @P3 LDG.E.CONSTANT R26, desc[UR10][R16.64+-0x8] ;  /* 0xfffff80a101a3981 */ /* 0x000ee4000c1e9900 */
[----:B------:R-:W-:Y:S02]  /*04c0*/  ISETP.GE.AND P5, PT, R3, R20, PT ;  /* 0x000000140300720c */ /* 0x000fe40003fa6270 */
[----:B------:R-:W4:Y:S11]  /*04d0*/  @P6 LDG.E R25, desc[UR10][R14.64+-0x8] ;  /* 0xfffff80a0e196981 */ /* 0x000f36000c1e1900 */
[----:B------:R-:W4:Y:S01]  /*04e0*/  @P5 LDG.E.CONSTANT R20, desc[UR10][R16.64] ;  /* 0x0000000a10145981 */ /* 0x000f22000c1e9900 */
[----:B--2--5:R-:W-:-:S03]  /*04f0*/  @P0 FFMA R21, -R24, R22, R21 ;  /* 0x0000001618150223 */ /* 0x024fc60000000115 */
[----:B------:R-:W4:Y:S04]  /*0500*/  @P6 LDG.E.CONSTANT R24, desc[UR10][R16.64+-0x4] ;  /* 0xfffffc0a10186981 */ /* 0x000f28000c1e9900 */
[----:B------:R-:W2:Y:S01]  /*0510*/  @P5 LDG.E R22, desc[UR10][R14.64+-0x4] ;  /* 0xfffffc0a0e165981 */ /* 0x000ea2000c1e1900 */
[----:B------:R-:W-:Y:S02]  /*0520*/  VIADD R28, R18, 0x6 ;  /* 0x00000006121c7836 */ /* 0x000fe40000000000 */
[----:B---3--:R-:W-:Y:S01]  /*0530*/  @P3 FFMA R21, -R26, R23, R21 ;  /* 0x000000171a153223 */ /* 0x008fe20000000115 */
[----:B------:R-:W-:-:S04]  /*0540*/  IADD3 R26, PT, PT, R18, 0x5, RZ ;  /* 0x00000005121a7810 */ /* 0x000fc80007ffe0ff */
[C---:B------:R-:W-:Y:S02]  /*0550*/  ISETP.GE.AND P4, PT, R3.reuse, R26, PT ;  /* 0x0000001a0300720c */ /* 0x040fe40003f86270 */
[----:B------:R-:W-:Y:S01]  /*0560*/  ISETP.GE.AND P3, PT, R3, R28, PT ;  /* 0x0000001c0300720c */ /* 0x000fe20003f66270 */
[C---:B------:R-:W-:Y:S01]  /*0570*/  VIADD R26, R18.reuse, 0x7 ;  /* 0x00000007121a7836 */ /* 0x040fe20000000000 */
[----:B------:R-:W-:-:S04]  /*0580*/  IADD3 R18, PT, PT, R18, 0x8, RZ ;  /* 0x0000000812127810 */ /* 0x000fc80007ffe0ff */
[----:B------:R-:W-:-:S05]  /*0590*/  ISETP.GE.AND P0, PT, R3, R26, PT ;  /* 0x0000001a0300720c */ /* 0x000fca0003f06270 */
[----:B------:R-:W3:Y:S08]  /*05a0*/  @P4 LDG.E.CONSTANT R26, desc[UR10][R16.64+0x4] ;  /* 0x0000040a101a4981 */ /* 0x000ef0000c1e9900 */
[----:B------:R-:W3:Y:S04]  /*05b0*/  @P0 LDG.E R23, desc[UR10][R14.64+0x8] ;  /* 0x0000080a0e170981 */ /* 0x000ee8000c1e1900 */
[----:B------:R-:W3:Y:S01]  /*05c0*/  @P0 LDG.E.CONSTANT R28, desc[UR10][R16.64+0xc] ;  /* 0x00000c0a101c0981 */ /* 0x000ee2000c1e9900 */
[----:B----4-:R-:W-:-:S03]  /*05d0*/  @P6 FFMA R21, -R24, R25, R21 ;  /* 0x0000001918156223 */ /* 0x010fc60000000115 */
[----:B------:R-:W3:Y:S01]  /*05e0*/  @P4 LDG.E R24, desc[UR10][R14.64] ;  /* 0x0000000a0e184981 */ /* 0x000ee2000c1e1900 */
[----:B--2---:R-:W-:-:S03]  /*05f0*/  @P5 FFMA R21, -R20, R22, R21 ;  /* 0x0000001614155223 */ /* 0x004fc60000000115 */
[----:B------:R-:W2:Y:S01]  /*0600*/  @P3 LDG.E.CONSTANT R20, desc[UR10][R16.64+0x8] ;  /* 0x0000080a10143981 */ /* 0x000ea2000c1e9900 */
[----:B------:R-:W-:-:S03]  /*0610*/  ISETP.GE.AND P6, PT, R3, R18, PT ;  /* 0x000000120300720c */ /* 0x000fc60003fc6270 */
[----:B------:R-:W2:Y:S10]  /*0620*/  @P3 LDG.E R22, desc[UR10][R14.64+0x4] ;  /* 0x0000040a0e163981 */ /* 0x000eb4000c1e1900 */
[----:B------:R-:W4:Y:S04]  /*0630*/  @P6 LDG.E R27, desc[UR10][R14.64+0xc] ;  /* 0x00000c0a0e1b6981 */ /* 0x000f28000c1e1900 */
[----:B------:R-:W4:Y:S01]  /*0640*/  @P6 LDG.E.CONSTANT R25, desc[UR10][R16.64+0x10] ;  /* 0x0000100a10196981 */ /* 0x000f22000c1e9900 */
[----:B------:R-:W-:-:S02]  /*0650*/  VIADD R19, R19, 0x8 ;  /* 0x0000000813137836 */ /* 0x000fc40000000000 */
[----:B---3--:R-:W-:-:S04]  /*0660*/  @P4 FFMA R21, -R26, R24, R21 ;  /* 0x000000181a154223 */ /* 0x008fc80000000115 */
[----:B--2---:R-:W-:Y:S01]  /*0670*/  @P3 FFMA R21, -R20, R22, R21 ;  /* 0x0000001614153223 */ /* 0x004fe20000000115 */
[----:B------:R-:W-:Y:S02]  /*0680*/  ISETP.NE.AND P3, PT, R18, R7, PT ;  /* 0x000000071200720c */ /* 0x000fe40003f65270 */
[----:B------:R-:W-:Y:S01]  /*0690*/  IADD3 R20, P4, PT, R16, 0x20, RZ ;  /* 0x0000002010147810 */ /* 0x000fe20007f9e0ff */
[----:B------:R-:W-:-:S04]  /*06a0*/  @P0 FFMA R21, -R28, R23, R21 ;  /* 0x000000171c150223 */ /* 0x000fc80000000115 */
[----:B------:R-:W-:Y:S02]  /*06b0*/  IMAD.X R23, RZ, RZ, R17, P4 ;  /* 0x000000ffff177224 */ /* 0x000fe400020e0611 */
[----:B----4-:R-:W-:-:S04]  /*06c0*/  @P6 FFMA R21, -R25, R27, R21 ;  /* 0x0000001b19156223 */ /* 0x010fc80000000115 */
[----:B------:R-:W-:Y:S05]  /*06d0*/  @P3 BRA `(.L_x_208) ;  /* 0xfffffffc00383947 */ /* 0x000fea000383ffff */
[----:B------:R-:W-:-:S07]  /*06e0*/  IADD3 R23, PT, PT, R18, 0x1, RZ ;  /* 0x0000000112177810 */ /* 0x000fce0007ffe0ff */
.L_x_207:
[----:B------:R-:W0:Y:S02]  /*06f0*/  LDCU UR4, c[0x0][0x3ac] ;  /* 0x00007580ff0477ac */ /* 0x000e240008000800 */
[----:B0-----:R-:W-:-:S04]  /*0700*/  IMAD.U32 R20, RZ, RZ, UR4 ;  /* 0x00000004ff147e24 */ /* 0x001fc8000f8e00ff */
[----:B------:R-:W-:-:S05]  /*0710*/  VIADD R22, R20, 0xffffffff ;  /* 0xffffffff14167836 */ /* 0x000fca0000000000 */
[----:B------:R-:W-:-:S13]  /*0720*/  LOP3.LUT P0, RZ, R22, 0x7, RZ, 0xc0, !PT ;  /* 0x0000000716ff7812 */ /* 0x000fda000780c0ff */
[----:B------:R-:W-:Y:S05]  /*0730*/  @!P0 BRA `(.L_x_209) ;  /* 0x0000000400188947 */ /* 0x000fea0003800000 */
[----:B------:R-:W-:Y:S01]  /*0740*/  LOP3.LUT P0, R22, R22, 0x3, RZ, 0xc0, !PT ;  /* 0x0000000316167812 */ /* 0x000fe2000780c0ff */
[----:B------:R-:W-:-:S12]  /*0750*/  @!P1 BRA `(.L_x_210) ;  /* 0x0000000000789947 */ /* 0x000fd80003800000 */
[-C--:B------:R-:W-:Y:S01]  /*0760*/  ISETP.GE.AND P3, PT, R3, R23.reuse, PT ;  /* 0x000000170300720c */ /* 0x080fe20003f66270 */
[----:B------:R-:W0:Y:S01]  /*0770*/  LDC.64 R14, c[0x0][0x388] ;  /* 0x0000e200ff0e7b82 */ /* 0x000e220000000a00 */
[----:B------:R-:W-:-:S04]  /*0780*/  IADD3 R24, P4, PT, R10, R23, RZ ;  /* 0x000000170a187210 */ /* 0x000fc80007f9e0ff */
[----:B------:R-:W-:Y:S02]  /*0790*/  IADD3.X R25, PT, PT, RZ, RZ, RZ, P4, !PT ;  /* 0x000000ffff197210 */ /* 0x000fe400027fe4ff */
[----:B------:R-:W-:Y:S01]  /*07a0*/  ISETP.GT.AND P4, PT, R3, R23, PT ;  /* 0x000000170300720c */ /* 0x000fe20003f84270 */
[----:B------:R-:W2:Y:S08]  /*07b0*/  LDC.64 R18, c[0x0][0x3a0] ;  /* 0x0000e800ff127b82 */ /* 0x000eb00000000a00 */
[----:B------:R-:W3:Y:S01]  /*07c0*/  @P3 LDC.64 R16, c[0x0][0x388] ;  /* 0x0000e200ff103b82 */ /* 0x000ee20000000a00 */
[----:B0-----:R-:W-:-:S04]  /*07d0*/  LEA R14, P5, R24, R14, 0x2 ;  /* 0x0000000e180e7211 */ /* 0x001fc800078a10ff */
[----:B------:R-:W-:Y:S01]  /*07e0*/  LEA.HI.X R15, R24, R15, R25, 0x2, P5 ;  /* 0x0000000f180f7211 */ /* 0x000fe200028f1419 */
[----:B------:R-:W-:Y:S02]  /*07f0*/  @P3 IMAD.IADD R25, R10, 0x1, R23 ;  /* 0x000000010a193824 */ /* 0x000fe400078e0217 */
[----:B------:R-:W-:Y:S02]  /*0800*/  VIADD R24, R23, 0x2 ;  /* 0x0000000217187836 */ /* 0x000fe40000000000 */
[----:B------:R-:W4:Y:S03]  /*0810*/  @P4 LDG.E.CONSTANT R26, desc[UR10][R14.64+0x4] ;  /* 0x0000040a0e1a4981 */ /* 0x000f26000c1e9900 */
[----:B------:R-:W-:Y:S02]  /*0820*/  ISETP.GE.AND P5, PT, R3, R24, PT ;  /* 0x000000180300720c */ /* 0x000fe40003fa6270 */
[----:B------:R-:W-:Y:S01]  /*0830*/  IADD3 R24, PT, PT, R23, 0x3, RZ ;  /* 0x0000000317187810 */ /* 0x000fe20007ffe0ff */
[----:B---3--:R-:W-:-:S03]  /*0840*/  @P3 IMAD.WIDE.U32 R16, R25, 0x4, R16 ;  /* 0x0000000419103825 */ /* 0x008fc600078e0010 */
[----:B------:R-:W-:Y:S01]  /*0850*/  ISETP.GE.AND P6, PT, R3, R24, PT ;  /* 0x000000180300720c */ /* 0x000fe20003fc6270 */
[----:B------:R-:W-:Y:S02]  /*0860*/  IMAD.IADD R25, R4, 0x1, R23 ;  /* 0x0000000104197824 */ /* 0x000fe400078e0217 */
[----:B------:R-:W3:Y:S02]  /*0870*/  @P3 LDG.E.CONSTANT R16, desc[UR10][R16.64] ;  /* 0x0000000a10103981 */ /* 0x000ee4000c1e9900 */
[----:B--2---:R-:W-:Y:S02]  /*0880*/  IMAD.WIDE R18, R25, 0x4, R18 ;  /* 0x0000000419127825 */ /* 0x004fe400078e0212 */
[----:B------:R-:W2:Y:S04]  /*0890*/  @P5 LDG.E.CONSTANT R28, desc[UR10][R14.64+0x8] ;  /* 0x0000080a0e1c5981 */ /* 0x000ea8000c1e9900 */
[----:B------:R-:W3:Y:S04]  /*08a0*/  @P3 LDG.E R24, desc[UR10][R18.64] ;  /* 0x0000000a12183981 */ /* 0x000ee8000c1e1900 */
[----:B------:R-:W4:Y:S04]  /*08b0*/  @P4 LDG.E R25, desc[UR10][R18.64+0x4] ;  /* 0x0000040a12194981 */ /* 0x000f28000c1e1900 */
[----:B------:R-:W2:Y:S04]  /*08c0*/  @P5 LDG.E R27, desc[UR10][R18.64+0x8] ;  /* 0x0000080a121b5981 */ /* 0x000ea8000c1e1900 */
[----:B------:R-:W2:Y:S04]  /*08d0*/  @P6 LDG.E.CONSTANT R29, desc[UR10][R14.64+0xc] ;  /* 0x00000c0a0e1d6981 */ /* 0x000ea8000c1e9900 */
[----:B------:R-:W2:Y:S01]  /*08e0*/  @P6 LDG.E R17, desc[UR10][R18.64+0xc] ;  /* 0x00000c0a12116981 */ /* 0x000ea2000c1e1900 */
[----:B------:R-:W-:-:S02]  /*08f0*/  VIADD R23, R23, 0x4 ;  /* 0x0000000417177836 */ /* 0x000fc40000000000 */
[----:B---3-5:R-:W-:-:S04]  /*0900*/  @P3 FFMA R21, -R16, R24, R21 ;  /* 0x0000001810153223 */ /* 0x028fc80000000115 */
[----:B----4-:R-:W-:-:S04]  /*0910*/  @P4 FFMA R21, -R26, R25, R21 ;  /* 0x000000191a154223 */ /* 0x010fc80000000115 */
[----:B--2---:R-:W-:-:S04]  /*0920*/  @P5 FFMA R21, -R28, R27, R21 ;  /* 0x0000001b1c155223 */ /* 0x004fc80000000115 */
[----:B------:R-:W-:-:S07]  /*0930*/  @P6 FFMA R21, -R29, R17, R21 ;  /* 0x000000111d156223 */ /* 0x000fce0000000115 */
.L_x_210:
[----:B------:R-:W-:Y:S04]  /*0940*/  BSSY.RECONVERGENT B0, `(.L_x_209) ;  /* 0x0000025000007945 */ /* 0x000fe80003800200 */
[----:B------:R-:W-:Y:S05]  /*0950*/  @!P0 BRA `(.L_x_211) ;  /* 0x00000000008c8947 */ /* 0x000fea0003800000 */
[----:B------:R-:W-:-:S13]  /*0960*/  ISETP.NE.AND P0, PT, R22, 0x1, PT ;  /* 0x000000011600780c */ /* 0x000fda0003f05270 */
[----:B------:R-:W-:Y:S05]  /*0970*/  @!P0 BRA `(.L_x_212) ;  /* 0x0000000000508947 */ /* 0x000fea0003800000 */
[CC--:B------:R-:W-:Y:S01]  /*0980*/  ISETP.GE.AND P0, PT, R3.reuse, R23.reuse, PT ;  /* 0x000000170300720c */ /* 0x0c0fe20003f06270 */
[----:B------:R-:W0:Y:S01]  /*0990*/  LDC.64 R16, c[0x0][0x3a0] ;  /* 0x0000e800ff107b82 */ /* 0x000e220000000a00 */
[-C--:B------:R-:W-:Y:S02]  /*09a0*/  ISETP.GT.AND P3, PT, R3, R23.reuse, PT ;  /* 0x000000170300720c */ /* 0x080fe40003f64270 */
[----:B------:R-:W-:-:S09]  /*09b0*/  IADD3 R27, PT, PT, R4, R23, RZ ;  /* 0x00000017041b7210 */ /* 0x000fd20007ffe0ff */
[----:B------:R-:W2:Y:S01]  /*09c0*/  @P0 LDC.64 R18, c[0x0][0x388] ;  /* 0x0000e200ff120b82 */ /* 0x000ea20000000a00 */
[C---:B------:R-:W-:Y:S01]  /*09d0*/  @P0 IMAD.IADD R25, R10.reuse, 0x1, R23 ;  /* 0x000000010a190824 */ /* 0x040fe200078e0217 */
[----:B------:R-:W-:-:S05]  /*09e0*/  @P3 IADD3 R22, P4, PT, R10, R23, RZ ;  /* 0x000000170a163210 */ /* 0x000fca0007f9e0ff */
[----:B------:R-:W-:Y:S01]  /*09f0*/  @P3 IMAD.X R24, RZ, RZ, RZ, P4 ;  /* 0x000000ffff183224 */ /* 0x000fe200020e06ff */
[----:B------:R-:W3:Y:S01]  /*0a00*/  @P3 LDC.64 R14, c[0x0][0x388] ;  /* 0x0000e200ff0e3b82 */ /* 0x000ee20000000a00 */
[----:B0-----:R-:W-:-:S04]  /*0a10*/  IMAD.WIDE R16, R27, 0x4, R16 ;  /* 0x000000041b107825 */ /* 0x001fc800078e0210 */
[----:B--2---:R-:W-:-:S06]  /*0a20*/  @P0 IMAD.WIDE.U32 R18, R25, 0x4, R18 ;  /* 0x0000000419120825 */ /* 0x004fcc00078e0012 */
[----:B------:R-:W2:Y:S01]  /*0a30*/  @P0 LDG.E.CONSTANT R18, desc[UR10][R18.64] ;  /* 0x0000000a12120981 */ /* 0x000ea2000c1e9900 */
[----:B---3--:R-:W-:-:S04]  /*0a40*/  @P3 LEA R14, P5, R22, R14, 0x2 ;  /* 0x0000000e160e3211 */ /* 0x008fc800078a10ff */
[----:B------:R-:W-:Y:S02]  /*0a50*/  @P3 LEA.HI.X R15, R22, R15, R24, 0x2, P5 ;  /* 0x0000000f160f3211 */ /* 0x000fe400028f1418 */
[----:B------:R-:W2:Y:S04]  /*0a60*/  @P0 LDG.E R22, desc[UR10][R16.64] ;  /* 0x0000000a10160981 */ /* 0x000ea8000c1e1900 */
[----:B------:R-:W3:Y:S04]  /*0a70*/  @P3 LDG.E.CONSTANT R14, desc[UR10][R14.64+0x4] ;  /* 0x0000040a0e0e3981 */ /* 0x000ee8000c1e9900 */
[----:B------:R-:W3:Y:S01]  /*0a80*/  @P3 LDG.E R24, desc[UR10][R16.64+0x4] ;  /* 0x0000040a10183981 */ /* 0x000ee2000c1e1900 */
[----:B------:R-:W-:Y:S01]  /*0a90*/  IADD3 R23, PT, PT, R23, 0x2, RZ ;  /* 0x0000000217177810 */ /* 0x000fe20007ffe0ff */
[----:B--2--5:R-:W-:-:S04]  /*0aa0*/  @P0 FFMA R21, -R18, R22, R21 ;  /* 0x0000001612150223 */ /* 0x024fc80000000115 */
[----:B---3--:R-:W-:-:S07]  /*0ab0*/  @P3 FFMA R21, -R14, R24, R21 ;  /* 0x000000180e153223 */ /* 0x008fce0000000115 */
.L_x_212:
[----:B------:R-:W-:Y:S02]  /*0ac0*/  LOP3.LUT R14, R20, 0x1, RZ, 0xc0, !PT ;  /* 0x00000001140e7812 */ /* 0x000fe400078ec0ff */
[----:B------:R-:W-:-:S04]  /*0ad0*/  ISETP.GE.AND P0, PT, R3, R23, PT ;  /* 0x000000170300720c */ /* 0x000fc80003f06270 */
[----:B------:R-:W-:-:S13]  /*0ae0*/  ISETP.EQ.U32.OR P0, PT, R14, 0x1, !P0 ;  /* 0x000000010e00780c */ /* 0x000fda0004702470 */
[----:B------:R-:W-:Y:S05]  /*0af0*/  @P0 BRA `(.L_x_211) ;  /* 0x0000000000240947 */ /* 0x000fea0003800000 */
[----:B------:R-:W0:Y:S01]  /*0b00*/  LDC.64 R16, c[0x0][0x388] ;  /* 0x0000e200ff107b82 */ /* 0x000e220000000a00 */
[--C-:B------:R-:W-:Y:S02]  /*0b10*/  IMAD.IADD R19, R10, 0x1, R23.reuse ;  /* 0x000000010a137824 */ /* 0x100fe400078e0217 */
[----:B------:R-:W-:-:S05]  /*0b20*/  IMAD.IADD R23, R4, 0x1, R23 ;  /* 0x0000000104177824 */ /* 0x000fca00078e0217 */
[----:B------:R-:W2:Y:S01]  /*0b30*/  LDC.64 R14, c[0x0][0x3a0] ;  /* 0x0000e800ff0e7b82 */ /* 0x000ea20000000a00 */
[----:B0-----:R-:W-:-:S06]  /*0b40*/  IMAD.WIDE.U32 R16, R19, 0x4, R16 ;  /* 0x0000000413107825 */ /* 0x001fcc00078e0010 */
[----:B------:R-:W3:Y:S01]  /*0b50*/  LDG.E.CONSTANT R16, desc[UR10][R16.64] ;  /* 0x0000000a10107981 */ /* 0x000ee2000c1e9900 */
[----:B--2---:R-:W-:-:S06]  /*0b60*/  IMAD.WIDE R14, R23, 0x4, R14 ;  /* 0x00000004170e7825 */ /* 0x004fcc00078e020e */
[----:B------:R-:W3:Y:S02]  /*0b70*/  LDG.E R14, desc[UR10][R14.64] ;  /* 0x0000000a0e0e7981 */ /* 0x000ee4000c1e1900 */
[----:B---3-5:R-:W-:-:S07]  /*0b80*/  FFMA R21, -R16, R14, R21 ;  /* 0x0000000e10157223 */ /* 0x028fce0000000115 */
.L_x_211:
[----:B-1----:R-:W-:Y:S05]  /*0b90*/  BSYNC.RECONVERGENT B0 ;  /* 0x0000000000007941 */ /* 0x002fea0003800200 */
.L_x_209:
[----:B------:R-:W0:Y:S01]  /*0ba0*/  LDCU UR4, c[0x0][0x3b0] ;  /* 0x00007600ff0477ac */ /* 0x000e220008000800 */
[----:B-----5:R-:W-:Y:S01]  /*0bb0*/  FMUL R22, R2, R21 ;  /* 0x0000001502167220 */ /* 0x020fe20000400000 */
[----:B0-----:R-:W-:-:S04]  /*0bc0*/  UIADD3 UR4, UPT, UPT, UR4, -0x2, URZ ;  /* 0xfffffffe04047890 */ /* 0x001fc8000fffe0ff */
[----:B------:R-:W-:-:S03]  /*0bd0*/  UISETP.GE.U32.AND UP0, UPT, UR4, 0x7, UPT ;  /* 0x000000070400788c */ /* 0x000fc6000bf06070 */
[----:B------:R-:W-:-:S06]  /*0be0*/  UMOV UR4, 0x1 ;  /* 0x0000000100047882 */ /* 0x000fcc0000000000 */
[----:B------:R-:W-:Y:S05]  /*0bf0*/  BRA.U !UP0, `(.L_x_213) ;  /* 0x0000000108e07547 */ /* 0x000fea000b800000 */
[----:B------:R-:W0:Y:S01]  /*0c00*/  LDCU UR9, c[0x0][0x3ac] ;  /* 0x00007580ff0977ac */ /* 0x000e220008000800 */
[----:B------:R-:W-:-:S05]  /*0c10*/  UMOV UR4, 0x1 ;  /* 0x0000000100047882 */ /* 0x000fca0000000000 */
.L_x_214:
[----:B0-----:R-:W-:Y:S01]  /*0c20*/  MOV R20, UR9 ;  /* 0x0000000900147c02 */ /* 0x001fe20008000f00 */
[----:B------:R-:W0:Y:S01]  /*0c30*/  LDC.64 R16, c[0x0][0x3a0] ;  /* 0x0000e800ff107b82 */ /* 0x000e220000000a00 */
[----:B------:R-:W-:Y:S02]  /*0c40*/  VIADD R19, R4, UR4 ;  /* 0x0000000404137c36 */ /* 0x000fe40008000000 */
[----:B------:R-:W-:-:S13]  /*0c50*/  ISETP.LE.AND P4, PT, R20, UR4, PT ;  /* 0x0000000414007c0c */ /* 0x000fda000bf83270 */
[----:B------:R-:W2:Y:S01]  /*0c60*/  @!P4 LDC.64 R14, c[0x0][0x390] ;  /* 0x0000e400ff0ecb82 */ /* 0x000ea20000000a00 */
[----:B------:R-:W-:Y:S02]  /*0c70*/  @!P4 VIADD R23, R0, UR4 ;  /* 0x000000040017cc36 */ /* 0x000fe40008000000 */
[----:B0-----:R-:W-:Y:S01]  /*0c80*/  IMAD.WIDE R16, R19, 0x4, R16 ;  /* 0x0000000413107825 */ /* 0x001fe200078e0210 */
[----:B-1----:R-:W-:-:S03]  /*0c90*/  UIADD3 UR5, UPT, UPT, UR4, 0x1, URZ ;  /* 0x0000000104057890 */ /* 0x002fc6000fffe0ff */
[----:B--2---:R-:W-:Y:S02]  /*0ca0*/  @!P4 IMAD.WIDE.U32 R18, R23, 0x4, R14 ;  /* 0x000000041712c825 */ /* 0x004fe400078e000e */
[----:B------:R-:W0:Y:S01]  /*0cb0*/  LDC.64 R14, c[0x0][0x390] ;  /* 0x0000e400ff0e7b82 */ /* 0x000e220000000a00 */
[----:B------:R-:W-:Y:S01]  /*0cc0*/  IADD3 R24, P0, PT, R0, UR4, RZ ;  /* 0x0000000400187c10 */ /* 0x000fe2000ff1e0ff */
[----:B------:R-:W2:Y:S01]  /*0cd0*/  @!P4 LDG.E R23, desc[UR10][R16.64] ;  /* 0x0000000a1017c981 */ /* 0x000ea2000c1e1900 */
[C---:B------:R-:W-:Y:S01]  /*0ce0*/  ISETP.LE.AND P3, PT, R20.reuse, UR5, PT ;  /* 0x0000000514007c0c */ /* 0x040fe2000bf63270 */
[----:B------:R-:W-:Y:S01]  /*0cf0*/  UIADD3 UR5, UPT, UPT, UR4, 0x2, URZ ;  /* 0x0000000204057890 */ /* 0x000fe2000fffe0ff */
[----:B------:R-:W-:Y:S01]  /*0d00*/  IADD3.X R25, PT, PT, RZ, RZ, RZ, P0, !PT ;  /* 0x000000ffff197210 */ /* 0x000fe200007fe4ff */
[----:B------:R-:W2:Y:S04]  /*0d10*/  @!P4 LDG.E.CONSTANT R19, desc[UR10][R18.64] ;  /* 0x0000000a1213c981 */ /* 0x000ea8000c1e9900 */
[----:B------:R-:W-:Y:S01]  /*0d20*/  ISETP.LE.AND P5, PT, R20, UR5, PT ;  /* 0x0000000514007c0c */ /* 0x000fe2000bfa3270 */
[----:B------:R-:W-:-:S05]  /*0d30*/  UIADD3 UR5, UPT, UPT, UR4, 0x3, URZ ;  /* 0x0000000304057890 */ /* 0x000fca000fffe0ff */
[----:B------:R-:W3:Y:S01]  /*0d40*/  @!P3 LDG.E R18, desc[UR10][R16.64+0x4] ;  /* 0x0000040a1012b981 */ /* 0x000ee2000c1e1900 */
[----:B0-----:R-:W-:-:S04]  /*0d50*/  LEA R14, P0, R24, R14, 0x2 ;  /* 0x0000000e180e7211 */ /* 0x001fc800078010ff */
[----:B------:R-:W-:Y:S02]  /*0d60*/  LEA.HI.X R15, R24, R15, R25, 0x2, P0 ;  /* 0x0000000f180f7211 */ /* 0x000fe400000f1419 */
[----:B------:R-:W4:Y:S04]  /*0d70*/  @!P5 LDG.E R24, desc[UR10][R16.64+0x8] ;  /* 0x0000080a1018d981 */ /* 0x000f28000c1e1900 */
[----:B------:R-:W3:Y:S01]  /*0d80*/  @!P3 LDG.E.CONSTANT R25, desc[UR10][R14.64+0x4] ;  /* 0x0000040a0e19b981 */ /* 0x000ee2000c1e9900 */
[----:B------:R-:W-:-:S03]  /*0d90*/  ISETP.LE.AND P0, PT, R20, UR5, PT ;  /* 0x0000000514007c0c */ /* 0x000fc6000bf03270 */
[----:B------:R-:W4:Y:S10]  /*0da0*/  @!P5 LDG.E.CONSTANT R27, desc[UR10][R14.64+0x8] ;  /* 0x0000080a0e1bd981 */ /* 0x000f34000c1e9900 */
[----:B------:R-:W5:Y:S04]  /*0db0*/  @!P0 LDG.E R26, desc[UR10][R16.64+0xc] ;  /* 0x00000c0a101a8981 */ /* 0x000f68000c1e1900 */
[----:B------:R-:W5:Y:S01]  /*0dc0*/  @!P0 LDG.E.CONSTANT R29, desc[UR10][R14.64+0xc] ;  /* 0x00000c0a0e1d8981 */ /* 0x000f62000c1e9900 */
[----:B------:R-:W-:-:S02]  /*0dd0*/  UIADD3 UR5, UPT, UPT, UR4, 0x4, URZ ;  /* 0x0000000404057890 */ /* 0x000fc4000fffe0ff */
[----:B------:R-:W-:Y:S02]  /*0de0*/  UIADD3 UR6, UPT, UPT, UR4, 0x5, URZ ;  /* 0x0000000504067890 */ /* 0x000fe4000fffe0ff */
[----:B------:R-:W-:-:S06]  /*0df0*/  UIADD3 UR7, UPT, UPT, UR4, 0x6, URZ ;  /* 0x0000000604077890 */ /* 0x000fcc000fffe0ff */
[C---:B------:R-:W-:Y:S01]  /*0e00*/  ISETP.LE.AND P6, PT, R20.reuse, UR7, PT ;  /* 0x0000000714007c0c */ /* 0x040fe2000bfc3270 */
[----:B--2---:R-:W-:Y:S01]  /*0e10*/  @!P4 FFMA R22, R19, R23, R22 ;  /* 0x000000171316c223 */ /* 0x004fe20000000016 */
[----:B------:R-:W-:Y:S01]  /*0e20*/  ISETP.LE.AND P4, PT, R20, UR5, PT ;  /* 0x0000000514007c0c */ /* 0x000fe2000bf83270 */
[----:B------:R-:W-:-:S12]  /*0e30*/  UIADD3 UR5, UPT, UPT, UR4, 0x7, URZ ;  /* 0x0000000704057890 */ /* 0x000fd8000fffe0ff */
[----:B------:R-:W2:Y:S04]  /*0e40*/  @!P4 LDG.E R19, desc[UR10][R16.64+0x10] ;  /* 0x0000100a1013c981 */ /* 0x000ea8000c1e1900 */
[----:B------:R-:W2:Y:S01]  /*0e50*/  @!P4 LDG.E.CONSTANT R23, desc[UR10][R14.64+0x10] ;  /* 0x0000100a0e17c981 */ /* 0x000ea2000c1e9900 */
[----:B---3--:R-:W-:Y:S01]  /*0e60*/  @!P3 FFMA R22, R25, R18, R22 ;  /* 0x000000121916b223 */ /* 0x008fe20000000016 */
[----:B------:R-:W-:-:S03]  /*0e70*/  ISETP.LE.AND P3, PT, R20, UR6, PT ;  /* 0x0000000614007c0c */ /* 0x000fc6000bf63270 */
[----:B----4-:R-:W-:Y:S01]  /*0e80*/  @!P5 FFMA R22, R27, R24, R22 ;  /* 0x000000181b16d223 */ /* 0x010fe20000000016 */
[----:B------:R-:W-:Y:S01]  /*0e90*/  ISETP.LE.AND P5, PT, R20, UR5, PT ;  /* 0x0000000514007c0c */ /* 0x000fe2000bfa3270 */
[----:B------:R-:W3:Y:S04]  /*0ea0*/  @!P6 LDG.E R24, desc[UR10][R16.64+0x18] ;  /* 0x0000180a1018e981 */ /* 0x000ee8000c1e1900 */
[----:B------:R-:W3:Y:S04]  /*0eb0*/  @!P6 LDG.E.CONSTANT R27, desc[UR10][R14.64+0x18] ;  /* 0x0000180a0e1be981 */ /* 0x000ee8000c1e9900 */
[----:B------:R-:W4:Y:S04]  /*0ec0*/  @!P3 LDG.E R18, desc[UR10][R16.64+0x14] ;  /* 0x0000140a1012b981 */ /* 0x000f28000c1e1900 */
[----:B------:R-:W4:Y:S01]  /*0ed0*/  @!P3 LDG.E.CONSTANT R25, desc[UR10][R14.64+0x14] ;  /* 0x0000140a0e19b981 */ /* 0x000f22000c1e9900 */
[----:B-----5:R-:W-:-:S03]  /*0ee0*/  @!P0 FFMA R22, R29, R26, R22 ;  /* 0x0000001a1d168223 */ /* 0x020fc60000000016 */
[----:B------:R-:W5:Y:S04]  /*0ef0*/  @!P5 LDG.E R26, desc[UR10][R16.64+0x1c] ;  /* 0x00001c0a101ad981 */ /* 0x000f68000c1e1900 */
[----:B------:R-:W5:Y:S01]  /*0f00*/  @!P5 LDG.E.CONSTANT R29, desc[UR10][R14.64+0x1c] ;  /* 0x00001c0a0e1dd981 */ /* 0x000f62000c1e9900 */
[----:B------:R-:W-:Y:S01]  /*0f10*/  ISETP.NE.AND P0, PT, R5, UR5, PT ;  /* 0x0000000505007c0c */ /* 0x000fe2000bf05270 */
[----:B------:R-:W-:Y:S01]  /*0f20*/  UIADD3 UR4, UPT, UPT, UR4, 0x8, URZ ;  /* 0x0000000804047890 */ /* 0x000fe2000fffe0ff */
[----:B--2---:R-:W-:-:S04]  /*0f30*/  @!P4 FFMA R22, R23, R19, R22 ;  /* 0x000000131716c223 */ /* 0x004fc80000000016 */
[----:B----4-:R-:W-:-:S04]  /*0f40*/  @!P3 FFMA R22, R25, R18, R22 ;  /* 0x000000121916b223 */ /* 0x010fc80000000016 */
[----:B---3--:R-:W-:-:S04]  /*0f50*/  @!P6 FFMA R22, R27, R24, R22 ;  /* 0x000000181b16e223 */ /* 0x008fc80000000016 */
[----:B-----5:R-:W-:Y:S01]  /*0f60*/  @!P5 FFMA R22, R29, R26, R22 ;  /* 0x0000001a1d16d223 */ /* 0x020fe20000000016 */
[----:B------:R-:W-:Y:S06]  /*0f70*/  @P0 BRA `(.L_x_214) ;  /* 0xfffffffc00280947 */ /* 0x000fec000383ffff */
.L_x_213:
[----:B------:R-:W0:Y:S02]  /*0f80*/  LDC R18, c[0x0][0x3b0] ;  /* 0x0000ec00ff127b82 */ /* 0x000e240000000800 */
[----:B0-----:R-:W-:-:S05]  /*0f90*/  VIADD R19, R18, 0xffffffff ;  /* 0xffffffff12137836 */ /* 0x001fca0000000000 */
[----:B------:R-:W-:-:S13]  /*0fa0*/  LOP3.LUT P0, RZ, R19, 0x7, RZ, 0xc0, !PT ;  /* 0x0000000713ff7812 */ /* 0x000fda000780c0ff */
[----:B------:R-:W-:Y:S05]  /*0fb0*/  @!P0 BRA `(.L_x_215) ;  /* 0x0000000400288947 */ /* 0x000fea0003800000 */
[----:B------:R-:W-:-:S05]  /*0fc0*/  LOP3.LUT R14, R19, 0x7, RZ, 0xc0, !PT ;  /* 0x00000007130e7812 */ /* 0x000fca00078ec0ff */
[----:B------:R-:W-:-:S05]  /*0fd0*/  VIADD R14, R14, 0xffffffff ;  /* 0xffffffff0e0e7836 */ /* 0x000fca0000000000 */
[----:B------:R-:W-:-:S13]  /*0fe0*/  ISETP.GE.U32.AND P0, PT, R14, 0x3, PT ;  /* 0x000000030e00780c */ /* 0x000fda0003f06070 */
[----:B------:R-:W-:Y:S05]  /*0ff0*/  @!P0 BRA `(.L_x_216) ;  /* 0x00000000007c8947 */ /* 0x000fea0003800000 */
[----:B------:R-:W-:Y:S01]  /*1000*/  ISETP.LE.AND P5, PT, R20, UR4, PT ;  /* 0x0000000414007c0c */ /* 0x000fe2000bfa3270 */
[----:B------:R-:W0:Y:S01]  /*1010*/  LDC.64 R16, c[0x0][0x3a0] ;  /* 0x0000e800ff107b82 */ /* 0x000e220000000a00 */
[----:B------:R-:W-:-:S11]  /*1020*/  IADD3 R23, PT, PT, R4, UR4, RZ ;  /* 0x0000000404177c10 */ /* 0x000fd6000fffe0ff */
[----:B------:R-:W2:Y:S01]  /*1030*/  @!P5 LDC.64 R14, c[0x0][0x390] ;  /* 0x0000e400ff0edb82 */ /* 0x000ea20000000a00 */
[----:B------:R-:W-:Y:S02]  /*1040*/  @!P5 VIADD R25, R0, UR4 ;  /* 0x000000040019dc36 */ /* 0x000fe40008000000 */
[----:B0-----:R-:W-:-:S05]  /*1050*/  IMAD.WIDE R16, R23, 0x4, R16 ;  /* 0x0000000417107825 */ /* 0x001fca00078e0210 */
[----:B------:R-:W3:Y:S01]  /*1060*/  @!P5 LDG.E R23, desc[UR10][R16.64] ;  /* 0x0000000a1017d981 */ /* 0x000ee2000c1e1900 */
[----:B--2---:R-:W-:Y:S02]  /*1070*/  @!P5 IMAD.WIDE.U32 R24, R25, 0x4, R14 ;  /* 0x000000041918d825 */ /* 0x004fe400078e000e */
[----:B------:R-:W0:Y:S04]  /*1080*/  LDC.64 R14, c[0x0][0x390] ;  /* 0x0000e400ff0e7b82 */ /* 0x000e280000000a00 */
[----:B------:R-:W3:Y:S01]  /*1090*/  @!P5 LDG.E.CONSTANT R25, desc[UR10][R24.64] ;  /* 0x0000000a1819d981 */ /* 0x000ee2000c1e9900 */
[----:B-1----:R-:W-:Y:S02]  /*10a0*/  UIADD3 UR5, UPT, UPT, UR4, 0x1, URZ ;  /* 0x0000000104057890 */ /* 0x002fe4000fffe0ff */
[----:B------:R-:W-:Y:S01]  /*10b0*/  IADD3 R26, P6, PT, R0, UR4, RZ ;  /* 0x00000004001a7c10 */ /* 0x000fe2000ffde0ff */
[----:B------:R-:W-:-:S02]  /*10c0*/  UIADD3 UR6, UPT, UPT, UR4, 0x2, URZ ;  /* 0x0000000204067890 */ /* 0x000fc4000fffe0ff */
[----:B------:R-:W-:Y:S01]  /*10d0*/  UIADD3 UR7, UPT, UPT, UR4, 0x3, URZ ;  /* 0x0000000304077890 */ /* 0x000fe2000fffe0ff */
[C---:B------:R-:W-:Y:S01]  /*10e0*/  ISETP.LE.AND P4, PT, R20.reuse, UR5, PT ;  /* 0x0000000514007c0c */ /* 0x040fe2000bf83270 */
[----:B------:R-:W-:Y:S02]  /*10f0*/  IMAD.X R27, RZ, RZ, RZ, P6 ;  /* 0x000000ffff1b7224 */ /* 0x000fe400030e06ff */
[C---:B------:R-:W-:Y:S02]  /*1100*/  ISETP.LE.AND P3, PT, R20.reuse, UR6, PT ;  /* 0x0000000614007c0c */ /* 0x040fe4000bf63270 */
[----:B------:R-:W-:Y:S02]  /*1110*/  ISETP.LE.AND P0, PT, R20, UR7, PT ;  /* 0x0000000714007c0c */ /* 0x000fe4000bf03270 */
[----:B0-----:R-:W-:-:S06]  /*1120*/  LEA R14, P6, R26, R14, 0x2 ;  /* 0x0000000e1a0e7211 */ /* 0x001fcc00078c10ff */
[----:B------:R-:W2:Y:S01]  /*1130*/  @!P4 LDG.E R24, desc[UR10][R16.64+0x4] ;  /* 0x0000040a1018c981 */ /* 0x000ea2000c1e1900 */
[----:B------:R-:W-:-:S04]  /*1140*/  LEA.HI.X R15, R26, R15, R27, 0x2, P6 ;  /* 0x0000000f1a0f7211 */ /* 0x000fc800030f141b */
[----:B------:R-:W4:Y:S04]  /*1150*/  @!P0 LDG.E R28, desc[UR10][R16.64+0xc] ;  /* 0x00000c0a101c8981 */ /* 0x000f28000c1e1900 */
[----:B------:R-:W5:Y:S04]  /*1160*/  @!P3 LDG.E R26, desc[UR10][R16.64+0x8] ;  /* 0x0000080a101ab981 */ /* 0x000f68000c1e1900 */
[----:B------:R-:W4:Y:S01]  /*1170*/  @!P0 LDG.E.CONSTANT R27, desc[UR10][R14.64+0xc] ;  /* 0x00000c0a0e1b8981 */ /* 0x000f22000c1e9900 */
[----:B---3--:R-:W-:-:S03]  /*1180*/  @!P5 FFMA R22, R25, R23, R22 ;  /* 0x000000171916d223 */ /* 0x008fc60000000016 */
[----:B------:R-:W2:Y:S04]  /*1190*/  @!P4 LDG.E.CONSTANT R23, desc[UR10][R14.64+0x4] ;  /* 0x0000040a0e17c981 */ /* 0x000ea8000c1e9900 */
[----:B------:R-:W5:Y:S01]  /*11a0*/  @!P3 LDG.E.CONSTANT R25, desc[UR10][R14.64+0x8] ;  /* 0x0000080a0e19b981 */ /* 0x000f62000c1e9900 */
[----:B------:R-:W-:Y:S01]  /*11b0*/  UIADD3 UR4, UPT, UPT, UR4, 0x4, URZ ;  /* 0x0000000404047890 */ /* 0x000fe2000fffe0ff */
[----:B--2---:R-:W-:-:S04]  /*11c0*/  @!P4 FFMA R22, R23, R24, R22 ;  /* 0x000000181716c223 */ /* 0x004fc80000000016 */
[----:B-----5:R-:W-:-:S04]  /*11d0*/  @!P3 FFMA R22, R25, R26, R22 ;  /* 0x0000001a1916b223 */ /* 0x020fc80000000016 */
[----:B----4-:R-:W-:-:S07]  /*11e0*/  @!P0 FFMA R22, R27, R28, R22 ;  /* 0x0000001c1b168223 */ /* 0x010fce0000000016 */
.L_x_216:
[----:B------:R-:W-:-:S13]  /*11f0*/  LOP3.LUT P0, RZ, R19, 0x3, RZ, 0xc0, !PT ;  /* 0x0000000313ff7812 */ /* 0x000fda000780c0ff */
[----:B------:R-:W-:Y:S05]  /*1200*/  @!P0 BRA `(.L_x_215) ;  /* 0x0000000000948947 */ /* 0x000fea0003800000 */
[----:B------:R-:W-:Y:S02]  /*1210*/  LOP3.LUT R19, R19, 0x3, RZ, 0xc0, !PT ;  /* 0x0000000313137812 */ /* 0x000fe400078ec0ff */
[----:B------:R-:W-:Y:S02]  /*1220*/  LOP3.LUT R23, R18, 0x1, RZ, 0xc0, !PT ;  /* 0x0000000112177812 */ /* 0x000fe400078ec0ff */
[----:B------:R-:W-:-:S13]  /*1230*/  ISETP.NE.AND P0, PT, R19, 0x1, PT ;  /* 0x000000011300780c */ /* 0x000fda0003f05270 */
[----:B------:R-:W-:Y:S05]  /*1240*/  @!P0 BRA `(.L_x_217) ;  /* 0x0000000000548947 */ /* 0x000fea0003800000 */
[----:B-1----:R-:W-:Y:S02]  /*1250*/  UIADD3 UR5, UPT, UPT, UR4, 0x1, URZ ;  /* 0x0000000104057890 */ /* 0x002fe4000fffe0ff */
[----:B------:R-:W-:Y:S01]  /*1260*/  ISETP.LE.AND P0, PT, R20, UR4, PT ;  /* 0x0000000414007c0c */ /* 0x000fe2000bf03270 */
[----:B------:R-:W0:Y:S01]  /*1270*/  LDC.64 R18, c[0x0][0x3a0] ;  /* 0x0000e800ff127b82 */ /* 0x000e220000000a00 */
[----:B------:R-:W-:Y:S02]  /*1280*/  VIADD R25, R4, UR4 ;  /* 0x0000000404197c36 */ /* 0x000fe40008000000 */
[----:B------:R-:W-:-:S09]  /*1290*/  ISETP.LE.AND P3, PT, R20, UR5, PT ;  /* 0x0000000514007c0c */ /* 0x000fd2000bf63270 */
[----:B------:R-:W1:Y:S01]  /*12a0*/  @!P0 LDC.64 R16, c[0x0][0x390] ;  /* 0x0000e400ff108b82 */ /* 0x000e620000000a00 */
[----:B------:R-:W-:-:S03]  /*12b0*/  @!P0 IADD3 R27, PT, PT, R0, UR4, RZ ;  /* 0x00000004001b8c10 */ /* 0x000fc6000fffe0ff */
[----:B------:R-:W-:-:S04]  /*12c0*/  @!P3 IADD3 R24, P4, PT, R0, UR4, RZ ;  /* 0x000000040018bc10 */ /* 0x000fc8000ff9e0ff */
[----:B------:R-:W2:Y:S01]  /*12d0*/  @!P3 LDC.64 R14, c[0x0][0x390] ;  /* 0x0000e400ff0ebb82 */ /* 0x000ea20000000a00 */
[----:B0-----:R-:W-:-:S04]  /*12e0*/  IMAD.WIDE R18, R25, 0x4, R18 ;  /* 0x0000000419127825 */ /* 0x001fc800078e0212 */
[----:B------:R-:W-:Y:S02]  /*12f0*/  @!P3 IMAD.X R25, RZ, RZ, RZ, P4 ;  /* 0x000000ffff19b224 */ /* 0x000fe400020e06ff */
[----:B-1----:R-:W-:-:S06]  /*1300*/  @!P0 IMAD.WIDE.U32 R16, R27, 0x4, R16 ;  /* 0x000000041b108825 */ /* 0x002fcc00078e0010 */
[----:B------:R-:W3:Y:S01]  /*1310*/  @!P0 LDG.E.CONSTANT R17, desc[UR10][R16.64] ;  /* 0x0000000a10118981 */ /* 0x000ee2000c1e9900 */
[----:B--2---:R-:W-:-:S04]  /*1320*/  @!P3 LEA R14, P5, R24, R14, 0x2 ;  /* 0x0000000e180eb211 */ /* 0x004fc800078a10ff */
[----:B------:R-:W-:Y:S02]  /*1330*/  @!P3 LEA.HI.X R15, R24, R15, R25, 0x2, P5 ;  /* 0x0000000f180fb211 */ /* 0x000fe400028f1419 */
[----:B------:R-:W3:Y:S04]  /*1340*/  @!P0 LDG.E R25, desc[UR10][R18.64] ;  /* 0x0000000a12198981 */ /* 0x000ee8000c1e1900 */
[----:B------:R-:W2:Y:S04]  /*1350*/  @!P3 LDG.E.CONSTANT R15, desc[UR10][R14.64+0x4] ;  /* 0x0000040a0e0fb981 */ /* 0x000ea8000c1e9900 */
[----:B------:R-:W2:Y:S01]  /*1360*/  @!P3 LDG.E R24, desc[UR10][R18.64+0x4] ;  /* 0x0000040a1218b981 */ /* 0x000ea2000c1e1900 */
[----:B------:R-:W-:Y:S01]  /*1370*/  UIADD3 UR4, UPT, UPT, UR4, 0x2, URZ ;  /* 0x0000000204047890 */ /* 0x000fe2000fffe0ff */
[----:B---3--:R-:W-:-:S04]  /*1380*/  @!P0 FFMA R22, R17, R25, R22 ;  /* 0x0000001911168223 */ /* 0x008fc80000000016 */
[----:B--2---:R-:W-:-:S07]  /*1390*/  @!P3 FFMA R22, R15, R24, R22 ;  /* 0x000000180f16b223 */ /* 0x004fce0000000016 */
.L_x_217:
[----:B------:R-:W-:-:S04]  /*13a0*/  ISETP.LE.AND P0, PT, R20, UR4, PT ;  /* 0x0000000414007c0c */ /* 0x000fc8000bf03270 */
[----:B------:R-:W-:-:S13]  /*13b0*/  ISETP.EQ.U32.OR P0, PT, R23, 0x1, P0 ;  /* 0x000000011700780c */ /* 0x000fda0000702470 */
[----:B------:R-:W-:Y:S05]  /*13c0*/  @P0 BRA `(.L_x_215) ;  /* 0x0000000000240947 */ /* 0x000fea0003800000 */
[----:B------:R-:W0:Y:S01]  /*13d0*/  LDC.64 R16, c[0x0][0x390] ;  /* 0x0000e400ff107b82 */ /* 0x000e220000000a00 */
[----:B------:R-:W-:Y:S01]  /*13e0*/  IADD3 R19, PT, PT, R0, UR4, RZ ;  /* 0x0000000400137c10 */ /* 0x000fe2000fffe0ff */
[----:B------:R-:W-:-:S06]  /*13f0*/  VIADD R23, R4, UR4 ;  /* 0x0000000404177c36 */ /* 0x000fcc0008000000 */
[----:B------:R-:W2:Y:S01]  /*1400*/  LDC.64 R14, c[0x0][0x3a0] ;  /* 0x0000e800ff0e7b82 */ /* 0x000ea20000000a00 */
[----:B0-----:R-:W-:-:S06]  /*1410*/  IMAD.WIDE.U32 R16, R19, 0x4, R16 ;  /* 0x0000000413107825 */ /* 0x001fcc00078e0010 */
[----:B------:R-:W3:Y:S01]  /*1420*/  LDG.E.CONSTANT R17, desc[UR10][R16.64] ;  /* 0x0000000a10117981 */ /* 0x000ee2000c1e9900 */
[----:B--2---:R-:W-:-:S06]  /*1430*/  IMAD.WIDE R14, R23, 0x4, R14 ;  /* 0x00000004170e7825 */ /* 0x004fcc00078e020e */
[----:B------:R-:W3:Y:S02]  /*1440*/  LDG.E R14, desc[UR10][R14.64] ;  /* 0x0000000a0e0e7981 */ /* 0x000ee4000c1e1900 */
[----:B---3--:R-:W-:-:S07]  /*1450*/  FFMA R22, R17, R14, R22 ;  /* 0x0000000e11167223 */ /* 0x008fce0000000016 */
.L_x_215:
[----:B------:R-:W-:Y:S01]  /*1460*/  VIADD R14, R20, 0xfffffffd ;  /* 0xfffffffd140e7836 */ /* 0x000fe20000000000 */
[----:B------:R-:W-:Y:S02]  /*1470*/  LOP3.LUT P3, RZ, R6, 0xf, RZ, 0xc0, !PT ;  /* 0x0000000f06ff7812 */ /* 0x000fe4000786c0ff */
[----:B------:R-:W-:Y:S02]  /*1480*/  MOV R17, R6 ;  /* 0x0000000600117202 */ /* 0x000fe40000000f00 */
[----:B------:R-:W-:-:S13]  /*1490*/  ISETP.GE.U32.AND P0, PT, R14, 0xf, PT ;  /* 0x0000000f0e00780c */ /* 0x000fda0003f06070 */
[----:B------:R-:W-:Y:S05]  /*14a0*/  @!P0 BRA `(.L_x_218) ;  /* 0x0000000000a08947 */ /* 0x000fea0003800000 */
[----:B------:R-:W-:Y:S01]  /*14b0*/  IMAD.MOV.U32 R17, RZ, RZ, R6 ;  /* 0x000000ffff117224 */ /* 0x000fe200078e0006 */
[----:B------:R-:W-:-:S06]  /*14c0*/  UMOV UR4, URZ ;  /* 0x000000ff00047c82 */ /* 0x000fcc0008000000 */
.L_x_219:
[----:B-1----:R-:W-:-:S05]  /*14d0*/  IMAD.WIDE R14, R17, 0x4, R12 ;  /* 0x00000004110e7825 */ /* 0x002fca00078e020c */
[----:B------:R-:W2:Y:S04]  /*14e0*/  LDG.E R19, desc[UR10][R14.64+-0x4] ;  /* 0xfffffc0a0e137981 */ /* 0x000ea8000c1e1900 */
[----:B------:R-:W3:Y:S04]  /*14f0*/  LDG.E R23, desc[UR10][R14.64+-0x8] ;  /* 0xfffff80a0e177981 */ /* 0x000ee8000c1e1900 */
[----:B------:R-:W4:Y:S04]  /*1500*/  LDG.E R25, desc[UR10][R14.64+-0xc] ;  /* 0xfffff40a0e197981 */ /* 0x000f28000c1e1900 */
[----:B------:R-:W5:Y:S04]  /*1510*/  LDG.E R27, desc[UR10][R14.64+-0x10] ;  /* 0xfffff00a0e1b7981 */ /* 0x000f68000c1e1900 */
[----:B------:R-:W5:Y:S04]  /*1520*/  LDG.E R29, desc[UR10][R14.64+-0x14] ;  /* 0xffffec0a0e1d7981 */ /* 0x000f68000c1e1900 */
[----:B------:R-:W5:Y:S04]  /*1530*/  LDG.E R16, desc[UR10][R14.64+-0x18] ;  /* 0xffffe80a0e107981 */ /* 0x000f68000c1e1900 */
[----:B------:R-:W5:Y:S04]  /*1540*/  LDG.E R18, desc[UR10][R14.64+-0x1c] ;  /* 0xffffe40a0e127981 */ /* 0x000f68000c1e1900 */
[----:B------:R-:W5:Y:S04]  /*1550*/  LDG.E R24, desc[UR10][R14.64+-0x20] ;  /* 0xffffe00a0e187981 */ /* 0x000f68000c1e1900 */
[----:B------:R-:W5:Y:S04]  /*1560*/  LDG.E R26, desc[UR10][R14.64+-0x24] ;  /* 0xffffdc0a0e1a7981 */ /* 0x000f68000c1e1900 */
[----:B------:R-:W5:Y:S04]  /*1570*/  LDG.E R28, desc[UR10][R14.64+-0x28] ;  /* 0xffffd80a0e1c7981 */ /* 0x000f68000c1e1900 */
[----:B--2---:R0:W-:Y:S04]  /*1580*/  STG.E desc[UR10][R14.64], R19 ;  /* 0x000000130e007986 */ /* 0x0041e8000c10190a */
[----:B---3--:R2:W-:Y:S04]  /*1590*/  STG.E desc[UR10][R14.64+-0x4], R23 ;  /* 0xfffffc170e007986 */ /* 0x0085e8000c10190a */
[----:B----4-:R3:W-:Y:S04]  /*15a0*/  STG.E desc[UR10][R14.64+-0x8], R25 ;  /* 0xfffff8190e007986 */ /* 0x0107e8000c10190a */
[----:B-----5:R4:W-:Y:S04]  /*15b0*/  STG.E desc[UR10][R14.64+-0xc], R27 ;  /* 0xfffff41b0e007986 */ /* 0x0209e8000c10190a */
[----:B------:R5:W-:Y:S04]  /*15c0*/  STG.E desc[UR10][R14.64+-0x10], R29 ;  /* 0xfffff01d0e007986 */ /* 0x000be8000c10190a */
[----:B------:R1:W-:Y:S04]  /*15d0*/  STG.E desc[UR10][R14.64+-0x14], R16 ;  /* 0xffffec100e007986 */ /* 0x0003e8000c10190a */
[----:B0-----:R-:W5:Y:S04]  /*15e0*/  LDG.E R19, desc[UR10][R14.64+-0x2c] ;  /* 0xffffd40a0e137981 */ /* 0x001f68000c1e1900 */
[----:B--2---:R-:W2:Y:S04]  /*15f0*/  LDG.E R23, desc[UR10][R14.64+-0x30] ;  /* 0xffffd00a0e177981 */ /* 0x004ea8000c1e1900 */
[----:B---3--:R-:W3:Y:S04]  /*1600*/  LDG.E R25, desc[UR10][R14.64+-0x34] ;  /* 0xffffcc0a0e197981 */ /* 0x008ee8000c1e1900 */
[----:B----4-:R-:W4:Y:S04]  /*1610*/  LDG.E R27, desc[UR10][R14.64+-0x38] ;  /* 0xffffc80a0e1b7981 */ /* 0x010f28000c1e1900 */
[----:B-----5:R-:W5:Y:S04]  /*1620*/  LDG.E R29, desc[UR10][R14.64+-0x3c] ;  /* 0xffffc40a0e1d7981 */ /* 0x020f68000c1e1900 */
[----:B-1----:R-:W5:Y:S01]  /*1630*/  LDG.E R16, desc[UR10][R14.64+-0x40] ;  /* 0xffffc00a0e107981 */ /* 0x002f62000c1e1900 */
[----:B------:R-:W-:-:S03]  /*1640*/  UIADD3 UR4, UPT, UPT, UR4, 0x10, URZ ;  /* 0x0000001004047890 */ /* 0x000fc6000fffe0ff */
[----:B------:R0:W-:Y:S04]  /*1650*/  STG.E desc[UR10][R14.64+-0x18], R18 ;  /* 0xffffe8120e007986 */ /* 0x0001e8000c10190a */
[----:B------:R1:W-:Y:S04]  /*1660*/  STG.E desc[UR10][R14.64+-0x1c], R24 ;  /* 0xffffe4180e007986 */ /* 0x0003e8000c10190a */
[----:B------:R1:W-:Y:S04]  /*1670*/  STG.E desc[UR10][R14.64+-0x20], R26 ;  /* 0xffffe01a0e007986 */ /* 0x0003e8000c10190a */
[----:B------:R1:W-:Y:S01]  /*1680*/  STG.E desc[UR10][R14.64+-0x24], R28 ;  /* 0xffffdc1c0e007986 */ /* 0x0003e2000c10190a */
[----:B0-----:R-:W-:-:S04]  /*1690*/  LOP3.LUT R18, R6, 0xfffffff0, RZ, 0xc0, !PT ;  /* 0xfffffff006127812 */ /* 0x001fc800078ec0ff */
[----:B------:R-:W-:Y:S01]  /*16a0*/  ISETP.NE.AND P0, PT, R18, UR4, PT ;  /* 0x0000000412007c0c */ /* 0x000fe2000bf05270 */
[----:B------:R-:W-:Y:S01]  /*16b0*/  VIADD R17, R17, 0xfffffff0 ;  /* 0xfffffff011117836 */ /* 0x000fe20000000000 */
[----:B------:R1:W-:Y:S04]  /*16c0*/  STG.E desc[UR10][R14.64+-0x28], R19 ;  /* 0xffffd8130e007986 */ /* 0x0003e8000c10190a */
[----:B--2---:R1:W-:Y:S04]  /*16d0*/  STG.E desc[UR10][R14.64+-0x2c], R23 ;  /* 0xffffd4170e007986 */ /* 0x0043e8000c10190a */
[----:B---3--:R1:W-:Y:S04]  /*16e0*/  STG.E desc[UR10][R14.64+-0x30], R25 ;  /* 0xffffd0190e007986 */ /* 0x0083e8000c10190a */
[----:B----4-:R1:W-:Y:S04]  /*16f0*/  STG.E desc[UR10][R14.64+-0x34], R27 ;  /* 0xffffcc1b0e007986 */ /* 0x0103e8000c10190a */
[----:B-----5:R1:W-:Y:S04]  /*1700*/  STG.E desc[UR10][R14.64+-0x38], R29 ;  /* 0xffffc81d0e007986 */ /* 0x0203e8000c10190a */
[----:B------:R1:W-:Y:S01]  /*1710*/  STG.E desc[UR10][R14.64+-0x3c], R16 ;  /* 0xffffc4100e007986 */ /* 0x0003e2000c10190a */
[----:B------:R-:W-:Y:S05]  /*1720*/  @P0 BRA `(.L_x_219) ;  /* 0xfffffffc00680947 */ /* 0x000fea000383ffff */
.L_x_218:
[----:B------:R-:W-:Y:S05]  /*1730*/  @!P3 BRA `(.L_x_220) ;  /* 0x0000000000c4b947 */ /* 0x000fea0003800000 */
[----:B------:R-:W-:-:S04]  /*1740*/  IADD3 R20, PT, PT, R20, 0xe, RZ ;  /* 0x0000000e14147810 */ /* 0x000fc80007ffe0ff */
[C---:B-1----:R-:W-:Y:S02]  /*1750*/  LOP3.LUT R14, R20.reuse, 0xf, RZ, 0xc0, !PT ;  /* 0x0000000f140e7812 */ /* 0x042fe400078ec0ff */
[----:B------:R-:W-:-:S03]  /*1760*/  LOP3.LUT P3, RZ, R20, 0x7, RZ, 0xc0, !PT ;  /* 0x0000000714ff7812 */ /* 0x000fc6000786c0ff */
[----:B------:R-:W-:-:S05]  /*1770*/  VIADD R14, R14, 0xffffffff ;  /* 0xffffffff0e0e7836 */ /* 0x000fca0000000000 */
[----:B------:R-:W-:-:S13]  /*1780*/  ISETP.GE.U32.AND P0, PT, R14, 0x7, PT ;  /* 0x000000070e00780c */ /* 0x000fda0003f06070 */
[----:B------:R-:W-:Y:S05]  /*1790*/  @!P0 BRA `(.L_x_221) ;  /* 0x0000000000488947 */ /* 0x000fea0003800000 */
[----:B------:R-:W-:-:S05]  /*17a0*/  IMAD.WIDE R14, R17, 0x4, R12 ;  /* 0x00000004110e7825 */ /* 0x000fca00078e020c */
[----:B------:R-:W2:Y:S04]  /*17b0*/  LDG.E R19, desc[UR10][R14.64+-0x4] ;  /* 0xfffffc0a0e137981 */ /* 0x000ea8000c1e1900 */
[----:B------:R-:W3:Y:S04]  /*17c0*/  LDG.E R23, desc[UR10][R14.64+-0x8] ;  /* 0xfffff80a0e177981 */ /* 0x000ee8000c1e1900 */
[----:B------:R-:W4:Y:S04]  /*17d0*/  LDG.E R25, desc[UR10][R14.64+-0xc] ;  /* 0xfffff40a0e197981 */ /* 0x000f28000c1e1900 */
[----:B------:R-:W5:Y:S04]  /*17e0*/  LDG.E R27, desc[UR10][R14.64+-0x10] ;  /* 0xfffff00a0e1b7981 */ /* 0x000f68000c1e1900 */
[----:B------:R-:W5:Y:S04]  /*17f0*/  LDG.E R29, desc[UR10][R14.64+-0x14] ;  /* 0xffffec0a0e1d7981 */ /* 0x000f68000c1e1900 */
[----:B------:R-:W5:Y:S04]  /*1800*/  LDG.E R16, desc[UR10][R14.64+-0x18] ;  /* 0xffffe80a0e107981 */ /* 0x000f68000c1e1900 */
[----:B------:R-:W5:Y:S04]  /*1810*/  LDG.E R18, desc[UR10][R14.64+-0x1c] ;  /* 0xffffe40a0e127981 */ /* 0x000f68000c1e1900 */
[----:B------:R-:W5:Y:S01]  /*1820*/  LDG.E R20, desc[UR10][R14.64+-0x20] ;  /* 0xffffe00a0e147981 */ /* 0x000f62000c1e1900 */
[----:B------:R-:W-:-:S03]  /*1830*/  VIADD R17, R17, 0xfffffff8 ;  /* 0xfffffff811117836 */ /* 0x000fc60000000000 */
[----:B--2---:R0:W-:Y:S04]  /*1840*/  STG.E desc[UR10][R14.64], R19 ;  /* 0x000000130e007986 */ /* 0x0041e8000c10190a */
[----:B---3--:R0:W-:Y:S04]  /*1850*/  STG.E desc[UR10][R14.64+-0x4], R23 ;  /* 0xfffffc170e007986 */ /* 0x0081e8000c10190a */
[----:B----4-:R0:W-:Y:S04]  /*1860*/  STG.E desc[UR10][R14.64+-0x8], R25 ;  /* 0xfffff8190e007986 */ /* 0x0101e8000c10190a */
[----:B-----5:R0:W-:Y:S04]  /*1870*/  STG.E desc[UR10][R14.64+-0xc], R27 ;  /* 0xfffff41b0e007986 */ /* 0x0201e8000c10190a */
[----:B------:R0:W-:Y:S04]  /*1880*/  STG.E desc[UR10][R14.64+-0x10], R29 ;  /* 0xfffff01d0e007986 */ /* 0x0001e8000c10190a */
[----:B------:R0:W-:Y:S04]  /*1890*/  STG.E desc[UR10][R14.64+-0x14], R16 ;  /* 0xffffec100e007986 */ /* 0x0001e8000c10190a */
[----:B------:R0:W-:Y:S04]  /*18a0*/  STG.E desc[UR10][R14.64+-0x18], R18 ;  /* 0xffffe8120e007986 */ /* 0x0001e8000c10190a */
[----:B------:R0:W-:Y:S02]  /*18b0*/  STG.E desc[UR10][R14.64+-0x1c], R20 ;  /* 0xffffe4140e007986 */ /* 0x0001e4000c10190a */
.L_x_221:
[----:B------:R-:W-:Y:S05]  /*18c0*/  @!P3 BRA `(.L_x_220) ;  /* 0x000000000060b947 */ /* 0x000fea0003800000 */
[----:B------:R-:W-:Y:S01]  /*18d0*/  ISETP.NE.AND P0, PT, R11, RZ, PT ;  /* 0x000000ff0b00720c */ /* 0x000fe20003f05270 */
[----:B------:R-:W-:-:S12]  /*18e0*/  @!P2 BRA `(.L_x_222) ;  /* 0x000000000028a947 */ /* 0x000fd80003800000 */
[----:B0-----:R-:W-:-:S05]  /*18f0*/  IMAD.WIDE R14, R17, 0x4, R12 ;  /* 0x00000004110e7825 */ /* 0x001fca00078e020c */
[----:B------:R-:W2:Y:S04]  /*1900*/  LDG.E R19, desc[UR10][R14.64+-0x4] ;  /* 0xfffffc0a0e137981 */ /* 0x000ea8000c1e1900 */
[----:B------:R-:W3:Y:S04]  /*1910*/  LDG.E R23, desc[UR10][R14.64+-0x8] ;  /* 0xfffff80a0e177981 */ /* 0x000ee8000c1e1900 */
[----:B------:R-:W4:Y:S04]  /*1920*/  LDG.E R25, desc[UR10][R14.64+-0xc] ;  /* 0xfffff40a0e197981 */ /* 0x000f28000c1e1900 */
[----:B------:R-:W5:Y:S01]  /*1930*/  LDG.E R27, desc[UR10][R14.64+-0x10] ;  /* 0xfffff00a0e1b7981 */ /* 0x000f62000c1e1900 */
[----:B------:R-:W-:-:S03]  /*1940*/  IADD3 R17, PT, PT, R17, -0x4, RZ ;  /* 0xfffffffc11117810 */ /* 0x000fc60007ffe0ff */
[----:B--2---:R1:W-:Y:S04]  /*1950*/  STG.E desc[UR10][R14.64], R19 ;  /* 0x000000130e007986 */ /* 0x0043e8000c10190a */
[----:B---3--:R1:W-:Y:S04]  /*1960*/  STG.E desc[UR10][R14.64+-0x4], R23 ;  /* 0xfffffc170e007986 */ /* 0x0083e8000c10190a */
[----:B----4-:R1:W-:Y:S04]  /*1970*/  STG.E desc[UR10][R14.64+-0x8], R25 ;  /* 0xfffff8190e007986 */ /* 0x0103e8000c10190a */
[----:B-----5:R1:W-:Y:S02]  /*1980*/  STG.E desc[UR10][R14.64+-0xc], R27 ;  /* 0xfffff41b0e007986 */ /* 0x0203e4000c10190a */
.L_x_222:
[----:B------:R-:W-:Y:S05]  /*1990*/  @!P0 BRA `(.L_x_220) ;  /* 0x00000000002c8947 */ /* 0x000fea0003800000 */
[----:B01----:R-:W-:-:S05]  /*19a0*/  IMAD.WIDE R14, R17, 0x4, R12 ;  /* 0x00000004110e7825 */ /* 0x003fca00078e020c */
[----:B------:R-:W2:Y:S01]  /*19b0*/  LDG.E R17, desc[UR10][R14.64+-0x4] ;  /* 0xfffffc0a0e117981 */ /* 0x000ea2000c1e1900 */
[----:B------:R-:W-:-:S03]  /*19c0*/  ISETP.NE.AND P0, PT, R11, 0x1, PT ;  /* 0x000000010b00780c */ /* 0x000fc60003f05270 */
[----:B--2---:R2:W-:Y:S10]  /*19d0*/  STG.E desc[UR10][R14.64], R17 ;  /* 0x000000110e007986 */ /* 0x0045f4000c10190a */
[----:B------:R-:W-:Y:S05]  /*19e0*/  @!P0 BRA `(.L_x_220) ;  /* 0x0000000000188947 */ /* 0x000fea0003800000 */
[----:B--2---:R-:W2:Y:S01]  /*19f0*/  LDG.E R17, desc[UR10][R14.64+-0x8] ;  /* 0xfffff80a0e117981 */ /* 0x004ea2000c1e1900 */
[----:B------:R-:W-:-:S03]  /*1a00*/  ISETP.NE.AND P0, PT, R11, 0x2, PT ;  /* 0x000000020b00780c */ /* 0x000fc60003f05270 */
[----:B--2---:R3:W-:Y:S10]  /*1a10*/  STG.E desc[UR10][R14.64+-0x4], R17 ;  /* 0xfffffc110e007986 */ /* 0x0047f4000c10190a */
[----:B------:R-:W-:Y:S05]  /*1a20*/  @!P0 BRA `(.L_x_220) ;  /* 0x0000000000088947 */ /* 0x000fea0003800000 */
[----:B---3--:R-:W2:Y:S04]  /*1a30*/  LDG.E R17, desc[UR10][R14.64+-0xc] ;  /* 0xfffff40a0e117981 */ /* 0x008ea8000c1e1900 */
[----:B--2---:R4:W-:Y:S02]  /*1a40*/  STG.E desc[UR10][R14.64+-0x8], R17 ;  /* 0xfffff8110e007986 */ /* 0x0049e4000c10190a */
.L_x_220:
[----:B01----:R-:W0:Y:S01]  /*1a50*/  LDC R16, c[0x0][0x3a8] ;  /* 0x0000ea00ff107b82 */ /* 0x003e220000000800 */
[----:B------:R-:W1:Y:S01]  /*1a60*/  LDCU UR4, c[0x0][0x360] ;  /* 0x00006c00ff0477ac */ /* 0x000e620008000800 */
[----:B------:R0:W-:Y:S06]  /*1a70*/  STG.E desc[UR10][R12.64], R21 ;  /* 0x000000150c007986 */ /* 0x0001ec000c10190a */
[----:B--234-:R-:W2:Y:S01]  /*1a80*/  LDC.64 R14, c[0x0][0x398] ;  /* 0x0000e600ff0e7b82 */ /* 0x01cea20000000a00 */
[----:B0-----:R-:W-:Y:S02]  /*1a90*/  IMAD R17, R16, UR8, R3 ;  /* 0x0000000810117c24 */ /* 0x001fe4000f8e0203 */
[----:B-1----:R-:W-:-:S05]  /*1aa0*/  VIADD R3, R3, UR4 ;  /* 0x0000000403037c36 */ /* 0x002fca0008000000 */
[----:B------:R-:W-:Y:S01]  /*1ab0*/  ISETP.GE.AND P0, PT, R3, R16, PT ;  /* 0x000000100300720c */ /* 0x000fe20003f06270 */
[----:B--2---:R-:W-:-:S05]  /*1ac0*/  IMAD.WIDE R14, R17, 0x4, R14 ;  /* 0x00000004110e7825 */ /* 0x004fca00078e020e */
[----:B------:R0:W-:Y:S07]  /*1ad0*/  STG.E desc[UR10][R14.64], R22 ;  /* 0x000000160e007986 */ /* 0x0001ee000c10190a */
[----:B------:R-:W-:Y:S05]  /*1ae0*/  @!P0 BRA `(.L_x_223) ;  /* 0xffffffe400f88947 */ /* 0x000fea000383ffff */
[----:B------:R-:W-:Y:S05]  /*1af0*/  EXIT ;  /* 0x000000000000794d */ /* 0x000fea0003800000 */
.L_x_206:
[----:B------:R-:W0:Y:S01]  /*1b00*/  LDC.64 R8, c[0x0][0x388] ;  /* 0x0000e200ff087b82 */ /* 0x000e220000000a00 */
[C---:B------:R-:W-:Y:S01]  /*1b10*/  VIADD R6, R14.reuse, 0x7 ;  /* 0x000000070e067836 */ /* 0x040fe20000000000 */
[C---:B------:R-:W-:Y:S01]  /*1b20*/  IADD3 R7, PT, PT, R14.reuse, 0x3, RZ ;  /* 0x000000030e077810 */ /* 0x040fe20007ffe0ff */
[----:B------:R-:W-:Y:S01]  /*1b30*/  VIADD R14, R14, 0xfffffffe ;  /* 0xfffffffe0e0e7836 */ /* 0x000fe20000000000 */
[----:B------:R-:W2:Y:S02]  /*1b40*/  LDCU UR4, c[0x0][0x3ac] ;  /* 0x00007580ff0477ac */ /* 0x000ea40008000800 */
[----:B------:R-:W-:Y:S02]  /*1b50*/  LOP3.LUT R11, R6, 0x7, RZ, 0xc0, !PT ;  /* 0x00000007060b7812 */ /* 0x000fe400078ec0ff */
[----:B------:R-:W-:Y:S02]  /*1b60*/  LOP3.LUT R15, R7, 0x3, RZ, 0xc0, !PT ;  /* 0x00000003070f7812 */ /* 0x000fe400078ec0ff */
[----:B------:R-:W-:Y:S01]  /*1b70*/  ISETP.GE.U32.AND P1, PT, R14, 0x7, PT ;  /* 0x000000070e00780c */ /* 0x000fe20003f26070 */
[----:B------:R-:W-:Y:S01]  /*1b80*/  VIADD R11, R11, 0xffffffff ;  /* 0xffffffff0b0b7836 */ /* 0x000fe20000000000 */
[----:B------:R-:W-:-:S04]  /*1b90*/  ISETP.NE.AND P2, PT, R15, 0x1, PT ;  /* 0x000000010f00780c */ /* 0x000fc80003f45270 */
[----:B------:R-:W-:Y:S01]  /*1ba0*/  ISETP.GE.U32.AND P3, PT, R11, 0x3, PT ;  /* 0x000000030b00780c */ /* 0x000fe20003f66070 */
[----:B0-----:R-:W-:Y:S01]  /*1bb0*/  IMAD.WIDE.U32 R10, R10, 0x4, R8 ;  /* 0x000000040a0a7825 */ /* 0x001fe200078e0008 */
[----:B--2---:R-:W-:-:S11]  /*1bc0*/  LOP3.LUT R8, R5, 0xfffffff8, RZ, 0xc0, !PT ;  /* 0xfffffff805087812 */ /* 0x004fd600078ec0ff */
.L_x_229:
[----:B------:R-:W0:Y:S01]  /*1bd0*/  LDC R16, c[0x0][0x3a8] ;  /* 0x0000ea00ff107b82 */ /* 0x000e220000000800 */
[----:B------:R-:W-:-:S07]  /*1be0*/  ISETP.GE.AND P4, PT, R3, 0x1, PT ;  /* 0x000000010300780c */ /* 0x000fce0003f86270 */
[----:B---3--:R-:W2:Y:S06]  /*1bf0*/  LDC.64 R14, c[0x0][0x380] ;  /* 0x0000e000ff0e7b82 */ /* 0x008eac0000000a00 */
[----:B------:R-:W3:Y:S01]  /*1c00*/  @P4 LDG.E R17, desc[UR10][R12.64] ;  /* 0x0000000a0c114981 */ /* 0x000ee2000c1e1900 */
[----:B0-----:R-:W-:-:S03]  /*1c10*/  IMAD R9, R16, UR8, R3 ;  /* 0x0000000810097c24 */ /* 0x001fc6000f8e0203 */
[----:B------:R-:W3:Y:S01]  /*1c20*/  @P4 LDG.E.CONSTANT R16, desc[UR10][R10.64+0x4] ;  /* 0x0000040a0a104981 */ /* 0x000ee2000c1e9900 */
[----:B--2---:R-:W-:-:S05]  /*1c30*/  IMAD.WIDE R14, R9, 0x4, R14 ;  /* 0x00000004090e7825 */ /* 0x004fca00078e020e */
[----:B------:R-:W3:Y:S01]  /*1c40*/  LDG.E.CONSTANT R21, desc[UR10][R14.64] ;  /* 0x0000000a0e157981 */ /* 0x000ee2000c1e9900 */
[----:B------:R-:W-:Y:S01]  /*1c50*/  HFMA2 R23, -RZ, RZ, 0, 5.9604644775390625e-08 ;  /* 0x00000001ff177431 */ /* 0x000fe200000001ff */
[----:B------:R-:W-:Y:S01]  /*1c60*/  LOP3.LUT P0, RZ, R5, 0x7, RZ, 0xc0, !PT ;  /* 0x0000000705ff7812 */ /* 0x000fe2000780c0ff */
[----:B---3--:R-:W-:-:S04]  /*1c70*/  @P4 FFMA R21, -R16, R17, R21 ;  /* 0x0000001110154223 */ /* 0x008fc80000000115 */
[----:B-----5:R-:W-:Y:S01]  /*1c80*/  FMUL R20, R2, R21 ;  /* 0x0000001502147220 */ /* 0x020fe20000400000 */
[----:B------:R-:W-:Y:S07]  /*1c90*/  @!P1 BRA `(.L_x_224) ;  /* 0x0000000000d89947 */ /* 0x000fee0003800000 */
[----:B------:R-:W-:-:S07]  /*1ca0*/  IMAD.MOV.U32 R23, RZ, RZ, 0x1 ;  /* 0x00000001ff177424 */ /* 0x000fce00078e00ff */
.L_x_225:
[C---:B------:R-:W-:Y:S01]  /*1cb0*/  ISETP.GE.AND P4, PT, R23.reuse, UR4, PT ;  /* 0x0000000417007c0c */ /* 0x040fe2000bf86270 */
[----:B------:R-:W0:Y:S01]  /*1cc0*/  LDC.64 R14, c[0x0][0x390] ;  /* 0x0000e400ff0e7b82 */ /* 0x000e220000000a00 */
[----:B------:R-:W-:Y:S02]  /*1cd0*/  VIADD R22, R23, 0x1 ;  /* 0x0000000117167836 */ /* 0x000fe40000000000 */
[----:B------:R-:W-:-:S03]  /*1ce0*/  IMAD.IADD R25, R4, 0x1, R23 ;  /* 0x0000000104197824 */ /* 0x000fc600078e0217 */
[----:B------:R-:W-:Y:S02]  /*1cf0*/  ISETP.GE.AND P5, PT, R22, UR4, PT ;  /* 0x0000000416007c0c */ /* 0x000fe4000bfa6270 */
[----:B------:R-:W2:Y:S01]  /*1d00*/  LDC.64 R16, c[0x0][0x3a0] ;  /* 0x0000e800ff107b82 */ /* 0x000ea20000000a00 */
[----:B------:R-:W-:-:S03]  /*1d10*/  IADD3 R22, P6, PT, R0, R23, RZ ;  /* 0x0000001700167210 */ /* 0x000fc60007fde0ff */
[----:B------:R-:W-:Y:S02]  /*1d20*/  @!P4 IADD3 R27, PT, PT, R0, R23, RZ ;  /* 0x00000017001bc210 */ /* 0x000fe40007ffe0ff */
[----:B------:R-:W-:Y:S02]  /*1d30*/  IMAD.X R24, RZ, RZ, RZ, P6 ;  /* 0x000000ffff187224 */ /* 0x000fe400030e06ff */
[----:B------:R-:W3:Y:S01]  /*1d40*/  @!P4 LDC.64 R18, c[0x0][0x390] ;  /* 0x0000e400ff12cb82 */ /* 0x000ee20000000a00 */
[----:B0-----:R-:W-:-:S04]  /*1d50*/  LEA R14, P6, R22, R14, 0x2 ;  /* 0x0000000e160e7211 */ /* 0x001fc800078c10ff */
[----:B------:R-:W-:Y:S01]  /*1d60*/  LEA.HI.X R15, R22, R15, R24, 0x2, P6 ;  /* 0x0000000f160f7211 */ /* 0x000fe200030f1418 */
[----:B--2---:R-:W-:-:S04]  /*1d70*/  IMAD.WIDE R16, R25, 0x4, R16 ;  /* 0x0000000419107825 */ /* 0x004fc800078e0210 */
[----:B------:R-:W2:Y:S04]  /*1d80*/  @!P5 LDG.E.CONSTANT R25, desc[UR10][R14.64+0x4] ;  /* 0x0000040a0e19d981 */ /* 0x000ea8000c1e9900 */
[----:B------:R-:W4:Y:S01]  /*1d90*/  @!P4 LDG.E R22, desc[UR10][R16.64] ;  /* 0x0000000a1016c981 */ /* 0x000f22000c1e1900 */
[----:B---3--:R-:W-:-:S03]  /*1da0*/  @!P4 IMAD.WIDE.U32 R18, R27, 0x4, R18 ;  /* 0x000000041b12c825 */ /* 0x008fc600078e0012 */
[----:B------:R-:W2:Y:S04]  /*1db0*/  @!P5 LDG.E R24, desc[UR10][R16.64+0x4] ;  /* 0x0000040a1018d981 */ /* 0x000ea8000c1e1900 */
[----:B------:R-:W4:Y:S01]  /*1dc0*/  @!P4 LDG.E.CONSTANT R19, desc[UR10][R18.64] ;  /* 0x0000000a1213c981 */ /* 0x000f22000c1e9900 */
[----:B------:R-:W-:-:S04]  /*1dd0*/  IADD3 R26, PT, PT, R23, 0x2, RZ ;  /* 0x00000002171a7810 */ /* 0x000fc80007ffe0ff */
[----:B------:R-:W-:Y:S01]  /*1de0*/  ISETP.GE.AND P6, PT, R26, UR4, PT ;  /* 0x000000041a007c0c */ /* 0x000fe2000bfc6270 */
[----:B------:R-:W-:-:S12]  /*1df0*/  VIADD R26, R23, 0x3 ;  /* 0x00000003171a7836 */ /* 0x000fd80000000000 */
[----:B------:R-:W3:Y:S01]  /*1e00*/  @!P6 LDG.E R18, desc[UR10][R16.64+0x8] ;  /* 0x0000080a1012e981 */ /* 0x000ee2000c1e1900 */
[----:B----4-:R-:W-:-:S03]  /*1e10*/  @!P4 FFMA R20, R19, R22, R20 ;  /* 0x000000161314c223 */ /* 0x010fc60000000014 */
[----:B------:R-:W3:Y:S01]  /*1e20*/  @!P6 LDG.E.CONSTANT R19, desc[UR10][R14.64+0x8] ;  /* 0x0000080a0e13e981 */ /* 0x000ee2000c1e9900 */
[----:B------:R-:W-:Y:S01]  /*1e30*/  VIADD R22, R23, 0x4 ;  /* 0x0000000417167836 */ /* 0x000fe20000000000 */
[----:B------:R-:W-:Y:S01]  /*1e40*/  ISETP.GE.AND P4, PT, R26, UR4, PT ;  /* 0x000000041a007c0c */ /* 0x000fe2000bf86270 */
[----:B--2---:R-:W-:-:S03]  /*1e50*/  @!P5 FFMA R20, R25, R24, R20 ;  /* 0x000000181914d223 */ /* 0x004fc60000000014 */
[----:B------:R-:W-:-:S09]  /*1e60*/  ISETP.GE.AND P5, PT, R22, UR4, PT ;  /* 0x0000000416007c0c */ /* 0x000fd2000bfa6270 */
[----:B------:R-:W2:Y:S04]  /*1e70*/  @!P4 LDG.E R22, desc[UR10][R16.64+0xc] ;  /* 0x00000c0a1016c981 */ /* 0x000ea8000c1e1900 */
[----:B------:R-:W2:Y:S04]  /*1e80*/  @!P4 LDG.E.CONSTANT R25, desc[UR10][R14.64+0xc] ;  /* 0x00000c0a0e19c981 */ /* 0x000ea8000c1e9900 */
[----:B------:R-:W4:Y:S04]  /*1e90*/  @!P5 LDG.E R24, desc[UR10][R16.64+0x10] ;  /* 0x0000100a1018d981 */ /* 0x000f28000c1e1900 */
[----:B------:R-:W4:Y:S01]  /*1ea0*/  @!P5 LDG.E.CONSTANT R27, desc[UR10][R14.64+0x10] ;  /* 0x0000100a0e1bd981 */ /* 0x000f22000c1e9900 */
[----:B------:R-:W-:-:S02]  /*1eb0*/  VIADD R29, R23, 0x7 ;  /* 0x00000007171d7836 */ /* 0x000fc40000000000 */
[----:B---3--:R-:W-:Y:S01]  /*1ec0*/  @!P6 FFMA R20, R19, R18, R20 ;  /* 0x000000121314e223 */ /* 0x008fe20000000014 */
[----:B------:R-:W-:-:S04]  /*1ed0*/  IADD3 R18, PT, PT, R23, 0x5, RZ ;  /* 0x0000000517127810 */ /* 0x000fc80007ffe0ff */
[----:B------:R-:W-:Y:S01]  /*1ee0*/  ISETP.GE.AND P6, PT, R18, UR4, PT ;  /* 0x0000000412007c0c */ /* 0x000fe2000bfc6270 */
[----:B------:R-:W-:-:S12]  /*1ef0*/  VIADD R18, R23, 0x6 ;  /* 0x0000000617127836 */ /* 0x000fd80000000000 */
[----:B------:R-:W3:Y:S01]  /*1f00*/  @!P6 LDG.E.CONSTANT R19, desc[UR10][R14.64+0x14] ;  /* 0x0000140a0e13e981 */ /* 0x000ee2000c1e9900 */
[----:B--2---:R-:W-:Y:S01]  /*1f10*/  @!P4 FFMA R20, R25, R22, R20 ;  /* 0x000000161914c223 */ /* 0x004fe20000000014 */
[----:B------:R-:W-:Y:S02]  /*1f20*/  ISETP.GE.AND P4, PT, R18, UR4, PT ;  /* 0x0000000412007c0c */ /* 0x000fe4000bf86270 */
[----:B------:R-:W3:Y:S01]  /*1f30*/  @!P6 LDG.E R18, desc[UR10][R16.64+0x14] ;  /* 0x0000140a1012e981 */ /* 0x000ee2000c1e1900 */
[----:B----4-:R-:W-:Y:S01]  /*1f40*/  @!P5 FFMA R20, R27, R24, R20 ;  /* 0x000000181b14d223 */ /* 0x010fe20000000014 */
[----:B------:R-:W-:-:S09]  /*1f50*/  ISETP.GE.AND P5, PT, R29, UR4, PT ;  /* 0x000000041d007c0c */ /* 0x000fd2000bfa6270 */
[----:B------:R-:W2:Y:S04]  /*1f60*/  @!P4 LDG.E R22, desc[UR10][R16.64+0x18] ;  /* 0x0000180a1016c981 */ /* 0x000ea8000c1e1900 */
[----:B------:R-:W2:Y:S04]  /*1f70*/  @!P4 LDG.E.CONSTANT R25, desc[UR10][R14.64+0x18] ;  /* 0x0000180a0e19c981 */ /* 0x000ea8000c1e9900 */
[----:B------:R-:W4:Y:S04]  /*1f80*/  @!P5 LDG.E R24, desc[UR10][R16.64+0x1c] ;  /* 0x00001c0a1018d981 */ /* 0x000f28000c1e1900 */
[----:B------:R-:W4:Y:S01]  /*1f90*/  @!P5 LDG.E.CONSTANT R27, desc[UR10][R14.64+0x1c] ;  /* 0x00001c0a0e1bd981 */ /* 0x000f22000c1e9900 */
[----:B------:R-:W-:Y:S01]  /*1fa0*/  IADD3 R23, PT, PT, R23, 0x8, RZ ;  /* 0x0000000817177810 */ /* 0x000fe20007ffe0ff */
[----:B---3--:R-:W-:Y:S01]  /*1fb0*/  @!P6 FFMA R20, R19, R18, R20 ;  /* 0x000000121314e223 */ /* 0x008fe20000000014 */
[----:B------:R-:W-:-:S03]  /*1fc0*/  ISETP.NE.AND P6, PT, R29, R8, PT ;  /* 0x000000081d00720c */ /* 0x000fc60003fc5270 */
[----:B--2---:R-:W-:-:S04]  /*1fd0*/  @!P4 FFMA R20, R25, R22, R20 ;  /* 0x000000161914c223 */ /* 0x004fc80000000014 */
[----:B----4-:R-:W-:-:S06]  /*1fe0*/  @!P5 FFMA R20, R27, R24, R20 ;  /* 0x000000181b14d223 */ /* 0x010fcc0000000014 */
[----:B------:R-:W-:Y:S05]  /*1ff0*/  @P6 BRA `(.L_x_225) ;  /* 0xfffffffc002c6947 */ /* 0x000fea000383ffff */
.L_x_224:
[----:B------:R-:W-:Y:S05]  /*2000*/  @!P0 BRA `(.L_x_226) ;  /* 0x00000004001c8947 */ /* 0x000fea0003800000 */
[----:B------:R-:W-:Y:S01]  /*2010*/  LOP3.LUT P0, RZ, R6, 0x3, RZ, 0xc0, !PT ;  /* 0x0000000306ff7812 */ /* 0x000fe2000780c0ff */
[----:B------:R-:W-:-:S12]  /*2020*/  @!P3 BRA `(.L_x_227) ;  /* 0x000000000080b947 */ /* 0x000fd80003800000 */
[----:B------:R-:W0:Y:S01]  /*2030*/  LDCU UR6, c[0x0][0x3ac] ;  /* 0x00007580ff0677ac */ /* 0x000e220008000800 */
[----:B------:R-:W2:Y:S01]  /*2040*/  LDC.64 R16, c[0x0][0x3a0] ;  /* 0x0000e800ff107b82 */ /* 0x000ea20000000a00 */
[----:B------:R-:W-:Y:S01]  /*2050*/  IMAD.IADD R19, R4, 0x1, R23 ;  /* 0x0000000104137824 */ /* 0x000fe200078e0217 */
[----:B0-----:R-:W-:-:S03]  /*2060*/  ISETP.GE.AND P6, PT, R23, UR6, PT ;  /* 0x0000000617007c0c */ /* 0x001fc6000bfc6270 */
[----:B--2---:R-:W-:-:S10]  /*2070*/  IMAD.WIDE R16, R19, 0x4, R16 ;  /* 0x0000000413107825 */ /* 0x004fd400078e0210 */
[----:B------:R-:W0:Y:S01]  /*2080*/  @!P6 LDC.64 R14, c[0x0][0x390] ;  /* 0x0000e400ff0eeb82 */ /* 0x000e220000000a00 */
[----:B------:R-:W-:Y:S01]  /*2090*/  @!P6 IMAD.IADD R25, R0, 0x1, R23 ;  /* 0x000000010019e824 */ /* 0x000fe200078e0217 */
[----:B------:R-:W2:Y:S03]  /*20a0*/  @!P6 LDG.E R22, desc[UR10][R16.64] ;  /* 0x0000000a1016e981 */ /* 0x000ea6000c1e1900 */
[----:B0-----:R-:W-:-:S03]  /*20b0*/  @!P6 IMAD.WIDE.U32 R18, R25, 0x4, R14 ;  /* 0x000000041912e825 */ /* 0x001fc600078e000e */
[----:B------:R-:W0:Y:S03]  /*20c0*/  LDC.64 R14, c[0x0][0x390] ;  /* 0x0000e400ff0e7b82 */ /* 0x000e260000000a00 */
[----:B------:R-:W2:Y:S01]  /*20d0*/  @!P6 LDG.E.CONSTANT R19, desc[UR10][R18.64] ;  /* 0x0000000a1213e981 */ /* 0x000ea2000c1e9900 */
[C---:B------:R-:W-:Y:S02]  /*20e0*/  IADD3 R24, PT, PT, R23.reuse, 0x1, RZ ;  /* 0x0000000117187810 */ /* 0x040fe40007ffe0ff */
[----:B------:R-:W-:Y:S01]  /*20f0*/  IADD3 R26, P4, PT, R0, R23, RZ ;  /* 0x00000017001a7210 */ /* 0x000fe20007f9e0ff */
[----:B------:R-:W-:Y:S01]  /*2100*/  VIADD R25, R23, 0x2 ;  /* 0x0000000217197836 */ /* 0x000fe20000000000 */
[----:B------:R-:W-:-:S03]  /*2110*/  ISETP.GE.AND P5, PT, R24, UR6, PT ;  /* 0x0000000618007c0c */ /* 0x000fc6000bfa6270 */
[----:B------:R-:W-:-:S10]  /*2120*/  IMAD.X R24, RZ, RZ, RZ, P4 ;  /* 0x000000ffff187224 */ /* 0x000fd400020e06ff */
[----:B------:R-:W3:Y:S01]  /*2130*/  @!P5 LDG.E R18, desc[UR10][R16.64+0x4] ;  /* 0x0000040a1012d981 */ /* 0x000ee2000c1e1900 */
[----:B0-----:R-:W-:-:S04]  /*2140*/  LEA R14, P4, R26, R14, 0x2 ;  /* 0x0000000e1a0e7211 */ /* 0x001fc800078810ff */
[----:B------:R-:W-:Y:S01]  /*2150*/  LEA.HI.X R15, R26, R15, R24, 0x2, P4 ;  /* 0x0000000f1a0f7211 */ /* 0x000fe200020f1418 */
[----:B--2---:R-:W-:Y:S01]  /*2160*/  @!P6 FFMA R20, R19, R22, R20 ;  /* 0x000000161314e223 */ /* 0x004fe20000000014 */
[----:B------:R-:W-:-:S03]  /*2170*/  ISETP.GE.AND P6, PT, R25, UR6, PT ;  /* 0x0000000619007c0c */ /* 0x000fc6000bfc6270 */
[----:B------:R-:W3:Y:S01]  /*2180*/  @!P5 LDG.E.CONSTANT R19, desc[UR10][R14.64+0x4] ;  /* 0x0000040a0e13d981 */ /* 0x000ee2000c1e9900 */
[----:B------:R-:W-:-:S04]  /*2190*/  IADD3 R22, PT, PT, R23, 0x3, RZ ;  /* 0x0000000317167810 */ /* 0x000fc80007ffe0ff */
[----:B------:R-:W-:-:S05]  /*21a0*/  ISETP.GE.AND P4, PT, R22, UR6, PT ;  /* 0x0000000616007c0c */ /* 0x000fca000bf86270 */
[----:B------:R-:W2:Y:S04]  /*21b0*/  @!P6 LDG.E R22, desc[UR10][R16.64+0x8] ;  /* 0x0000080a1016e981 */ /* 0x000ea8000c1e1900 */
[----:B------:R-:W2:Y:S04]  /*21c0*/  @!P6 LDG.E.CONSTANT R25, desc[UR10][R14.64+0x8] ;  /* 0x0000080a0e19e981 */ /* 0x000ea8000c1e9900 */
[----:B------:R-:W4:Y:S04]  /*21d0*/  @!P4 LDG.E R24, desc[UR10][R16.64+0xc] ;  /* 0x00000c0a1018c981 */ /* 0x000f28000c1e1900 */
[----:B------:R-:W4:Y:S01]  /*21e0*/  @!P4 LDG.E.CONSTANT R27, desc[UR10][R14.64+0xc] ;  /* 0x00000c0a0e1bc981 */ /* 0x000f22000c1e9900 */
[----:B------:R-:W-:-:S02]  /*21f0*/  VIADD R23, R23, 0x4 ;  /* 0x0000000417177836 */ /* 0x000fc40000000000 */
[----:B---3--:R-:W-:-:S04]  /*2200*/  @!P5 FFMA R20, R19, R18, R20 ;  /* 0x000000121314d223 */ /* 0x008fc80000000014 */
[----:B--2---:R-:W-:-:S04]  /*2210*/  @!P6 FFMA R20, R25, R22, R20 ;  /* 0x000000161914e223 */ /* 0x004fc80000000014 */
[----:B----4-:R-:W-:-:S07]  /*2220*/  @!P4 FFMA R20, R27, R24, R20 ;  /* 0x000000181b14c223 */ /* 0x010fce0000000014 */
.L_x_227:
[----:B------:R-:W-:Y:S05]  /*2230*/  @!P0 BRA `(.L_x_226) ;  /* 0x0000000000908947 */ /* 0x000fea0003800000 */
[----:B------:R-:W0:Y:S01]  /*2240*/  LDCU UR7, c[0x0][0x3ac] ;  /* 0x00007580ff0777ac */ /* 0x000e220008000800 */
[----:B------:R-:W-:Y:S01]  /*2250*/  LOP3.LUT P0, RZ, R7, 0x1, RZ, 0xc0, !PT ;  /* 0x0000000107ff7812 */ /* 0x000fe2000780c0ff */
[----:B------:R-:W-:-:S12]  /*2260*/  @!P2 BRA `(.L_x_228) ;  /* 0x000000000058a947 */ /* 0x000fd80003800000 */
[----:B------:R-:W2:Y:S01]  /*2270*/  LDCU UR6, c[0x0][0x3ac] ;  /* 0x00007580ff0677ac */ /* 0x000ea20008000800 */
[----:B------:R-:W-:Y:S01]  /*2280*/  VIADD R14, R23, 0x1 ;  /* 0x00000001170e7836 */ /* 0x000fe20000000000 */
[----:B------:R-:W3:Y:S01]  /*2290*/  LDC.64 R16, c[0x0][0x3a0] ;  /* 0x0000e800ff107b82 */ /* 0x000ee20000000a00 */
[----:B------:R-:W-:-:S03]  /*22a0*/  IADD3 R27, PT, PT, R4, R23, RZ ;  /* 0x00000017041b7210 */ /* 0x000fc60007ffe0ff */
[----:B--2---:R-:W-:Y:S02]  /*22b0*/  ISETP.GE.AND P4, PT, R14, UR6, PT ;  /* 0x000000060e007c0c */ /* 0x004fe4000bf86270 */
[----:B------:R-:W-:Y:S01]  /*22c0*/  ISETP.GE.AND P5, PT, R23, UR6, PT ;  /* 0x0000000617007c0c */ /* 0x000fe2000bfa6270 */
[----:B---3--:R-:W-:-:S10]  /*22d0*/  IMAD.WIDE R16, R27, 0x4, R16 ;  /* 0x000000041b107825 */ /* 0x008fd400078e0210 */
[----:B------:R-:W2:Y:S01]  /*22e0*/  @!P4 LDC.64 R14, c[0x0][0x390] ;  /* 0x0000e400ff0ecb82 */ /* 0x000ea20000000a00 */
[C---:B------:R-:W-:Y:S01]  /*22f0*/  @!P4 IADD3 R22, P6, PT, R0.reuse, R23, RZ ;  /* 0x000000170016c210 */ /* 0x040fe20007fde0ff */
[----:B------:R-:W-:-:S04]  /*2300*/  @!P5 IMAD.IADD R25, R0, 0x1, R23 ;  /* 0x000000010019d824 */ /* 0x000fc800078e0217 */
[----:B------:R-:W-:Y:S02]  /*2310*/  @!P4 IMAD.X R24, RZ, RZ, RZ, P6 ;  /* 0x000000ffff18c224 */ /* 0x000fe400030e06ff */
[----:B------:R-:W3:Y:S01]  /*2320*/  @!P5 LDC.64 R18, c[0x0][0x390] ;  /* 0x0000e400ff12db82 */ /* 0x000ee20000000a00 */
[----:B--2---:R-:W-:-:S04]  /*2330*/  @!P4 LEA R14, P6, R22, R14, 0x2 ;  /* 0x0000000e160ec211 */ /* 0x004fc800078c10ff */
[----:B------:R-:W-:Y:S02]  /*2340*/  @!P4 LEA.HI.X R15, R22, R15, R24, 0x2, P6 ;  /* 0x0000000f160fc211 */ /* 0x000fe400030f1418 */
[----:B------:R-:W2:Y:S01]  /*2350*/  @!P4 LDG.E R22, desc[UR10][R16.64+0x4] ;  /* 0x0000040a1016c981 */ /* 0x000ea2000c1e1900 */
[----:B---3--:R-:W-:-:S03]  /*2360*/  @!P5 IMAD.WIDE.U32 R18, R25, 0x4, R18 ;  /* 0x000000041912d825 */ /* 0x008fc600078e0012 */
[----:B------:R-:W3:Y:S04]  /*2370*/  @!P5 LDG.E R25, desc[UR10][R16.64] ;  /* 0x0000000a1019d981 */ /* 0x000ee8000c1e1900 */
[----:B------:R-:W3:Y:S04]  /*2380*/  @!P5 LDG.E.CONSTANT R19, desc[UR10][R18.64] ;  /* 0x0000000a1213d981 */ /* 0x000ee8000c1e9900 */
[----:B------:R-:W2:Y:S01]  /*2390*/  @!P4 LDG.E.CONSTANT R15, desc[UR10][R14.64+0x4] ;  /* 0x0000040a0e0fc981 */ /* 0x000ea2000c1e9900 */
[----:B------:R-:W-:Y:S01]  /*23a0*/  IADD3 R23, PT, PT, R23, 0x2, RZ ;  /* 0x0000000217177810 */ /* 0x000fe20007ffe0ff */
[----:B---3--:R-:W-:-:S04]  /*23b0*/  @!P5 FFMA R20, R19, R25, R20 ;  /* 0x000000191314d223 */ /* 0x008fc80000000014 */
[----:B--2---:R-:W-:-:S07]  /*23c0*/  @!P4 FFMA R20, R15, R22, R20 ;  /* 0x000000160f14c223 */ /* 0x004fce0000000014 */
.L_x_228:
[----:B0-----:R-:W-:-:S13]  /*23d0*/  ISETP.GE.OR P0, PT, R23, UR7, !P0 ;  /* 0x0000000717007c0c */ /* 0x001fda000c706670 */
        /* <DEDUP_REMOVED lines=9> */
[----:B---3--:R-:W-:-:S07]  /*2470*/  FFMA R20, R17, R14, R20 ;  /* 0x0000000e11147223 */ /* 0x008fce0000000014 */
.L_x_226:
[----:B------:R-:W0:Y:S01]  /*2480*/  LDC.64 R14, c[0x0][0x398] ;  /* 0x0000e600ff0e7b82 */ /* 0x000e220000000a00 */
[----:B------:R-:W2:Y:S01]  /*2490*/  LDCU UR6, c[0x0][0x3a8] ;  /* 0x00007500ff0677ac */ /* 0x000ea20008000800 */
[----:B------:R3:W-:Y:S01]  /*24a0*/  STG.E desc[UR10][R12.64], R21 ;  /* 0x000000150c007986 */ /* 0x0007e2000c10190a */
[----:B-1----:R-:W-:-:S04]  /*24b0*/  IADD3 R3, PT, PT, R3, UR5, RZ ;  /* 0x0000000503037c10 */ /* 0x002fc8000fffe0ff */
[----:B--2---:R-:W-:Y:S01]  /*24c0*/  ISETP.GE.AND P0, PT, R3, UR6, PT ;  /* 0x0000000603007c0c */ /* 0x004fe2000bf06270 */
[----:B0-----:R-:W-:-:S05]  /*24d0*/  IMAD.WIDE R14, R9, 0x4, R14 ;  /* 0x00000004090e7825 */ /* 0x001fca00078e020e */
[----:B------:R3:W-:Y:S07]  /*24e0*/  STG.E desc[UR10][R14.64], R20 ;  /* 0x000000140e007986 */ /* 0x0007ee000c10190a */
[----:B------:R-:W-:Y:S05]  /*24f0*/  @!P0 BRA `(.L_x_229) ;  /* 0xfffffff400b48947 */ /* 0x000fea000383ffff */
[----:B------:R-:W-:Y:S05]  /*2500*/  EXIT ;  /* 0x000000000000794d */ /* 0x000fea0003800000 */
.L_x_205:
[----:B------:R-:W0:Y:S01]  /*2510*/  LDC R18, c[0x0][0x3a8] ;  /* 0x0000ea00ff127b82 */ /* 0x000e220000000800 */
[----:B------:R-:W-:-:S07]  /*2520*/  ISETP.GT.AND P0, PT, R9, 0x2, PT ;  /* 0x000000020900780c */ /* 0x000fce0003f04270 */
[----:B------:R-:W2:Y:S08]  /*2530*/  LDC.64 R16, c[0x0][0x380] ;  /* 0x0000e000ff107b82 */ /* 0x000eb00000000a00 */
[----:B------:R-:W3:Y:S01]  /*2540*/  LDC.64 R14, c[0x0][0x398] ;  /* 0x0000e600ff0e7b82 */ /* 0x000ee20000000a00 */
[----:B------:R-:W-:Y:S05]  /*2550*/  @P0 BRA `(.L_x_230) ;  /* 0x0000000000440947 */ /* 0x000fea0003800000 */
.L_x_231:
[----:B------:R-:W-:Y:S01]  /*2560*/  ISETP.GE.AND P0, PT, R3, 0x1, PT ;  /* 0x000000010300780c */ /* 0x000fe20003f06270 */
[----:B0-----:R-:W-:-:S04]  /*2570*/  IMAD R19, R18, UR8, R3 ;  /* 0x0000000812137c24 */ /* 0x001fc8000f8e0203 */
[----:B--2---:R-:W-:-:S05]  /*2580*/  IMAD.WIDE R4, R19, 0x4, R16 ;  /* 0x0000000413047825 */ /* 0x004fca00078e0210 */
[----:B------:R-:W2:Y:S03]  /*2590*/  LDG.E.CONSTANT R11, desc[UR10][R4.64] ;  /* 0x0000000a040b7981 */ /* 0x000ea6000c1e9900 */
[----:B------:R-:W0:Y:S01]  /*25a0*/  @P0 LDC.64 R6, c[0x0][0x388] ;  /* 0x0000e200ff060b82 */ /* 0x000e220000000a00 */
[----:B------:R-:W2:Y:S01]  /*25b0*/  @P0 LDG.E R0, desc[UR10][R12.64] ;  /* 0x0000000a0c000981 */ /* 0x000ea2000c1e1900 */
[----:B0-----:R-:W-:-:S06]  /*25c0*/  @P0 IMAD.WIDE.U32 R8, R10, 0x4, R6 ;  /* 0x000000040a080825 */ /* 0x001fcc00078e0006 */
[----:B------:R-:W2:Y:S01]  /*25d0*/  @P0 LDG.E.CONSTANT R8, desc[UR10][R8.64+0x4] ;  /* 0x0000040a08080981 */ /* 0x000ea2000c1e9900 */
[----:B---3--:R-:W-:-:S04]  /*25e0*/  IMAD.WIDE R6, R19, 0x4, R14 ;  /* 0x0000000413067825 */ /* 0x008fc800078e020e */
[----:B-1----:R-:W-:Y:S02]  /*25f0*/  VIADD R3, R3, UR5 ;  /* 0x0000000503037c36 */ /* 0x002fe40008000000 */
[----:B--2---:R-:W-:-:S04]  /*2600*/  @P0 FFMA R11, -R8, R0, R11 ;  /* 0x00000000080b0223 */ /* 0x004fc8000000010b */
[----:B-----5:R-:W-:Y:S01]  /*2610*/  FMUL R19, R2, R11 ;  /* 0x0000000b02137220 */ /* 0x020fe20000400000 */
[----:B------:R4:W-:Y:S04]  /*2620*/  STG.E desc[UR10][R12.64], R11 ;  /* 0x0000000b0c007986 */ /* 0x0009e8000c10190a */
[----:B------:R4:W-:Y:S01]  /*2630*/  STG.E desc[UR10][R6.64], R19 ;  /* 0x0000001306007986 */ /* 0x0009e2000c10190a */
[----:B------:R-:W-:-:S13]  /*2640*/  ISETP.GE.AND P0, PT, R3, R18, PT ;  /* 0x000000120300720c */ /* 0x000fda0003f06270 */
[----:B----4-:R-:W-:Y:S05]  /*2650*/  @!P0 BRA `(.L_x_231) ;  /* 0xfffffffc00c08947 */ /* 0x010fea000383ffff */
[----:B------:R-:W-:Y:S05]  /*2660*/  EXIT ;  /* 0x000000000000794d */ /* 0x000fea0003800000 */
.L_x_230:
[C---:B------:R-:W-:Y:S01]  /*2670*/  VIADD R5, R9.reuse, 0xfffffffd ;  /* 0xfffffffd09057836 */ /* 0x040fe20000000000 */
[C---:B---3--:R-:W-:Y:S01]  /*2680*/  IADD3 R14, PT, PT, R9.reuse, 0x6, RZ ;  /* 0x00000006090e7810 */ /* 0x048fe20007ffe0ff */
[C---:B------:R-:W-:Y:S01]  /*2690*/  VIADD R0, R9.reuse, 0x7 ;  /* 0x0000000709007836 */ /* 0x040fe20000000000 */
[----:B------:R-:W-:Y:S02]  /*26a0*/  IADD3 R7, PT, PT, R9, 0x3, RZ ;  /* 0x0000000309077810 */ /* 0x000fe40007ffe0ff */
[----:B------:R-:W-:Y:S01]  /*26b0*/  ISETP.GE.U32.AND P1, PT, R5, 0xf, PT ;  /* 0x0000000f0500780c */ /* 0x000fe20003f26070 */
[----:B------:R-:W-:Y:S01]  /*26c0*/  VIADD R5, R9, 0xe ;  /* 0x0000000e09057836 */ /* 0x000fe20000000000 */
[----:B------:R-:W-:Y:S02]  /*26d0*/  LOP3.LUT R8, R0, 0x7, RZ, 0xc0, !PT ;  /* 0x0000000700087812 */ /* 0x000fe400078ec0ff */
[----:B------:R-:W-:Y:S02]  /*26e0*/  LOP3.LUT R15, R14, 0x7, RZ, 0xc0, !PT ;  /* 0x000000070e0f7812 */ /* 0x000fe400078ec0ff */
[----:B------:R-:W-:Y:S01]  /*26f0*/  LOP3.LUT R11, R5, 0xf, RZ, 0xc0, !PT ;  /* 0x0000000f050b7812 */ /* 0x000fe200078ec0ff */
[----:B------:R-:W-:Y:S01]  /*2700*/  VIADD R8, R8, 0xffffffff ;  /* 0xffffffff08087836 */ /* 0x000fe20000000000 */
[----:B--2---:R-:W-:Y:S01]  /*2710*/  LOP3.LUT R16, R7, 0x3, RZ, 0xc0, !PT ;  /* 0x0000000307107812 */ /* 0x004fe200078ec0ff */
[----:B------:R-:W-:Y:S01]  /*2720*/  VIADD R15, R15, 0xffffffff ;  /* 0xffffffff0f0f7836 */ /* 0x000fe20000000000 */
[----:B------:R-:W-:-:S02]  /*2730*/  IADD3 R11, PT, PT, R11, -0x1, RZ ;  /* 0xffffffff0b0b7810 */ /* 0x000fc40007ffe0ff */
[----:B------:R-:W-:Y:S01]  /*2740*/  ISETP.GE.U32.AND P4, PT, R8, 0x3, PT ;  /* 0x000000030800780c */ /* 0x000fe20003f86070 */
[----:B------:R-:W-:Y:S01]  /*2750*/  VIADD R8, R9, 0xffffffff ;  /* 0xffffffff09087836 */ /* 0x000fe20000000000 */
[----:B------:R-:W-:Y:S02]  /*2760*/  ISETP.NE.AND P2, PT, R16, 0x1, PT ;  /* 0x000000011000780c */ /* 0x000fe40003f45270 */
[----:B------:R-:W-:Y:S02]  /*2770*/  ISETP.GE.U32.AND P3, PT, R15, 0x3, PT ;  /* 0x000000030f00780c */ /* 0x000fe40003f66070 */
[----:B------:R-:W-:Y:S02]  /*2780*/  ISETP.GE.U32.AND P5, PT, R11, 0x7, PT ;  /* 0x000000070b00780c */ /* 0x000fe40003fa6070 */
[----:B------:R-:W-:-:S11]  /*2790*/  LOP3.LUT R9, R14, 0x3, RZ, 0xc0, !PT ;  /* 0x000000030e097812 */ /* 0x000fd600078ec0ff */
.L_x_243:
[----:B------:R-:W2:Y:S08]  /*27a0*/  LDC R16, c[0x0][0x3a8] ;  /* 0x0000ea00ff107b82 */ /* 0x000eb00000000800 */
[----:B---3--:R-:W3:Y:S01]  /*27b0*/  LDC.64 R14, c[0x0][0x380] ;  /* 0x0000e000ff0e7b82 */ /* 0x008ee20000000a00 */
[----:B--2---:R-:W-:-:S04]  /*27c0*/  IMAD R11, R16, UR8, R3 ;  /* 0x00000008100b7c24 */ /* 0x004fc8000f8e0203 */
[----:B---3--:R-:W-:-:S05]  /*27d0*/  IMAD.WIDE R14, R11, 0x4, R14 ;  /* 0x000000040b0e7825 */ /* 0x008fca00078e020e */
[----:B-----5:R2:W5:Y:S01]  /*27e0*/  LDG.E.CONSTANT R21, desc[UR10][R14.64] ;  /* 0x0000000a0e157981 */ /* 0x020562000c1e9900 */
[----:B------:R-:W-:Y:S01]  /*27f0*/  ISETP.GE.U32.AND P6, PT, R6, 0x7, PT ;  /* 0x000000070600780c */ /* 0x000fe20003fc6070 */
[----:B------:R-:W-:Y:S01]  /*2800*/  IMAD.MOV.U32 R23, RZ, RZ, 0x1 ;  /* 0x00000001ff177424 */ /* 0x000fe200078e00ff */
[----:B------:R-:W-:-:S11]  /*2810*/  LOP3.LUT P0, RZ, R8, 0x7, RZ, 0xc0, !PT ;  /* 0x0000000708ff7812 */ /* 0x000fd6000780c0ff */
[----:B--2---:R-:W-:Y:S05]  /*2820*/  @!P6 BRA `(.L_x_232) ;  /* 0x0000000000d4e947 */ /* 0x004fea0003800000 */
[----:B0-----:R-:W-:Y:S01]  /*2830*/  MOV R18, RZ ;  /* 0x000000ff00127202 */ /* 0x001fe20000000f00 */
[----:B------:R-:W-:-:S07]  /*2840*/  IMAD.MOV.U32 R23, RZ, RZ, 0x1 ;  /* 0x00000001ff177424 */ /* 0x000fce00078e00ff */
.L_x_233:
[----:B------:R-:W-:Y:S01]  /*2850*/  ISETP.GE.AND P6, PT, R3, R23, PT ;  /* 0x000000170300720c */ /* 0x000fe20003fc6270 */
[----:B------:R-:W-:-:S12]  /*2860*/  IMAD.WIDE R16, R18, 0x4, R12 ;  /* 0x0000000412107825 */ /* 0x000fd800078e020c */
[----:B------:R-:W0:Y:S01]  /*2870*/  @P6 LDC.64 R14, c[0x0][0x388] ;  /* 0x0000e200ff0e6b82 */ /* 0x000e220000000a00 */
[----:B------:R-:W-:Y:S01]  /*2880*/  @P6 IMAD.IADD R19, R10, 0x1, R23 ;  /* 0x000000010a136824 */ /* 0x000fe200078e0217 */
[----:B------:R-:W2:Y:S03]  /*2890*/  @P6 LDG.E R20, desc[UR10][R16.64] ;  /* 0x0000000a10146981 */ /* 0x000ea6000c1e1900 */
[----:B0-----:R-:W-:-:S03]  /*28a0*/  @P6 IMAD.WIDE.U32 R18, R19, 0x4, R14 ;  /* 0x0000000413126825 */ /* 0x001fc600078e000e */
[----:B------:R-:W0:Y:S03]  /*28b0*/  LDC.64 R14, c[0x0][0x388] ;  /* 0x0000e200ff0e7b82 */ /* 0x000e260000000a00 */
[----:B------:R-:W2:Y:S02]  /*28c0*/  @P6 LDG.E.CONSTANT R18, desc[UR10][R18.64] ;  /* 0x0000000a12126981 */ /* 0x000ea4000c1e9900 */
[----:B--2--5:R-:W-:Y:S01]  /*28d0*/  @P6 FFMA R21, -R18, R20, R21 ;  /* 0x0000001412156223 */ /* 0x024fe20000000115 */
[----:B------:R-:W-:-:S04]  /*28e0*/  IADD3 R20, P6, PT, R10, R23, RZ ;  /* 0x000000170a147210 */ /* 0x000fc80007fde0ff */
[----:B------:R-:W-:Y:S02]  /*28f0*/  IADD3.X R22, PT, PT, RZ, RZ, RZ, P6, !PT ;  /* 0x000000ffff167210 */ /* 0x000fe400037fe4ff */
[----:B0-----:R-:W-:-:S04]  /*2900*/  LEA R14, P6, R20, R14, 0x2 ;  /* 0x0000000e140e7211 */ /* 0x001fc800078c10ff */
[----:B------:R-:W-:Y:S02]  /*2910*/  LEA.HI.X R15, R20, R15, R22, 0x2, P6 ;  /* 0x0000000f140f7211 */ /* 0x000fe400030f1416 */
[----:B------:R-:W-:-:S13]  /*2920*/  ISETP.GT.AND P6, PT, R3, R23, PT ;  /* 0x000000170300720c */ /* 0x000fda0003fc4270 */
[----:B------:R-:W2:Y:S04]  /*2930*/  @P6 LDG.E R22, desc[UR10][R16.64+0x4] ;  /* 0x0000040a10166981 */ /* 0x000ea8000c1e1900 */
[----:B------:R-:W2:Y:S01]  /*2940*/  @P6 LDG.E.CONSTANT R20, desc[UR10][R14.64+0x4] ;  /* 0x0000040a0e146981 */ /* 0x000ea2000c1e9900 */
[----:B------:R-:W-:Y:S02]  /*2950*/  VIADD R24, R23, 0x2 ;  /* 0x0000000217187836 */ /* 0x000fe40000000000 */
[----:B--2---:R-:W-:-:S03]  /*2960*/  @P6 FFMA R21, -R20, R22, R21 ;  /* 0x0000001614156223 */ /* 0x004fc60000000115 */
[----:B------:R-:W-:-:S13]  /*2970*/  ISETP.GE.AND P6, PT, R3, R24, PT ;  /* 0x000000180300720c */ /* 0x000fda0003fc6270 */
[----:B------:R-:W2:Y:S04]  /*2980*/  @P6 LDG.E R19, desc[UR10][R16.64+0x8] ;  /* 0x0000080a10136981 */ /* 0x000ea8000c1e1900 */
[----:B------:R-:W2:Y:S01]  /*2990*/  @P6 LDG.E.CONSTANT R18, desc[UR10][R14.64+0x8] ;  /* 0x0000080a0e126981 */ /* 0x000ea2000c1e9900 */
[----:B------:R-:W-:Y:S02]  /*29a0*/  VIADD R20, R23, 0x3 ;  /* 0x0000000317147836 */ /* 0x000fe40000000000 */
[----:B--2---:R-:W-:-:S03]  /*29b0*/  @P6 FFMA R21, -R18, R19, R21 ;  /* 0x0000001312156223 */ /* 0x004fc60000000115 */
[----:B------:R-:W-:-:S13]  /*29c0*/  ISETP.GE.AND P6, PT, R3, R20, PT ;  /* 0x000000140300720c */ /* 0x000fda0003fc6270 */
[----:B------:R-:W2:Y:S04]  /*29d0*/  @P6 LDG.E R19, desc[UR10][R16.64+0xc] ;  /* 0x00000c0a10136981 */ /* 0x000ea8000c1e1900 */
[----:B------:R-:W2:Y:S01]  /*29e0*/  @P6 LDG.E.CONSTANT R18, desc[UR10][R14.64+0xc] ;  /* 0x00000c0a0e126981 */ /* 0x000ea2000c1e9900 */
[----:B------:R-:W-:Y:S01]  /*29f0*/  IADD3 R20, PT, PT, R23, 0x4, RZ ;  /* 0x0000000417147810 */ /* 0x000fe20007ffe0ff */
        /* <DEDUP_REMOVED lines=19> */
[----:B------:R-:W-:Y:S01]  /*2b30*/  LOP3.LUT R25, R8, 0xfffffff8, RZ, 0xc0, !PT ;  /* 0xfffffff808197812 */ /* 0x000fe200078ec0ff */
[----:B------:R-:W-:Y:S02]  /*2b40*/  VIADD R23, R23, 0x8 ;  /* 0x0000000817177836 */ /* 0x000fe40000000000 */
[----:B--2---:R-:W-:Y:S01]  /*2b50*/  @P6 FFMA R21, -R20, R19, R21 ;  /* 0x0000001314156223 */ /* 0x004fe20000000115 */
[----:B------:R-:W-:-:S13]  /*2b60*/  ISETP.NE.AND P6, PT, R18, R25, PT ;  /* 0x000000191200720c */ /* 0x000fda0003fc5270 */
[----:B------:R-:W-:Y:S05]  /*2b70*/  @P6 BRA `(.L_x_233) ;  /* 0xfffffffc00346947 */ /* 0x000fea000383ffff */
.L_x_232:
[----:B------:R-:W-:Y:S05]  /*2b80*/  @!P0 BRA `(.L_x_234) ;  /* 0x0000000400108947 */ /* 0x000fea0003800000 */
[----:B------:R-:W-:Y:S05]  /*2b90*/  @!P4 BRA `(.L_x_235) ;  /* 0x000000000078c947 */ /* 0x000fea0003800000 */
[-C--:B------:R-:W-:Y:S01]  /*2ba0*/  ISETP.GE.AND P6, PT, R3, R23.reuse, PT ;  /* 0x000000170300720c */ /* 0x080fe20003fc6270 */
[----:B------:R-:W2:Y:S01]  /*2bb0*/  LDC.64 R14, c[0x0][0x388] ;  /* 0x0000e200ff0e7b82 */ /* 0x000ea20000000a00 */
[----:B------:R-:W-:Y:S01]  /*2bc0*/  IADD3 R20, P0, PT, R10, R23, RZ ;  /* 0x000000170a147210 */ /* 0x000fe20007f1e0ff */
[----:B------:R-:W-:-:S04]  /*2bd0*/  IMAD.IADD R25, R4, 0x1, R23 ;  /* 0x0000000104197824 */ /* 0x000fc800078e0217 */
[----:B------:R-:W-:Y:S02]  /*2be0*/  IMAD.X R22, RZ, RZ, RZ, P0 ;  /* 0x000000ffff167224 */ /* 0x000fe400000e06ff */
[----:B0-----:R-:W0:Y:S04]  /*2bf0*/  LDC.64 R18, c[0x0][0x3a0] ;  /* 0x0000e800ff127b82 */ /* 0x001e280000000a00 */
[----:B------:R-:W-:-:S04]  /*2c00*/  @P6 IADD3 R27, PT, PT, R10, R23, RZ ;  /* 0x000000170a1b6210 */ /* 0x000fc80007ffe0ff */
[----:B------:R-:W3:Y:S01]  /*2c10*/  @P6 LDC.64 R16, c[0x0][0x388] ;  /* 0x0000e200ff106b82 */ /* 0x000ee20000000a00 */
[----:B--2---:R-:W-:-:S04]  /*2c20*/  LEA R14, P0, R20, R14, 0x2 ;  /* 0x0000000e140e7211 */ /* 0x004fc800078010ff */
[----:B------:R-:W-:Y:S02]  /*2c30*/  LEA.HI.X R15, R20, R15, R22, 0x2, P0 ;  /* 0x0000000f140f7211 */ /* 0x000fe400000f1416 */
[----:B------:R-:W-:Y:S01]  /*2c40*/  ISETP.GT.AND P0, PT, R3, R23, PT ;  /* 0x000000170300720c */ /* 0x000fe20003f04270 */
[----:B0-----:R-:W-:-:S05]  /*2c50*/  IMAD.WIDE R18, R25, 0x4, R18 ;  /* 0x0000000419127825 */ /* 0x001fca00078e0212 */
[----:B------:R-:W2:Y:S01]  /*2c60*/  @P6 LDG.E R20, desc[UR10][R18.64] ;  /* 0x0000000a12146981 */ /* 0x000ea2000c1e1900 */
[----:B---3--:R-:W-:-:S06]  /*2c70*/  @P6 IMAD.WIDE.U32 R16, R27, 0x4, R16 ;  /* 0x000000041b106825 */ /* 0x008fcc00078e0010 */
[----:B------:R-:W3:Y:S04]  /*2c80*/  @P0 LDG.E R24, desc[UR10][R18.64+0x4] ;  /* 0x0000040a12180981 */ /* 0x000ee8000c1e1900 */
[----:B------:R-:W2:Y:S04]  /*2c90*/  @P6 LDG.E.CONSTANT R16, desc[UR10][R16.64] ;  /* 0x0000000a10106981 */ /* 0x000ea8000c1e9900 */
[----:B------:R-:W3:Y:S01]  /*2ca0*/  @P0 LDG.E.CONSTANT R22, desc[UR10][R14.64+0x4] ;  /* 0x0000040a0e160981 */ /* 0x000ee2000c1e9900 */
[----:B------:R-:W-:Y:S02]  /*2cb0*/  VIADD R26, R23, 0x2 ;  /* 0x00000002171a7836 */ /* 0x000fe40000000000 */
[----:B--2--5:R-:W-:-:S03]  /*2cc0*/  @P6 FFMA R21, -R16, R20, R21 ;  /* 0x0000001410156223 */ /* 0x024fc60000000115 */
[----:B------:R-:W-:Y:S02]  /*2cd0*/  ISETP.GE.AND P6, PT, R3, R26, PT ;  /* 0x0000001a0300720c */ /* 0x000fe40003fc6270 */
[----:B------:R-:W-:Y:S01]  /*2ce0*/  IADD3 R20, PT, PT, R23, 0x3, RZ ;  /* 0x0000000317147810 */ /* 0x000fe20007ffe0ff */
[----:B---3--:R-:W-:-:S03]  /*2cf0*/  @P0 FFMA R21, -R22, R24, R21 ;  /* 0x0000001816150223 */ /* 0x008fc60000000115 */
[----:B------:R-:W-:-:S07]  /*2d00*/  ISETP.GE.AND P0, PT, R3, R20, PT ;  /* 0x000000140300720c */ /* 0x000fce0003f06270 */
[----:B------:R-:W2:Y:S04]  /*2d10*/  @P6 LDG.E R20, desc[UR10][R18.64+0x8] ;  /* 0x0000080a12146981 */ /* 0x000ea8000c1e1900 */
[----:B------:R-:W2:Y:S04]  /*2d20*/  @P6 LDG.E.CONSTANT R16, desc[UR10][R14.64+0x8] ;  /* 0x0000080a0e106981 */ /* 0x000ea8000c1e9900 */
[----:B------:R-:W3:Y:S04]  /*2d30*/  @P0 LDG.E R17, desc[UR10][R18.64+0xc] ;  /* 0x00000c0a12110981 */ /* 0x000ee8000c1e1900 */
[----:B------:R-:W3:Y:S01]  /*2d40*/  @P0 LDG.E.CONSTANT R22, desc[UR10][R14.64+0xc] ;  /* 0x00000c0a0e160981 */ /* 0x000ee2000c1e9900 */
[----:B------:R-:W-:-:S02]  /*2d50*/  VIADD R23, R23, 0x4 ;  /* 0x0000000417177836 */ /* 0x000fc40000000000 */
[----:B--2---:R-:W-:-:S04]  /*2d60*/  @P6 FFMA R21, -R16, R20, R21 ;  /* 0x0000001410156223 */ /* 0x004fc80000000115 */
[----:B---3--:R-:W-:-:S07]  /*2d70*/  @P0 FFMA R21, -R22, R17, R21 ;  /* 0x0000001116150223 */ /* 0x008fce0000000115 */
.L_x_235:
[----:B------:R-:W-:Y:S01]  /*2d80*/  LOP3.LUT P0, RZ, R0, 0x3, RZ, 0xc0, !PT ;  /* 0x0000000300ff7812 */ /* 0x000fe2000780c0ff */
[----:B------:R-:W-:-:S12]  /*2d90*/  BSSY.RECONVERGENT B0, `(.L_x_234) ;  /* 0x0000023000007945 */ /* 0x000fd80003800200 */
[----:B------:R-:W-:Y:S05]  /*2da0*/  @!P0 BRA `(.L_x_236) ;  /* 0x0000000000848947 */ /* 0x000fea0003800000 */
[----:B------:R-:W-:Y:S05]  /*2db0*/  @!P2 BRA `(.L_x_237) ;  /* 0x000000000050a947 */ /* 0x000fea0003800000 */
[-C--:B------:R-:W-:Y:S01]  /*2dc0*/  ISETP.GT.AND P0, PT, R3, R23.reuse, PT ;  /* 0x000000170300720c */ /* 0x080fe20003f04270 */
[----:B0-----:R-:W0:Y:S01]  /*2dd0*/  LDC.64 R18, c[0x0][0x3a0] ;  /* 0x0000e800ff127b82 */ /* 0x001e220000000a00 */
[----:B------:R-:W-:-:S11]  /*2de0*/  IADD3 R25, PT, PT, R4, R23, RZ ;  /* 0x0000001704197210 */ /* 0x000fd60007ffe0ff */
[----:B------:R-:W2:Y:S01]  /*2df0*/  @P0 LDC.64 R14, c[0x0][0x388] ;  /* 0x0000e200ff0e0b82 */ /* 0x000ea20000000a00 */
[----:B------:R-:W-:-:S05]  /*2e00*/  @P0 IADD3 R16, P6, PT, R10, R23, RZ ;  /* 0x000000170a100210 */ /* 0x000fca0007fde0ff */
[----:B------:R-:W-:Y:S02]  /*2e10*/  @P0 IMAD.X R17, RZ, RZ, RZ, P6 ;  /* 0x000000ffff110224 */ /* 0x000fe400030e06ff */
[----:B0-----:R-:W-:-:S05]  /*2e20*/  IMAD.WIDE R18, R25, 0x4, R18 ;  /* 0x0000000419127825 */ /* 0x001fca00078e0212 */
[----:B------:R-:W3:Y:S01]  /*2e30*/  @P0 LDG.E R22, desc[UR10][R18.64+0x4] ;  /* 0x0000040a12160981 */ /* 0x000ee2000c1e1900 */
[----:B--2---:R-:W-:-:S04]  /*2e40*/  @P0 LEA R14, P6, R16, R14, 0x2 ;  /* 0x0000000e100e0211 */ /* 0x004fc800078c10ff */
[----:B------:R-:W-:Y:S02]  /*2e50*/  @P0 LEA.HI.X R15, R16, R15, R17, 0x2, P6 ;  /* 0x0000000f100f0211 */ /* 0x000fe400030f1411 */
[----:B------:R-:W-:-:S03]  /*2e60*/  ISETP.GE.AND P6, PT, R3, R23, PT ;  /* 0x000000170300720c */ /* 0x000fc60003fc6270 */
[----:B------:R-:W3:Y:S10]  /*2e70*/  @P0 LDG.E.CONSTANT R14, desc[UR10][R14.64+0x4] ;  /* 0x0000040a0e0e0981 */ /* 0x000ef4000c1e9900 */
[----:B------:R-:W0:Y:S01]  /*2e80*/  @P6 LDC.64 R16, c[0x0][0x388] ;  /* 0x0000e200ff106b82 */ /* 0x000e220000000a00 */
[----:B------:R-:W-:Y:S01]  /*2e90*/  @P6 IMAD.IADD R27, R10, 0x1, R23 ;  /* 0x000000010a1b6824 */ /* 0x000fe200078e0217 */
[----:B------:R-:W2:Y:S03]  /*2ea0*/  @P6 LDG.E R20, desc[UR10][R18.64] ;  /* 0x0000000a12146981 */ /* 0x000ea6000c1e1900 */
[----:B0-----:R-:W-:-:S06]  /*2eb0*/  @P6 IMAD.WIDE.U32 R16, R27, 0x4, R16 ;  /* 0x000000041b106825 */ /* 0x001fcc00078e0010 */
[----:B------:R-:W2:Y:S01]  /*2ec0*/  @P6 LDG.E.CONSTANT R16, desc[UR10][R16.64] ;  /* 0x0000000a10106981 */ /* 0x000ea2000c1e9900 */
[----:B------:R-:W-:Y:S02]  /*2ed0*/  VIADD R23, R23, 0x2 ;  /* 0x0000000217177836 */ /* 0x000fe40000000000 */
[----:B--2--5:R-:W-:-:S04]  /*2ee0*/  @P6 FFMA R21, -R16, R20, R21 ;  /* 0x0000001410156223 */ /* 0x024fc80000000115 */
[----:B---3--:R-:W-:-:S07]  /*2ef0*/  @P0 FFMA R21, -R14, R22, R21 ;  /* 0x000000160e150223 */ /* 0x008fce0000000115 */
.L_x_237:
[----:B------:R-:W-:-:S04]  /*2f00*/  LOP3.LUT P0, RZ, R7, 0x1, RZ, 0xc0, !PT ;  /* 0x0000000107ff7812 */ /* 0x000fc8000780c0ff */
[----:B------:R-:W-:-:S13]  /*2f10*/  ISETP.LT.OR P0, PT, R3, R23, !P0 ;  /* 0x000000170300720c */ /* 0x000fda0004701670 */
[----:B------:R-:W-:Y:S05]  /*2f20*/  @P0 BRA `(.L_x_236) ;  /* 0x0000000000240947 */ /* 0x000fea0003800000 */
[----:B------:R-:W2:Y:S01]  /*2f30*/  LDC.64 R16, c[0x0][0x388] ;  /* 0x0000e200ff107b82 */ /* 0x000ea20000000a00 */
[----:B------:R-:W-:Y:S01]  /*2f40*/  IADD3 R19, PT, PT, R10, R23, RZ ;  /* 0x000000170a137210 */ /* 0x000fe20007ffe0ff */
[----:B------:R-:W-:-:S06]  /*2f50*/  IMAD.IADD R23, R4, 0x1, R23 ;  /* 0x0000000104177824 */ /* 0x000fcc00078e0217 */
[----:B------:R-:W3:Y:S01]  /*2f60*/  LDC.64 R14, c[0x0][0x3a0] ;  /* 0x0000e800ff0e7b82 */ /* 0x000ee20000000a00 */
[----:B--2---:R-:W-:-:S06]  /*2f70*/  IMAD.WIDE.U32 R16, R19, 0x4, R16 ;  /* 0x0000000413107825 */ /* 0x004fcc00078e0010 */
[----:B------:R-:W2:Y:S01]  /*2f80*/  LDG.E.CONSTANT R16, desc[UR10][R16.64] ;  /* 0x0000000a10107981 */ /* 0x000ea2000c1e9900 */
[----:B---3--:R-:W-:-:S06]  /*2f90*/  IMAD.WIDE R14, R23, 0x4, R14 ;  /* 0x00000004170e7825 */ /* 0x008fcc00078e020e */
[----:B------:R-:W2:Y:S02]  /*2fa0*/  LDG.E R14, desc[UR10][R14.64] ;  /* 0x0000000a0e0e7981 */ /* 0x000ea4000c1e1900 */
[----:B--2--5:R-:W-:-:S07]  /*2fb0*/  FFMA R21, -R16, R14, R21 ;  /* 0x0000000e10157223 */ /* 0x024fce0000000115 */
.L_x_236:
[----:B-1----:R-:W-:Y:S05]  /*2fc0*/  BSYNC.RECONVERGENT B0 ;  /* 0x0000000000007941 */ /* 0x002fea0003800200 */
.L_x_234:
[----:B------:R-:W-:Y:S01]  /*2fd0*/  LOP3.LUT P6, RZ, R6, 0xf, RZ, 0xc0, !PT ;  /* 0x0000000f06ff7812 */ /* 0x000fe200078cc0ff */
[----:B------:R-:W-:Y:S01]  /*2fe0*/  IMAD.MOV.U32 R17, RZ, RZ, R6 ;  /* 0x000000ffff117224 */ /* 0x000fe200078e0006 */
[----:B------:R-:W-:Y:S11]  /*2ff0*/  @!P1 BRA `(.L_x_238) ;  /* 0x0000000000a09947 */ /* 0x000ff60003800000 */
[----:B------:R-:W-:Y:S01]  /*3000*/  MOV R17, R6 ;  /* 0x0000000600117202 */ /* 0x000fe20000000f00 */
[----:B------:R-:W-:-:S06]  /*3010*/  UMOV UR4, URZ ;  /* 0x000000ff00047c82 */ /* 0x000fcc0008000000 */
.L_x_239:
[----:B0-----:R-:W-:-:S05]  /*3020*/  IMAD.WIDE R14, R17, 0x4, R12 ;  /* 0x00000004110e7825 */ /* 0x001fca00078e020c */
[----:B------:R-:W2:Y:S04]  /*3030*/  LDG.E R19, desc[UR10][R14.64+-0x4] ;  /* 0xfffffc0a0e137981 */ /* 0x000ea8000c1e1900 */
[----:B------:R-:W3:Y:S04]  /*3040*/  LDG.E R23, desc[UR10][R14.64+-0x8] ;  /* 0xfffff80a0e177981 */ /* 0x000ee8000c1e1900 */
[----:B------:R-:W4:Y:S04]  /*3050*/  LDG.E R25, desc[UR10][R14.64+-0xc] ;  /* 0xfffff40a0e197981 */ /* 0x000f28000c1e1900 */
[----:B------:R-:W4:Y:S04]  /*3060*/  LDG.E R27, desc[UR10][R14.64+-0x10] ;  /* 0xfffff00a0e1b7981 */ /* 0x000f28000c1e1900 */
[----:B------:R-:W4:Y:S04]  /*3070*/  LDG.E R29, desc[UR10][R14.64+-0x14] ;  /* 0xffffec0a0e1d7981 */ /* 0x000f28000c1e1900 */
[----:B------:R-:W4:Y:S04]  /*3080*/  LDG.E R16, desc[UR10][R14.64+-0x18] ;  /* 0xffffe80a0e107981 */ /* 0x000f28000c1e1900 */
[----:B0-----:R-:W4:Y:S04]  /*3090*/  LDG.E R18, desc[UR10][R14.64+-0x1c] ;  /* 0xffffe40a0e127981 */ /* 0x001f28000c1e1900 */
[----:B------:R-:W4:Y:S04]  /*30a0*/  LDG.E R20, desc[UR10][R14.64+-0x20] ;  /* 0xffffe00a0e147981 */ /* 0x000f28000c1e1900 */
[----:B------:R-:W4:Y:S04]  /*30b0*/  LDG.E R22, desc[UR10][R14.64+-0x24] ;  /* 0xffffdc0a0e167981 */ /* 0x000f28000c1e1900 */
[----:B------:R-:W4:Y:S04]  /*30c0*/  LDG.E R24, desc[UR10][R14.64+-0x28] ;  /* 0xffffd80a0e187981 */ /* 0x000f28000c1e1900 */
[----:B------:R-:W4:Y:S04]  /*30d0*/  LDG.E R26, desc[UR10][R14.64+-0x2c] ;  /* 0xffffd40a0e1a7981 */ /* 0x000f28000c1e1900 */
[----:B------:R-:W4:Y:S04]  /*30e0*/  LDG.E R28, desc[UR10][R14.64+-0x40] ;  /* 0xffffc00a0e1c7981 */ /* 0x000f28000c1e1900 */
[----:B--2---:R0:W-:Y:S04]  /*30f0*/  STG.E desc[UR10][R14.64], R19 ;  /* 0x000000130e007986 */ /* 0x0041e8000c10190a */
[----:B---3--:R2:W-:Y:S04]  /*3100*/  STG.E desc[UR10][R14.64+-0x4], R23 ;  /* 0xfffffc170e007986 */ /* 0x0085e8000c10190a */
[----:B----4-:R3:W-:Y:S04]  /*3110*/  STG.E desc[UR10][R14.64+-0x8], R25 ;  /* 0xfffff8190e007986 */ /* 0x0107e8000c10190a */
[----:B------:R4:W-:Y:S04]  /*3120*/  STG.E desc[UR10][R14.64+-0xc], R27 ;  /* 0xfffff41b0e007986 */ /* 0x0009e8000c10190a */
[----:B0-----:R-:W4:Y:S04]  /*3130*/  LDG.E R19, desc[UR10][R14.64+-0x30] ;  /* 0xffffd00a0e137981 */ /* 0x001f28000c1e1900 */
[----:B--2---:R-:W2:Y:S04]  /*3140*/  LDG.E R23, desc[UR10][R14.64+-0x34] ;  /* 0xffffcc0a0e177981 */ /* 0x004ea8000c1e1900 */
[----:B---3--:R-:W3:Y:S04]  /*3150*/  LDG.E R25, desc[UR10][R14.64+-0x38] ;  /* 0xffffc80a0e197981 */ /* 0x008ee8000c1e1900 */
[----:B----4-:R-:W4:Y:S01]  /*3160*/  LDG.E R27, desc[UR10][R14.64+-0x3c] ;  /* 0xffffc40a0e1b7981 */ /* 0x010f22000c1e1900 */
[----:B------:R-:W-:-:S03]  /*3170*/  UIADD3 UR4, UPT, UPT, UR4, 0x10, URZ ;  /* 0x0000001004047890 */ /* 0x000fc6000fffe0ff */
[----:B------:R-:W-:Y:S04]  /*3180*/  STG.E desc[UR10][R14.64+-0x10], R29 ;  /* 0xfffff01d0e007986 */ /* 0x000fe8000c10190a */
[----:B------:R0:W-:Y:S04]  /*3190*/  STG.E desc[UR10][R14.64+-0x14], R16 ;  /* 0xffffec100e007986 */ /* 0x0001e8000c10190a */
[----:B------:R1:W-:Y:S04]  /*31a0*/  STG.E desc[UR10][R14.64+-0x18], R18 ;  /* 0xffffe8120e007986 */ /* 0x0003e8000c10190a */
[----:B------:R1:W-:Y:S04]  /*31b0*/  STG.E desc[UR10][R14.64+-0x1c], R20 ;  /* 0xffffe4140e007986 */ /* 0x0003e8000c10190a */
[----:B------:R1:W-:Y:S01]  /*31c0*/  STG.E desc[UR10][R14.64+-0x20], R22 ;  /* 0xffffe0160e007986 */ /* 0x0003e2000c10190a */
[----:B0-----:R-:W-:-:S03]  /*31d0*/  LOP3.LUT R16, R6, 0xfffffff0, RZ, 0xc0, !PT ;  /* 0xfffffff006107812 */ /* 0x001fc600078ec0ff */
[----:B------:R0:W-:Y:S04]  /*31e0*/  STG.E desc[UR10][R14.64+-0x24], R24 ;  /* 0xffffdc180e007986 */ /* 0x0001e8000c10190a */
[----:B------:R0:W-:Y:S04]  /*31f0*/  STG.E desc[UR10][R14.64+-0x28], R26 ;  /* 0xffffd81a0e007986 */ /* 0x0001e8000c10190a */
[----:B------:R0:W-:Y:S01]  /*3200*/  STG.E desc[UR10][R14.64+-0x3c], R28 ;  /* 0xffffc41c0e007986 */ /* 0x0001e2000c10190a */
[----:B------:R-:W-:Y:S01]  /*3210*/  ISETP.NE.AND P0, PT, R16, UR4, PT ;  /* 0x0000000410007c0c */ /* 0x000fe2000bf05270 */
[----:B------:R-:W-:-:S02]  /*3220*/  VIADD R17, R17, 0xfffffff0 ;  /* 0xfffffff011117836 */ /* 0x000fc40000000000 */
[----:B------:R0:W-:Y:S04]  /*3230*/  STG.E desc[UR10][R14.64+-0x2c], R19 ;  /* 0xffffd4130e007986 */ /* 0x0001e8000c10190a */
[----:B--2---:R0:W-:Y:S04]  /*3240*/  STG.E desc[UR10][R14.64+-0x30], R23 ;  /* 0xffffd0170e007986 */ /* 0x0041e8000c10190a */
[----:B---3--:R0:W-:Y:S04]  /*3250*/  STG.E desc[UR10][R14.64+-0x34], R25 ;  /* 0xffffcc190e007986 */ /* 0x0081e8000c10190a */
[----:B----4-:R0:W-:Y:S01]  /*3260*/  STG.E desc[UR10][R14.64+-0x38], R27 ;  /* 0xffffc81b0e007986 */ /* 0x0101e2000c10190a */
[----:B-1----:R-:W-:Y:S05]  /*3270*/  @P0 BRA `(.L_x_239) ;  /* 0xfffffffc00680947 */ /* 0x002fea000383ffff */
.L_x_238:
[----:B------:R-:W-:Y:S05]  /*3280*/  @!P6 BRA `(.L_x_240) ;  /* 0x0000000000b4e947 */ /* 0x000fea0003800000 */
[----:B------:R-:W-:Y:S01]  /*3290*/  LOP3.LUT P0, RZ, R5, 0x7, RZ, 0xc0, !PT ;  /* 0x0000000705ff7812 */ /* 0x000fe2000780c0ff */
[----:B------:R-:W-:-:S12]  /*32a0*/  @!P5 BRA `(.L_x_241) ;  /* 0x000000000048d947 */ /* 0x000fd80003800000 */
[----:B0-----:R-:W-:-:S05]  /*32b0*/  IMAD.WIDE R14, R17, 0x4, R12 ;  /* 0x00000004110e7825 */ /* 0x001fca00078e020c */
[----:B------:R-:W2:Y:S04]  /*32c0*/  LDG.E R19, desc[UR10][R14.64+-0x4] ;  /* 0xfffffc0a0e137981 */ /* 0x000ea8000c1e1900 */
[----:B------:R-:W3:Y:S04]  /*32d0*/  LDG.E R23, desc[UR10][R14.64+-0x8] ;  /* 0xfffff80a0e177981 */ /* 0x000ee8000c1e1900 */
[----:B------:R-:W4:Y:S04]  /*32e0*/  LDG.E R25, desc[UR10][R14.64+-0xc] ;  /* 0xfffff40a0e197981 */ /* 0x000f28000c1e1900 */
[----:B------:R-:W4:Y:S04]  /*32f0*/  LDG.E R27, desc[UR10][R14.64+-0x10] ;  /* 0xfffff00a0e1b7981 */ /* 0x000f28000c1e1900 */
[----:B------:R-:W4:Y:S04]  /*3300*/  LDG.E R29, desc[UR10][R14.64+-0x14] ;  /* 0xffffec0a0e1d7981 */ /* 0x000f28000c1e1900 */
[----:B------:R-:W4:Y:S04]  /*3310*/  LDG.E R16, desc[UR10][R14.64+-0x18] ;  /* 0xffffe80a0e107981 */ /* 0x000f28000c1e1900 */
[----:B------:R-:W4:Y:S04]  /*3320*/  LDG.E R18, desc[UR10][R14.64+-0x1c] ;  /* 0xffffe40a0e127981 */ /* 0x000f28000c1e1900 */
[----:B------:R-:W4:Y:S01]  /*3330*/  LDG.E R20, desc[UR10][R14.64+-0x20] ;  /* 0xffffe00a0e147981 */ /* 0x000f22000c1e1900 */
[----:B------:R-:W-:-:S03]  /*3340*/  IADD3 R17, PT, PT, R17, -0x8, RZ ;  /* 0xfffffff811117810 */ /* 0x000fc60007ffe0ff */
[----:B--2---:R2:W-:Y:S04]  /*3350*/  STG.E desc[UR10][R14.64], R19 ;  /* 0x000000130e007986 */ /* 0x0045e8000c10190a */
[----:B---3--:R2:W-:Y:S04]  /*3360*/  STG.E desc[UR10][R14.64+-0x4], R23 ;  /* 0xfffffc170e007986 */ /* 0x0085e8000c10190a */
[----:B----4-:R2:W-:Y:S04]  /*3370*/  STG.E desc[UR10][R14.64+-0x8], R25 ;  /* 0xfffff8190e007986 */ /* 0x0105e8000c10190a */
[----:B------:R2:W-:Y:S04]  /*3380*/  STG.E desc[UR10][R14.64+-0xc], R27 ;  /* 0xfffff41b0e007986 */ /* 0x0005e8000c10190a */
[----:B------:R2:W-:Y:S04]  /*3390*/  STG.E desc[UR10][R14.64+-0x10], R29 ;  /* 0xfffff01d0e007986 */ /* 0x0005e8000c10190a */
[----:B------:R2:W-:Y:S04]  /*33a0*/  STG.E desc[UR10][R14.64+-0x14], R16 ;  /* 0xffffec100e007986 */ /* 0x0005e8000c10190a */
[----:B------:R2:W-:Y:S04]  /*33b0*/  STG.E desc[UR10][R14.64+-0x18], R18 ;  /* 0xffffe8120e007986 */ /* 0x0005e8000c10190a */
[----:B------:R2:W-:Y:S02]  /*33c0*/  STG.E desc[UR10][R14.64+-0x1c], R20 ;  /* 0xffffe4140e007986 */ /* 0x0005e4000c10190a */
.L_x_241:
[----:B------:R-:W-:Y:S05]  /*33d0*/  @!P0 BRA `(.L_x_240) ;  /* 0x0000000000608947 */ /* 0x000fea0003800000 */
[----:B------:R-:W-:Y:S01]  /*33e0*/  ISETP.NE.AND P0, PT, R9, RZ, PT ;  /* 0x000000ff0900720c */ /* 0x000fe20003f05270 */
[----:B------:R-:W-:-:S12]  /*33f0*/  @!P3 BRA `(.L_x_242) ;  /* 0x000000000028b947 */ /* 0x000fd80003800000 */
[----:B0-2---:R-:W-:-:S05]  /*3400*/  IMAD.WIDE R14, R17, 0x4, R12 ;  /* 0x00000004110e7825 */ /* 0x005fca00078e020c */
[----:B------:R-:W2:Y:S04]  /*3410*/  LDG.E R19, desc[UR10][R14.64+-0x4] ;  /* 0xfffffc0a0e137981 */ /* 0x000ea8000c1e1900 */
[----:B------:R-:W3:Y:S04]  /*3420*/  LDG.E R23, desc[UR10][R14.64+-0x8] ;  /* 0xfffff80a0e177981 */ /* 0x000ee8000c1e1900 */
[----:B------:R-:W4:Y:S04]  /*3430*/  LDG.E R25, desc[UR10][R14.64+-0xc] ;  /* 0xfffff40a0e197981 */ /* 0x000f28000c1e1900 */
[----:B------:R-:W4:Y:S01]  /*3440*/  LDG.E R27, desc[UR10][R14.64+-0x10] ;  /* 0xfffff00a0e1b7981 */ /* 0x000f22000c1e1900 */
[----:B------:R-:W-:-:S03]  /*3450*/  VIADD R17, R17, 0xfffffffc ;  /* 0xfffffffc11117836 */ /* 0x000fc60000000000 */
[----:B--2---:R0:W-:Y:S04]  /*3460*/  STG.E desc[UR10][R14.64], R19 ;  /* 0x000000130e007986 */ /* 0x0041e8000c10190a */
[----:B---3--:R0:W-:Y:S04]  /*3470*/  STG.E desc[UR10][R14.64+-0x4], R23 ;  /* 0xfffffc170e007986 */ /* 0x0081e8000c10190a */
[----:B----4-:R0:W-:Y:S04]  /*3480*/  STG.E desc[UR10][R14.64+-0x8], R25 ;  /* 0xfffff8190e007986 */ /* 0x0101e8000c10190a */
[----:B------:R0:W-:Y:S02]  /*3490*/  STG.E desc[UR10][R14.64+-0xc], R27 ;  /* 0xfffff41b0e007986 */ /* 0x0001e4000c10190a */
.L_x_242:
[----:B------:R-:W-:Y:S05]  /*34a0*/  @!P0 BRA `(.L_x_240) ;  /* 0x00000000002c8947 */ /* 0x000fea0003800000 */
[----:B0-2---:R-:W-:-:S05]  /*34b0*/  IMAD.WIDE R14, R17, 0x4, R12 ;  /* 0x00000004110e7825 */ /* 0x005fca00078e020c */
[----:B------:R-:W2:Y:S01]  /*34c0*/  LDG.E R17, desc[UR10][R14.64+-0x4] ;  /* 0xfffffc0a0e117981 */ /* 0x000ea2000c1e1900 */
[----:B------:R-:W-:-:S03]  /*34d0*/  ISETP.NE.AND P0, PT, R9, 0x1, PT ;  /* 0x000000010900780c */ /* 0x000fc60003f05270 */
[----:B--2---:R3:W-:Y:S10]  /*34e0*/  STG.E desc[UR10][R14.64], R17 ;  /* 0x000000110e007986 */ /* 0x0047f4000c10190a */
[----:B------:R-:W-:Y:S05]  /*34f0*/  @!P0 BRA `(.L_x_240) ;  /* 0x0000000000188947 */ /* 0x000fea0003800000 */
[----:B---3--:R-:W2:Y:S01]  /*3500*/  LDG.E R17, desc[UR10][R14.64+-0x8] ;  /* 0xfffff80a0e117981 */ /* 0x008ea2000c1e1900 */
[----:B------:R-:W-:-:S03]  /*3510*/  ISETP.NE.AND P0, PT, R9, 0x2, PT ;  /* 0x000000020900780c */ /* 0x000fc60003f05270 */
[----:B--2---:R4:W-:Y:S10]  /*3520*/  STG.E desc[UR10][R14.64+-0x4], R17 ;  /* 0xfffffc110e007986 */ /* 0x0049f4000c10190a */
[----:B------:R-:W-:Y:S05]  /*3530*/  @!P0 BRA `(.L_x_240) ;  /* 0x0000000000088947 */ /* 0x000fea0003800000 */
[----:B----4-:R-:W2:Y:S04]  /*3540*/  LDG.E R17, desc[UR10][R14.64+-0xc] ;  /* 0xfffff40a0e117981 */ /* 0x010ea8000c1e1900 */
[----:B--2---:R0:W-:Y:S02]  /*3550*/  STG.E desc[UR10][R14.64+-0x8], R17 ;  /* 0xfffff8110e007986 */ /* 0x0041e4000c10190a */
.L_x_240:
[----:B0-234-:R-:W0:Y:S01]  /*3560*/  LDC.64 R14, c[0x0][0x398] ;  /* 0x0000e600ff0e7b82 */ /* 0x01de220000000a00 */
[----:B------:R-:W2:Y:S01]  /*3570*/  LDCU UR4, c[0x0][0x3a8] ;  /* 0x00007500ff0477ac */ /* 0x000ea20008000800 */
[----:B-----5:R-:W-:Y:S01]  /*3580*/  FMUL R17, R2, R21 ;  /* 0x0000001502117220 */ /* 0x020fe20000400000 */
[----:B------:R3:W-:Y:S01]  /*3590*/  STG.E desc[UR10][R12.64], R21 ;  /* 0x000000150c007986 */ /* 0x0007e2000c10190a */
[----:B-1----:R-:W-:-:S04]  /*35a0*/  IADD3 R3, PT, PT, R3, UR5, RZ ;  /* 0x0000000503037c10 */ /* 0x002fc8000fffe0ff */
[----:B--2---:R-:W-:Y:S01]  /*35b0*/  ISETP.GE.AND P0, PT, R3, UR4, PT ;  /* 0x0000000403007c0c */ /* 0x004fe2000bf06270 */
[----:B0-----:R-:W-:-:S05]  /*35c0*/  IMAD.WIDE R14, R11, 0x4, R14 ;  /* 0x000000040b0e7825 */ /* 0x001fca00078e020e */
[----:B------:R3:W-:Y:S07]  /*35d0*/  STG.E desc[UR10][R14.64], R17 ;  /* 0x000000110e007986 */ /* 0x0007ee000c10190a */
[----:B------:R-:W-:Y:S05]  /*35e0*/  @!P0 BRA `(.L_x_243) ;  /* 0xfffffff0006c8947 */ /* 0x000fea000383ffff */
[----:B------:R-:W-:Y:S05]  /*35f0*/  EXIT ;  /* 0x000000000000794d */ /* 0x000fea0003800000 */
.L_x_204:
[----:B------:R-:W-:-:S13]  /*3600*/  ISETP.GE.AND P0, PT, R14, 0x2, PT ;  /* 0x000000020e00780c */ /* 0x000fda0003f06270 */
[----:B------:R-:W-:Y:S05]  /*3610*/  @!P0 BRA `(.L_x_244) ;  /* 0x0000000400288947 */ /* 0x000fea0003800000 */
[----:B------:R-:W0:Y:S01]  /*3620*/  LDC.64 R10, c[0x0][0x380] ;  /* 0x0000e000ff0a7b82 */ /* 0x000e220000000a00 */
[----:B------:R-:W-:-:S07]  /*3630*/  ISETP.GT.AND P0, PT, R9, 0x2, PT ;  /* 0x000000020900780c */ /* 0x000fce0003f04270 */
[----:B------:R-:W2:Y:S06]  /*3640*/  LDC.64 R14, c[0x0][0x398] ;  /* 0x0000e600ff0e7b82 */ /* 0x000eac0000000a00 */
[----:B------:R-:W-:Y:S05]  /*3650*/  @P0 BRA `(.L_x_245) ;  /* 0x0000000000340947 */ /* 0x000fea0003800000 */
[----:B------:R-:W-:Y:S01]  /*3660*/  BSSY.RECONVERGENT B0, `(.L_x_246) ;  /* 0x000000a000007945 */ /* 0x000fe20003800200 */
.L_x_247:
[----:B---3--:R-:W-:-:S04]  /*3670*/  IMAD R7, R8, UR8, R3 ;  /* 0x0000000808077c24 */ /* 0x008fc8000f8e0203 */
[----:B0-----:R-:W-:-:S06]  /*3680*/  IMAD.WIDE R4, R7, 0x4, R10 ;  /* 0x0000000407047825 */ /* 0x001fcc00078e020a */
[----:B------:R-:W3:Y:S01]  /*3690*/  LDG.E.CONSTANT R5, desc[UR10][R4.64] ;  /* 0x0000000a04057981 */ /* 0x000ee2000c1e9900 */
[----:B--2---:R-:W-:-:S04]  /*36a0*/  IMAD.WIDE R6, R7, 0x4, R14 ;  /* 0x0000000407067825 */ /* 0x004fc800078e020e */
[----:B-1----:R-:W-:-:S05]  /*36b0*/  VIADD R3, R3, UR5 ;  /* 0x0000000503037c36 */ /* 0x002fca0008000000 */
[----:B------:R-:W-:Y:S01]  /*36c0*/  ISETP.GE.AND P0, PT, R3, R8, PT ;  /* 0x000000080300720c */ /* 0x000fe20003f06270 */
[----:B---3-5:R-:W-:-:S05]  /*36d0*/  FMUL R9, R2, R5 ;  /* 0x0000000502097220 */ /* 0x028fca0000400000 */
[----:B------:R3:W-:Y:S07]  /*36e0*/  STG.E desc[UR10][R6.64], R9 ;  /* 0x0000000906007986 */ /* 0x0007ee000c10190a */
[----:B------:R-:W-:Y:S05]  /*36f0*/  @!P0 BRA `(.L_x_247) ;  /* 0xfffffffc00dc8947 */ /* 0x000fea000383ffff */
[----:B------:R-:W-:Y:S05]  /*3700*/  BSYNC.RECONVERGENT B0 ;  /* 0x0000000000007941 */ /* 0x000fea0003800200 */
.L_x_246:
[----:B------:R-:W-:Y:S01]  /*3710*/  STG.E desc[UR10][R12.64], R5 ;  /* 0x000000050c007986 */ /* 0x000fe2000c10190a */
[----:B------:R-:W-:Y:S05]  /*3720*/  EXIT ;  /* 0x000000000000794d */ /* 0x000fea0003800000 */
.L_x_245:
[----:B------:R-:W-:-:S07]  /*3730*/  LOP3.LUT R0, R6, 0xfffffff0, RZ, 0xc0, !PT ;  /* 0xfffffff006007812 */ /* 0x000fce00078ec0ff */
.L_x_249:
[----:B---3--:R-:W3:Y:S08]  /*3740*/  LDC R8, c[0x0][0x3a8] ;  /* 0x0000ea00ff087b82 */ /* 0x008ef00000000800 */
[----:B------:R-:W4:Y:S01]  /*3750*/  LDC.64 R4, c[0x0][0x380] ;  /* 0x0000e000ff047b82 */ /* 0x000f220000000a00 */
[----:B---3--:R-:W-:-:S04]  /*3760*/  IMAD R7, R8, UR8, R3 ;  /* 0x0000000808077c24 */ /* 0x008fc8000f8e0203 */
[----:B----4-:R-:W-:-:S05]  /*3770*/  IMAD.WIDE R4, R7, 0x4, R4 ;  /* 0x0000000407047825 */ /* 0x010fca00078e0204 */
[----:B-----5:R3:W5:Y:S01]  /*3780*/  LDG.E.CONSTANT R9, desc[UR10][R4.64] ;  /* 0x0000000a04097981 */ /* 0x020762000c1e9900 */
[----:B0-----:R-:W-:Y:S02]  /*3790*/  HFMA2 R11, -RZ, RZ, 0, 0 ;  /* 0x00000000ff0b7431 */ /* 0x001fe400000001ff */
[----:B--2---:R-:W-:-:S07]  /*37a0*/  IMAD.MOV.U32 R15, RZ, RZ, R6 ;  /* 0x000000ffff0f7224 */ /* 0x004fce00078e0006 */
.L_x_248:
[----:B0--3--:R-:W-:-:S05]  /*37b0*/  IMAD.WIDE R4, R15, 0x4, R12 ;  /* 0x000000040f047825 */ /* 0x009fca00078e020c */
[----:B------:R-:W2:Y:S04]  /*37c0*/  LDG.E R17, desc[UR10][R4.64+-0x4] ;  /* 0xfffffc0a04117981 */ /* 0x000ea8000c1e1900 */
[----:B------:R-:W3:Y:S04]  /*37d0*/  LDG.E R19, desc[UR10][R4.64+-0x8] ;  /* 0xfffff80a04137981 */ /* 0x000ee8000c1e1900 */
[----:B------:R-:W4:Y:S04]  /*37e0*/  LDG.E R21, desc[UR10][R4.64+-0xc] ;  /* 0xfffff40a04157981 */ /* 0x000f28000c1e1900 */
        /* <DEDUP_REMOVED lines=13> */
[----:B0-----:R-:W4:Y:S04]  /*38c0*/  LDG.E R17, desc[UR10][R4.64+-0x30] ;  /* 0xffffd00a04117981 */ /* 0x001f28000c1e1900 */
[----:B--2---:R-:W2:Y:S04]  /*38d0*/  LDG.E R19, desc[UR10][R4.64+-0x34] ;  /* 0xffffcc0a04137981 */ /* 0x004ea8000c1e1900 */
[----:B---3--:R-:W3:Y:S01]  /*38e0*/  LDG.E R21, desc[UR10][R4.64+-0x38] ;  /* 0xffffc80a04157981 */ /* 0x008ee2000c1e1900 */
[----:B------:R-:W-:-:S03]  /*38f0*/  IADD3 R11, PT, PT, R11, 0x10, RZ ;  /* 0x000000100b0b7810 */ /* 0x000fc60007ffe0ff */
[----:B------:R0:W-:Y:S04]  /*3900*/  STG.E desc[UR10][R4.64+-0xc], R23 ;  /* 0xfffff41704007986 */ /* 0x0001e8000c10190a */
        /* <DEDUP_REMOVED lines=8> */
[----:B------:R0:W-:Y:S01]  /*3990*/  STG.E desc[UR10][R4.64+-0x3c], R22 ;  /* 0xffffc41604007986 */ /* 0x0001e2000c10190a */
[----:B------:R-:W-:Y:S01]  /*39a0*/  ISETP.NE.AND P0, PT, R11, R0, PT ;  /* 0x000000000b00720c */ /* 0x000fe20003f05270 */
[----:B------:R-:W-:-:S02]  /*39b0*/  VIADD R15, R15, 0xfffffff0 ;  /* 0xfffffff00f0f7836 */ /* 0x000fc40000000000 */
[----:B----4-:R0:W-:Y:S04]  /*39c0*/  STG.E desc[UR10][R4.64+-0x2c], R17 ;  /* 0xffffd41104007986 */ /* 0x0101e8000c10190a */
[----:B--2---:R0:W-:Y:S04]  /*39d0*/  STG.E desc[UR10][R4.64+-0x30], R19 ;  /* 0xffffd01304007986 */ /* 0x0041e8000c10190a */
[----:B---3--:R0:W-:Y:S02]  /*39e0*/  STG.E desc[UR10][R4.64+-0x34], R21 ;  /* 0xffffcc1504007986 */ /* 0x0081e4000c10190a */
[----:B------:R-:W-:Y:S05]  /*39f0*/  @P0 BRA `(.L_x_248) ;  /* 0xfffffffc006c0947 */ /* 0x000fea000383ffff */
[----:B------:R-:W-:Y:S01]  /*3a00*/  LOP3.LUT P0, RZ, R6, 0xf, RZ, 0xc0, !PT ;  /* 0x0000000f06ff7812 */ /* 0x000fe2000780c0ff */
[----:B0-----:R-:W0:-:S12]  /*3a10*/  LDC.64 R10, c[0x0][0x398] ;  /* 0x0000e600ff0a7b82 */ /* 0x001e180000000a00 */
[----:B------:R-:W2:Y:S01]  /*3a20*/  @P0 LDG.E R15, desc[UR10][R4.64+-0x44] ;  /* 0xffffbc0a040f0981 */ /* 0x000ea2000c1e1900 */
[----:B-----5:R-:W-:Y:S01]  /*3a30*/  FMUL R17, R2, R9 ;  /* 0x0000000902117220 */ /* 0x020fe20000400000 */
[----:B-1----:R-:W-:Y:S01]  /*3a40*/  IADD3 R3, PT, PT, R3, UR5, RZ ;  /* 0x0000000503037c10 */ /* 0x002fe2000fffe0ff */
[----:B0-----:R-:W-:Y:S01]  /*3a50*/  IMAD.WIDE R10, R7, 0x4, R10 ;  /* 0x00000004070a7825 */ /* 0x001fe200078e020a */
[----:B--2---:R3:W-:Y:S02]  /*3a60*/  @P0 STG.E desc[UR10][R4.64+-0x40], R15 ;  /* 0xffffc00f04000986 */ /* 0x0047e4000c10190a */
[----:B------:R-:W-:Y:S02]  /*3a70*/  ISETP.GE.AND P0, PT, R3, R8, PT ;  /* 0x000000080300720c */ /* 0x000fe40003f06270 */
[----:B------:R3:W-:Y:S04]  /*3a80*/  STG.E desc[UR10][R12.64], R9 ;  /* 0x000000090c007986 */ /* 0x0007e8000c10190a */
[----:B------:R3:W-:Y:S07]  /*3a90*/  STG.E desc[UR10][R10.64], R17 ;  /* 0x000000110a007986 */ /* 0x0007ee000c10190a */
[----:B------:R-:W-:Y:S05]  /*3aa0*/  @!P0 BRA `(.L_x_249) ;  /* 0xfffffffc00248947 */ /* 0x000fea000383ffff */
[----:B------:R-:W-:Y:S05]  /*3ab0*/  EXIT ;  /* 0x000000000000794d */ /* 0x000fea0003800000 */
.L_x_244:
[----:B------:R-:W0:Y:S01]  /*3ac0*/  LDC.64 R4, c[0x0][0x380] ;  /* 0x0000e000ff047b82 */ /* 0x000e220000000a00 */
[----:B------:R-:W-:-:S07]  /*3ad0*/  ISETP.GT.AND P0, PT, R9, 0x2, PT ;  /* 0x000000020900780c */ /* 0x000fce0003f04270 */
[----:B------:R-:W2:Y:S06]  /*3ae0*/  LDC.64 R10, c[0x0][0x398] ;  /* 0x0000e600ff0a7b82 */ /* 0x000eac0000000a00 */
[----:B------:R-:W-:Y:S05]  /*3af0*/  @P0 BRA `(.L_x_250) ;  /* 0x0000000000340947 */ /* 0x000fea0003800000 */
[----:B------:R-:W-:Y:S01]  /*3b00*/  BSSY.RECONVERGENT B0, `(.L_x_251) ;  /* 0x000000a000007945 */ /* 0x000fe20003800200 */
.L_x_252:
        /* <DEDUP_REMOVED lines=10> */
.L_x_251:
[----:B------:R-:W-:Y:S01]  /*3bb0*/  STG.E desc[UR10][R12.64], R7 ;  /* 0x000000070c007986 */ /* 0x000fe2000c10190a */
[----:B------:R-:W-:Y:S05]  /*3bc0*/  EXIT ;  /* 0x000000000000794d */ /* 0x000fea0003800000 */
.L_x_250:
[----:B------:R-:W-:-:S07]  /*3bd0*/  LOP3.LUT R0, R6, 0xfffffff0, RZ, 0xc0, !PT ;  /* 0xfffffff006007812 */ /* 0x000fce00078ec0ff */
.L_x_254:
[----:B---3--:R-:W3:Y:S08]  /*3be0*/  LDC R8, c[0x0][0x3a8] ;  /* 0x0000ea00ff087b82 */ /* 0x008ef00000000800 */
[----:B0-----:R-:W0:Y:S01]  /*3bf0*/  LDC.64 R4, c[0x0][0x380] ;  /* 0x0000e000ff047b82 */ /* 0x001e220000000a00 */
[----:B---3--:R-:W-:-:S04]  /*3c00*/  IMAD R7, R8, UR8, R3 ;  /* 0x0000000808077c24 */ /* 0x008fc8000f8e0203 */
[----:B0-----:R-:W-:-:S05]  /*3c10*/  IMAD.WIDE R4, R7, 0x4, R4 ;  /* 0x0000000407047825 */ /* 0x001fca00078e0204 */
[----:B-----5:R0:W5:Y:S01]  /*3c20*/  LDG.E.CONSTANT R9, desc[UR10][R4.64] ;  /* 0x0000000a04097981 */ /* 0x020162000c1e9900 */
[----:B--2---:R-:W-:Y:S01]  /*3c30*/  MOV R11, RZ ;  /* 0x000000ff000b7202 */ /* 0x004fe20000000f00 */
[----:B------:R-:W-:-:S07]  /*3c40*/  IMAD.MOV.U32 R15, RZ, RZ, R6 ;  /* 0x000000ffff0f7224 */ /* 0x000fce00078e0006 */
.L_x_253:
        /* <DEDUP_REMOVED lines=49> */
.L_x_255:
        /* <DEDUP_REMOVED lines=10> */
.L_x_361:


//--------------------- .text._ZN17signal_processing7kernels30iir_filter_direct_form1_kernelEPKfS2_S2_Pfiiii --------------------------
	.section	.text._ZN17signal_processing7kernels30iir_filter_direct_form1_kernelEPKfS2_S2_Pfiiii,"ax",@progbits
	.align	128
        .global         _ZN17signal_processing7kernels30iir_filter_direct_form1_kernelEPKfS2_S2_Pfiiii
        .type           _ZN17signal_processing7kernels30iir_filter_direct_form1_kernelEPKfS2_S2_Pfiiii,@function
        .size           _ZN17signal_processing7kernels30iir_filter_direct_form1_kernelEPKfS2_S2_Pfiiii,(.L_x_351 - _ZN17signal_processing7kernels30iir_filter_direct_form1_kernelEPKfS2_S2_Pfiiii)
        .other          _ZN17signal_processing7kernels30iir_filter_direct_form1_kernelEPKfS2_S2_Pfiiii,@"STO_CUDA_ENTRY STV_DEFAULT"
_ZN17signal_processing7kernels30iir_filter_direct_form1_kernelEPKfS2_S2_Pfiiii:
.text._ZN17signal_processing7kernels30iir_filter_direct_form1_kernelEPKfS2_S2_Pfiiii:
        /* <DEDUP_REMOVED lines=9> */
[----:B------:R-:W0:Y:S01]  /*0090*/  LDC.64 R2, c[0x0][0x388] ;  /* 0x0000e200ff027b82 */ /* 0x000e220000000a00 */
[----:B------:R-:W1:Y:S01]  /*00a0*/  LDCU.64 UR6, c[0x0][0x358] ;  /* 0x00006b00ff0677ac */ /* 0x000e620008000a00 */
[----:B------:R-:W-:-:S06]  /*00b0*/  IMAD R15, R9, UR4, RZ ;  /* 0x00000004090f7c24 */ /* 0x000fcc000f8e02ff */
[----:B------:R-:W2:Y:S01]  /*00c0*/  LDC R6, c[0x0][0x3a8] ;  /* 0x0000ea00ff067b82 */ /* 0x000ea20000000800 */
[----:B0-----:R-:W-:-:S05]  /*00d0*/  IMAD.WIDE R2, R15, 0x4, R2 ;  /* 0x000000040f027825 */ /* 0x001fca00078e0202 */
[----:B-1----:R0:W5:Y:S01]  /*00e0*/  LDG.E.CONSTANT R0, desc[UR6][R2.64] ;  /* 0x0000000602007981 */ /* 0x002162000c1e9900 */
[----:B------:R-:W1:Y:S01]  /*00f0*/  LDCU UR5, c[0x0][0x360] ;  /* 0x00006c00ff0577ac */ /* 0x000e620008000800 */
[----:B--2---:R-:W-:-:S13]  /*0100*/  ISETP.GE.AND P0, PT, R6, 0x1, PT ;  /* 0x000000010600780c */ /* 0x004fda0003f06270 */
[----:B0-----:R-:W-:Y:S05]  /*0110*/  @!P0 BRA `(.L_x_256) ;  /* 0x0000001c00e08947 */ /* 0x001fea0003800000 */
[----:B------:R-:W-:Y:S01]  /*0120*/  ISETP.GE.AND P0, PT, R9, 0x2, PT ;  /* 0x000000020900780c */ /* 0x000fe20003f06270 */
[----:B------:R-:W-:-:S12]  /*0130*/  IMAD R13, R6, UR4, RZ ;  /* 0x00000004060d7c24 */ /* 0x000fd8000f8e02ff */
[----:B------:R-:W-:Y:S05]  /*0140*/  @!P0 BRA `(.L_x_257) ;  /* 0x0000001400548947 */ /* 0x000fea0003800000 */
[C---:B------:R-:W-:Y:S01]  /*0150*/  VIADD R12, R9.reuse, 0x7 ;  /* 0x00000007090c7836 */ /* 0x040fe20000000000 */
[C---:B------:R-:W-:Y:S01]  /*0160*/  LOP3.LUT R8, R6.reuse, 0x7, RZ, 0xc0, !PT ;  /* 0x0000000706087812 */ /* 0x040fe200078ec0ff */
[C---:B------:R-:W-:Y:S01]  /*0170*/  VIADD R11, R9.reuse, 0xffffffff ;  /* 0xffffffff090b7836 */ /* 0x040fe20000000000 */
[----:B------:R-:W-:Y:S01]  /*0180*/  LOP3.LUT R7, R6, 0x7ffffff8, RZ, 0xc0, !PT ;  /* 0x7ffffff806077812 */ /* 0x000fe200078ec0ff */
[C---:B------:R-:W-:Y:S01]  /*0190*/  VIADD R10, R9.reuse, 0xfffffffe ;  /* 0xfffffffe090a7836 */ /* 0x040fe20000000000 */
[----:B------:R-:W-:Y:S02]  /*01a0*/  LOP3.LUT R4, R12, 0x7, RZ, 0xc0, !PT ;  /* 0x000000070c047812 */ /* 0x000fe400078ec0ff */
[----:B------:R-:W-:Y:S02]  /*01b0*/  IADD3 R9, PT, PT, R9, 0x3, RZ ;  /* 0x0000000309097810 */ /* 0x000fe40007ffe0ff */
[----:B------:R-:W-:Y:S01]  /*01c0*/  LOP3.LUT R5, R11, 0xfffffff8, RZ, 0xc0, !PT ;  /* 0xfffffff80b057812 */ /* 0x000fe200078ec0ff */
[----:B------:R-:W-:Y:S01]  /*01d0*/  VIADD R4, R4, 0xffffffff ;  /* 0xffffffff04047836 */ /* 0x000fe20000000000 */
[----:B------:R-:W-:-:S07]  /*01e0*/  LOP3.LUT R6, R9, 0x3, RZ, 0xc0, !PT ;  /* 0x0000000309067812 */ /* 0x000fce00078ec0ff */
.L_x_272:
[----:B0-----:R-:W0:Y:S01]  /*01f0*/  LDCU UR8, c[0x0][0x3a8] ;  /* 0x00007500ff0877ac */ /* 0x001e220008000800 */
[----:B------:R-:W2:Y:S01]  /*0200*/  LDC R3, c[0x0][0x3a0] ;  /* 0x0000e800ff037b82 */ /* 0x000ea20000000800 */
[----:B------:R-:W-:Y:S02]  /*0210*/  IMAD.MOV.U32 R2, RZ, RZ, RZ ;  /* 0x000000ffff027224 */ /* 0x000fe400078e00ff */
[----:B------:R-:W-:Y:S01]  /*0220*/  IMAD.MOV.U32 R22, RZ, RZ, RZ ;  /* 0x000000ffff167224 */ /* 0x000fe200078e00ff */
[----:B0-----:R-:W-:Y:S01]  /*0230*/  UISETP.GE.U32.AND UP0, UPT, UR8, 0x8, UPT ;  /* 0x000000080800788c */ /* 0x001fe2000bf06070 */
[----:B--2---:R-:W-:-:S08]  /*0240*/  IMAD R3, R3, UR4, R14 ;  /* 0x0000000403037c24 */ /* 0x004fd0000f8e020e */
[----:B------:R-:W-:Y:S05]  /*0250*/  BRA.U !UP0, `(.L_x_258) ;  /* 0x0000000508907547 */ /* 0x000fea000b800000 */
[C---:B------:R-:W-:Y:S01]  /*0260*/  ISETP.GE.AND P2, PT, R14.reuse, RZ, PT ;  /* 0x000000ff0e00720c */ /* 0x040fe20003f46270 */
[----:B------:R-:W0:Y:S01]  /*0270*/  LDC.64 R18, c[0x0][0x380] ;  /* 0x0000e000ff127b82 */ /* 0x000e220000000a00 */
[----:B------:R-:W-:-:S07]  /*0280*/  ISETP.GT.AND P3, PT, R14, RZ, PT ;  /* 0x000000ff0e00720c */ /* 0x000fce0003f64270 */
[----:B------:R-:W2:Y:S08]  /*0290*/  LDC.64 R16, c[0x0][0x390] ;  /* 0x0000e400ff107b82 */ /* 0x000eb00000000a00 */
[----:B------:R-:W3:Y:S01]  /*02a0*/  @P2 LDC.64 R20, c[0x0][0x390] ;  /* 0x0000e400ff142b82 */ /* 0x000ee20000000a00 */
[----:B0-----:R-:W-:-:S05]  /*02b0*/  IMAD.WIDE R18, R3, 0x4, R18 ;  /* 0x0000000403127825 */ /* 0x001fca00078e0212 */
[----:B------:R-:W4:Y:S01]  /*02c0*/  @P2 LDG.E.CONSTANT R23, desc[UR6][R18.64] ;  /* 0x0000000612172981 */ /* 0x000f22000c1e9900 */
[----:B--2---:R-:W-:-:S03]  /*02d0*/  LEA R16, P0, R13, R16, 0x2 ;  /* 0x000000100d107211 */ /* 0x004fc600078010ff */
[----:B------:R-:W2:Y:S01]  /*02e0*/  @P3 LDG.E.CONSTANT R22, desc[UR6][R18.64+-0x4] ;  /* 0xfffffc0612163981 */ /* 0x000ea2000c1e9900 */
[C---:B------:R-:W-:Y:S01]  /*02f0*/  LEA.HI.X R17, R13.reuse, R17, RZ, 0x2, P0 ;  /* 0x000000110d117211 */ /* 0x040fe200000f14ff */
[----:B---3--:R-:W-:Y:S01]  /*0300*/  @P2 IMAD.WIDE.U32 R20, R13, 0x4, R20 ;  /* 0x000000040d142825 */ /* 0x008fe200078e0014 */
[----:B------:R-:W-:-:S03]  /*0310*/  ISETP.GE.AND P0, PT, R14, 0x2, PT ;  /* 0x000000020e00780c */ /* 0x000fc60003f06270 */
[----:B------:R-:W2:Y:S04]  /*0320*/  @P3 LDG.E.CONSTANT R25, desc[UR6][R16.64+0x4] ;  /* 0x0000040610193981 */ /* 0x000ea8000c1e9900 */
[----:B------:R-:W4:Y:S01]  /*0330*/  @P2 LDG.E.CONSTANT R20, desc[UR6][R20.64] ;  /* 0x0000000614142981 */ /* 0x000f22000c1e9900 */
[----:B------:R-:W-:Y:S01]  /*0340*/  ISETP.GE.AND P1, PT, R14, 0x3, PT ;  /* 0x000000030e00780c */ /* 0x000fe20003f26270 */
[----:B------:R-:W-:-:S04]  /*0350*/  HFMA2 R2, -RZ, RZ, 0, 0 ;  /* 0x00000000ff027431 */ /* 0x000fc800000001ff */
[----:B------:R-:W3:Y:S08]  /*0360*/  @P0 LDG.E.CONSTANT R24, desc[UR6][R18.64+-0x8] ;  /* 0xfffff80612180981 */ /* 0x000ef0000c1e9900 */
[----:B------:R-:W3:Y:S01]  /*0370*/  @P1 LDG.E.CONSTANT R21, desc[UR6][R16.64+0xc] ;  /* 0x00000c0610151981 */ /* 0x000ee2000c1e9900 */
[----:B----4-:R-:W-:-:S03]  /*0380*/  @P2 FFMA R2, R20, R23, RZ ;  /* 0x0000001714022223 */ /* 0x010fc600000000ff */
[----:B------:R-:W3:Y:S04]  /*0390*/  @P0 LDG.E.CONSTANT R23, desc[UR6][R16.64+0x8] ;  /* 0x0000080610170981 */ /* 0x000ee8000c1e9900 */
[----:B------:R-:W4:Y:S01]  /*03a0*/  @P1 LDG.E.CONSTANT R20, desc[UR6][R18.64+-0xc] ;  /* 0xfffff40612141981 */ /* 0x000f22000c1e9900 */
[----:B--2---:R-:W-:Y:S01]  /*03b0*/  @P3 FFMA R2, R25, R22, R2 ;  /* 0x0000001619023223 */ /* 0x004fe20000000002 */
[C---:B------:R-:W-:Y:S02]  /*03c0*/  ISETP.GE.AND P3, PT, R14.reuse, 0x4, PT ;  /* 0x000000040e00780c */ /* 0x040fe40003f66270 */
[C---:B------:R-:W-:Y:S02]  /*03d0*/  ISETP.GE.AND P4, PT, R14.reuse, 0x5, PT ;  /* 0x000000050e00780c */ /* 0x040fe40003f86270 */
[----:B------:R-:W-:-:S02]  /*03e0*/  ISETP.GE.AND P5, PT, R14, 0x6, PT ;  /* 0x000000060e00780c */ /* 0x000fc40003fa6270 */
[----:B------:R-:W-:-:S09]  /*03f0*/  ISETP.GE.AND P2, PT, R14, 0x7, PT ;  /* 0x000000070e00780c */ /* 0x000fd20003f46270 */
[----:B------:R-:W2:Y:S04]  /*0400*/  @P4 LDG.E.CONSTANT R22, desc[UR6][R18.64+-0x14] ;  /* 0xffffec0612164981 */ /* 0x000ea8000c1e9900 */
[----:B------:R-:W2:Y:S04]  /*0410*/  @P5 LDG.E.CONSTANT R25, desc[UR6][R16.64+0x18] ;  /* 0x0000180610195981 */ /* 0x000ea8000c1e9900 */
[----:B------:R-:W2:Y:S04]  /*0420*/  @P2 LDG.E.CONSTANT R26, desc[UR6][R18.64+-0x1c] ;  /* 0xffffe406121a2981 */ /* 0x000ea8000c1e9900 */
[----:B------:R-:W2:Y:S01]  /*0430*/  @P2 LDG.E.CONSTANT R27, desc[UR6][R16.64+0x1c] ;  /* 0x00001c06101b2981 */ /* 0x000ea2000c1e9900 */
[----:B---3--:R-:W-:-:S03]  /*0440*/  @P0 FFMA R2, R23, R24, R2 ;  /* 0x0000001817020223 */ /* 0x008fc60000000002 */
[----:B------:R-:W2:Y:S01]  /*0450*/  @P4 LDG.E.CONSTANT R23, desc[UR6][R16.64+0x14] ;  /* 0x0000140610174981 */ /* 0x000ea2000c1e9900 */
[----:B----4-:R-:W-:-:S03]  /*0460*/  @P1 FFMA R2, R21, R20, R2 ;  /* 0x0000001415021223 */ /* 0x010fc60000000002 */
[----:B------:R-:W3:Y:S04]  /*0470*/  @P3 LDG.E.CONSTANT R20, desc[UR6][R18.64+-0x10] ;  /* 0xfffff00612143981 */ /* 0x000ee8000c1e9900 */
[----:B------:R-:W3:Y:S04]  /*0480*/  @P3 LDG.E.CONSTANT R21, desc[UR6][R16.64+0x10] ;  /* 0x0000100610153981 */ /* 0x000ee8000c1e9900 */
[----:B------:R-:W4:Y:S01]  /*0490*/  @P5 LDG.E.CONSTANT R24, desc[UR6][R18.64+-0x18] ;  /* 0xffffe80612185981 */ /* 0x000f22000c1e9900 */
[----:B------:R-:W-:Y:S01]  /*04a0*/  ISETP.NE.AND P0, PT, R7, 0x8, PT ;  /* 0x000000080700780c */ /* 0x000fe20003f05270 */
[----:B---3--:R-:W-:-:S04]  /*04b0*/  @P3 FFMA R2, R21, R20, R2 ;  /* 0x0000001415023223 */ /* 0x008fc80000000002 */
[----:B--2---:R-:W-:Y:S01]  /*04c0*/  @P4 FFMA R2, R23, R22, R2 ;  /* 0x0000001617024223 */ /* 0x004fe20000000002 */
[----:B------:R-:W-:-:S03]  /*04d0*/  IADD3 R20, P1, PT, R16, 0x30, RZ ;  /* 0x0000003010147810 */ /* 0x000fc60007f3e0ff */
[----:B----4-:R-:W-:Y:S01]  /*04e0*/  @P5 FFMA R2, R25, R24, R2 ;  /* 0x0000001819025223 */ /* 0x010fe20000000002 */
[----:B------:R-:W-:-:S03]  /*04f0*/  IMAD.MOV.U32 R22, RZ, RZ, R7 ;  /* 0x000000ffff167224 */ /* 0x000fc600078e0007 */
[----:B------:R-:W-:Y:S01]  /*0500*/  @P2 FFMA R2, R27, R26, R2 ;  /* 0x0000001a1b022223 */ /* 0x000fe20000000002 */
[----:B------:R-:W-:Y:S01]  /*0510*/  IMAD.X R27, RZ, RZ, R17, P1 ;  /* 0x000000ffff1b7224 */ /* 0x000fe200008e0611 */
[----:B------:R-:W-:Y:S06]  /*0520*/  @!P0 BRA `(.L_x_258) ;  /* 0x0000000000dc8947 */ /* 0x000fec0003800000 */
[----:B------:R-:W-:Y:S01]  /*0530*/  VIADD R21, R13, 0x8 ;  /* 0x000000080d157836 */ /* 0x000fe20000000000 */
[----:B------:R-:W-:Y:S01]  /*0540*/  IADD3 R23, PT, PT, R3, -0x8, RZ ;  /* 0xfffffff803177810 */ /* 0x000fe20007ffe0ff */
[----:B------:R-:W-:-:S07]  /*0550*/  IMAD.MOV.U32 R25, RZ, RZ, 0x8 ;  /* 0x00000008ff197424 */ /* 0x000fce00078e00ff */
.L_x_259:
[----:B------:R-:W-:Y:S01]  /*0560*/  ISETP.GE.AND P0, PT, R14, R25, PT ;  /* 0x000000190e00720c */ /* 0x000fe20003f06270 */
[----:B------:R-:W0:-:S12]  /*0570*/  LDC.64 R18, c[0x0][0x380] ;  /* 0x0000e000ff127b82 */ /* 0x000e180000000a00 */
[----:B------:R-:W2:Y:S01]  /*0580*/  @P0 LDC.64 R16, c[0x0][0x390] ;  /* 0x0000e400ff100b82 */ /* 0x000ea20000000a00 */
[----:B------:R-:W-:Y:S01]  /*0590*/  ISETP.GT.AND P1, PT, R14, R25, PT ;  /* 0x000000190e00720c */ /* 0x000fe20003f24270 */
[----:B0-----:R-:W-:-:S05]  /*05a0*/  IMAD.WIDE R18, R23, 0x4, R18 ;  /* 0x0000000417127825 */ /* 0x001fca00078e0212 */
[----:B------:R-:W3:Y:S01]  /*05b0*/  @P0 LDG.E.CONSTANT R24, desc[UR6][R18.64] ;  /* 0x0000000612180981 */ /* 0x000ee2000c1e9900 */
[----:B--2---:R-:W-:-:S05]  /*05c0*/  @P0 IMAD.WIDE.U32 R16, R21, 0x4, R16 ;  /* 0x0000000415100825 */ /* 0x004fca00078e0010 */
[----:B------:R0:W3:Y:S02]  /*05d0*/  @P0 LDG.E.CONSTANT R22, desc[UR6][R16.64] ;  /* 0x0000000610160981 */ /* 0x0000e4000c1e9900 */
[----:B0-----:R-:W-:Y:S02]  /*05e0*/  IMAD.MOV.U32 R16, RZ, RZ, R20 ;  /* 0x000000ffff107224 */ /* 0x001fe400078e0014 */
[----:B------:R-:W-:Y:S01]  /*05f0*/  IMAD.MOV.U32 R17, RZ, RZ, R27 ;  /* 0x000000ffff117224 */ /* 0x000fe200078e001b */
[----:B------:R-:W2:Y:S04]  /*0600*/  @P1 LDG.E.CONSTANT R20, desc[UR6][R18.64+-0x4] ;  /* 0xfffffc0612141981 */ /* 0x000ea8000c1e9900 */
[----:B------:R-:W2:Y:S01]  /*0610*/  @P1 LDG.E.CONSTANT R29, desc[UR6][R16.64+-0xc] ;  /* 0xfffff406101d1981 */ /* 0x000ea2000c1e9900 */
[----:B------:R-:W-:Y:S01]  /*0620*/  IADD3 R27, PT, PT, R25, 0x2, RZ ;  /* 0x00000002191b7810 */ /* 0x000fe20007ffe0ff */
[----:B---3--:R-:W-:-:S03]  /*0630*/  @P0 FFMA R2, R22, R24, R2 ;  /* 0x0000001816020223 */ /* 0x008fc60000000002 */
[----:B------:R-:W-:Y:S01]  /*0640*/  ISETP.GE.AND P0, PT, R14, R27, PT ;  /* 0x0000001b0e00720c */ /* 0x000fe20003f06270 */
[----:B------:R-:W-:-:S12]  /*0650*/  VIADD R27, R25, 0x3 ;  /* 0x00000003191b7836 */ /* 0x000fd80000000000 */
[----:B------:R-:W3:Y:S01]  /*0660*/  @P0 LDG.E.CONSTANT R22, desc[UR6][R16.64+-0x8] ;  /* 0xfffff80610160981 */ /* 0x000ee2000c1e9900 */
[----:B--2---:R-:W-:-:S03]  /*0670*/  @P1 FFMA R2, R29, R20, R2 ;  /* 0x000000141d021223 */ /* 0x004fc60000000002 */
[----:B------:R-:W3:Y:S01]  /*0680*/  @P0 LDG.E.CONSTANT R24, desc[UR6][R18.64+-0x8] ;  /* 0xfffff80612180981 */ /* 0x000ee2000c1e9900 */
[----:B------:R-:W-:-:S13]  /*0690*/  ISETP.GE.AND P1, PT, R14, R27, PT ;  /* 0x0000001b0e00720c */ /* 0x000fda0003f26270 */
[----:B------:R-:W2:Y:S04]  /*06a0*/  @P1 LDG.E.CONSTANT R29, desc[UR6][R16.64+-0x4] ;  /* 0xfffffc06101d1981 */ /* 0x000ea8000c1e9900 */
[----:B------:R-:W2:Y:S01]  /*06b0*/  @P1 LDG.E.CONSTANT R20, desc[UR6][R18.64+-0xc] ;  /* 0xfffff40612141981 */ /* 0x000ea2000c1e9900 */
[----:B------:R-:W-:Y:S02]  /*06c0*/  VIADD R27, R25, 0x4 ;  /* 0x00000004191b7836 */ /* 0x000fe40000000000 */
        /* <DEDUP_REMOVED lines=9> */
[----:B------:R-:W-:Y:S01]  /*0760*/  IADD3 R27, PT, PT, R25, 0x6, RZ ;  /* 0x00000006191b7810 */ /* 0x000fe20007ffe0ff */
[----:B---3--:R-:W-:-:S03]  /*0770*/  @P0 FFMA R2, R22, R24, R2 ;  /* 0x0000001816020223 */ /* 0x008fc60000000002 */
[----:B------:R-:W-:Y:S01]  /*0780*/  ISETP.GE.AND P0, PT, R14, R27, PT ;  /* 0x0000001b0e00720c */ /* 0x000fe20003f06270 */
[----:B------:R-:W-:-:S05]  /*0790*/  VIADD R27, R25, 0x7 ;  /* 0x00000007191b7836 */ /* 0x000fca0000000000 */
[----:B------:R-:W-:-:S07]  /*07a0*/  ISETP.GE.AND P2, PT, R14, R27, PT ;  /* 0x0000001b0e00720c */ /* 0x000fce0003f46270 */
[----:B------:R-:W3:Y:S01]  /*07b0*/  @P0 LDG.E.CONSTANT R27, desc[UR6][R16.64+0x8] ;  /* 0x00000806101b0981 */ /* 0x000ee2000c1e9900 */
[----:B--2---:R-:W-:-:S03]  /*07c0*/  @P1 FFMA R2, R29, R20, R2 ;  /* 0x000000141d021223 */ /* 0x004fc60000000002 */
[----:B------:R-:W3:Y:S04]  /*07d0*/  @P0 LDG.E.CONSTANT R20, desc[UR6][R18.64+-0x18] ;  /* 0xffffe80612140981 */ /* 0x000ee8000c1e9900 */
[----:B------:R-:W2:Y:S04]  /*07e0*/  @P2 LDG.E.CONSTANT R22, desc[UR6][R18.64+-0x1c] ;  /* 0xffffe40612162981 */ /* 0x000ea8000c1e9900 */
[----:B------:R-:W2:Y:S01]  /*07f0*/  @P2 LDG.E.CONSTANT R29, desc[UR6][R16.64+0xc] ;  /* 0x00000c06101d2981 */ /* 0x000ea2000c1e9900 */
[----:B------:R-:W-:Y:S01]  /*0800*/  VIADD R25, R25, 0x8 ;  /* 0x0000000819197836 */ /* 0x000fe20000000000 */
[----:B------:R-:W-:Y:S01]  /*0810*/  IADD3 R23, PT, PT, R23, -0x8, RZ ;  /* 0xfffffff817177810 */ /* 0x000fe20007ffe0ff */
[----:B------:R-:W-:-:S02]  /*0820*/  VIADD R21, R21, 0x8 ;  /* 0x0000000815157836 */ /* 0x000fc40000000000 */
[----:B---3--:R-:W-:Y:S01]  /*0830*/  @P0 FFMA R2, R27, R20, R2 ;  /* 0x000000141b020223 */ /* 0x008fe20000000002 */
[----:B------:R-:W-:Y:S02]  /*0840*/  ISETP.NE.AND P0, PT, R25, R7, PT ;  /* 0x000000071900720c */ /* 0x000fe40003f05270 */
[----:B------:R-:W-:-:S05]  /*0850*/  IADD3 R20, P1, PT, R16, 0x20, RZ ;  /* 0x0000002010147810 */ /* 0x000fca0007f3e0ff */
[----:B------:R-:W-:Y:S02]  /*0860*/  IMAD.X R27, RZ, RZ, R17, P1 ;  /* 0x000000ffff1b7224 */ /* 0x000fe400008e0611 */
[----:B--2---:R-:W-:-:S04]  /*0870*/  @P2 FFMA R2, R29, R22, R2 ;  /* 0x000000161d022223 */ /* 0x004fc80000000002 */
[----:B------:R-:W-:Y:S05]  /*0880*/  @P0 BRA `(.L_x_259) ;  /* 0xfffffffc00340947 */ /* 0x000fea000383ffff */
[----:B------:R-:W-:-:S07]  /*0890*/  IMAD.MOV.U32 R22, RZ, RZ, R7 ;  /* 0x000000ffff167224 */ /* 0x000fce00078e0007 */
.L_x_258:
[----:B------:R-:W-:-:S13]  /*08a0*/  ISETP.NE.AND P0, PT, R8, RZ, PT ;  /* 0x000000ff0800720c */ /* 0x000fda0003f05270 */
[----:B------:R-:W-:Y:S05]  /*08b0*/  @!P0 BRA `(.L_x_260) ;  /* 0x0000000400248947 */ /* 0x000fea0003800000 */
[----:B------:R-:W-:-:S04]  /*08c0*/  IADD3 R16, PT, PT, R8, -0x1, RZ ;  /* 0xffffffff08107810 */ /* 0x000fc80007ffe0ff */
[----:B------:R-:W-:-:S13]  /*08d0*/  ISETP.GE.U32.AND P0, PT, R16, 0x3, PT ;  /* 0x000000031000780c */ /* 0x000fda0003f06070 */
[----:B------:R-:W-:Y:S05]  /*08e0*/  @!P0 BRA `(.L_x_261) ;  /* 0x0000000000788947 */ /* 0x000fea0003800000 */
[-C--:B------:R-:W-:Y:S01]  /*08f0*/  ISETP.GE.AND P0, PT, R14, R22.reuse, PT ;  /* 0x000000160e00720c */ /* 0x080fe20003f06270 */
[----:B------:R-:W0:Y:S01]  /*0900*/  LDC.64 R16, c[0x0][0x390] ;  /* 0x0000e400ff107b82 */ /* 0x000e220000000a00 */
[----:B------:R-:W-:Y:S01]  /*0910*/  VIADD R23, R22, 0x2 ;  /* 0x0000000216177836 */ /* 0x000fe20000000000 */
[----:B------:R-:W-:Y:S01]  /*0920*/  ISETP.GT.AND P1, PT, R14, R22, PT ;  /* 0x000000160e00720c */ /* 0x000fe20003f24270 */
[----:B------:R-:W-:-:S03]  /*0930*/  VIADD R25, R22, 0x3 ;  /* 0x0000000316197836 */ /* 0x000fc60000000000 */
[C---:B------:R-:W-:Y:S02]  /*0940*/  ISETP.GE.AND P2, PT, R14.reuse, R23, PT ;  /* 0x000000170e00720c */ /* 0x040fe40003f46270 */
[----:B------:R-:W2:Y:S01]  /*0950*/  LDC.64 R18, c[0x0][0x380] ;  /* 0x0000e000ff127b82 */ /* 0x000ea20000000a00 */
[-C--:B------:R-:W-:Y:S02]  /*0960*/  IADD3 R23, P4, PT, R13, R22.reuse, RZ ;  /* 0x000000160d177210 */ /* 0x080fe40007f9e0ff */
[----:B------:R-:W-:Y:S01]  /*0970*/  ISETP.GE.AND P3, PT, R14, R25, PT ;  /* 0x000000190e00720c */ /* 0x000fe20003f66270 */
[----:B------:R-:W-:Y:S01]  /*0980*/  IMAD.IADD R25, R3, 0x1, -R22 ;  /* 0x0000000103197824 */ /* 0x000fe200078e0a16 */
[----:B------:R-:W-:Y:S01]  /*0990*/  @P0 IADD3 R27, PT, PT, R13, R22, RZ ;  /* 0x000000160d1b0210 */ /* 0x000fe20007ffe0ff */
[----:B------:R-:W-:Y:S02]  /*09a0*/  IMAD.X R24, RZ, RZ, RZ, P4 ;  /* 0x000000ffff187224 */ /* 0x000fe400020e06ff */
[----:B------:R-:W3:Y:S01]  /*09b0*/  @P0 LDC.64 R20, c[0x0][0x390] ;  /* 0x0000e400ff140b82 */ /* 0x000ee20000000a00 */
[----:B0-----:R-:W-:-:S04]  /*09c0*/  LEA R16, P5, R23, R16, 0x2 ;  /* 0x0000001017107211 */ /* 0x001fc800078a10ff */
[----:B------:R-:W-:Y:S01]  /*09d0*/  LEA.HI.X R17, R23, R17, R24, 0x2, P5 ;  /* 0x0000001117117211 */ /* 0x000fe200028f1418 */
[----:B--2---:R-:W-:-:S04]  /*09e0*/  IMAD.WIDE R18, R25, 0x4, R18 ;  /* 0x0000000419127825 */ /* 0x004fc800078e0212 */
[----:B------:R-:W2:Y:S04]  /*09f0*/  @P3 LDG.E.CONSTANT R29, desc[UR6][R16.64+0xc] ;  /* 0x00000c06101d3981 */ /* 0x000ea8000c1e9900 */
[----:B------:R-:W4:Y:S01]  /*0a00*/  @P0 LDG.E.CONSTANT R23, desc[UR6][R18.64] ;  /* 0x0000000612170981 */ /* 0x000f22000c1e9900 */
[----:B---3--:R-:W-:-:S03]  /*0a10*/  @P0 IMAD.WIDE.U32 R20, R27, 0x4, R20 ;  /* 0x000000041b140825 */ /* 0x008fc600078e0014 */
[----:B------:R-:W3:Y:S04]  /*0a20*/  @P1 LDG.E.CONSTANT R24, desc[UR6][R18.64+-0x4] ;  /* 0xfffffc0612181981 */ /* 0x000ee8000c1e9900 */
[----:B------:R-:W3:Y:S04]  /*0a30*/  @P1 LDG.E.CONSTANT R25, desc[UR6][R16.64+0x4] ;  /* 0x0000040610191981 */ /* 0x000ee8000c1e9900 */
[----:B------:R-:W4:Y:S04]  /*0a40*/  @P0 LDG.E.CONSTANT R21, desc[UR6][R20.64] ;  /* 0x0000000614150981 */ /* 0x000f28000c1e9900 */
[----:B------:R-:W2:Y:S04]  /*0a50*/  @P2 LDG.E.CONSTANT R26, desc[UR6][R18.64+-0x8] ;  /* 0xfffff806121a2981 */ /* 0x000ea8000c1e9900 */
[----:B------:R-:W2:Y:S04]  /*0a60*/  @P2 LDG.E.CONSTANT R27, desc[UR6][R16.64+0x8] ;  /* 0x00000806101b2981 */ /* 0x000ea8000c1e9900 */
[----:B------:R-:W2:Y:S01]  /*0a70*/  @P3 LDG.E.CONSTANT R28, desc[UR6][R18.64+-0xc] ;  /* 0xfffff406121c3981 */ /* 0x000ea2000c1e9900 */
[----:B------:R-:W-:Y:S01]  /*0a80*/  IADD3 R22, PT, PT, R22, 0x4, RZ ;  /* 0x0000000416167810 */ /* 0x000fe20007ffe0ff */
[----:B----4-:R-:W-:-:S04]  /*0a90*/  @P0 FFMA R2, R21, R23, R2 ;  /* 0x0000001715020223 */ /* 0x010fc80000000002 */
[----:B---3--:R-:W-:-:S04]  /*0aa0*/  @P1 FFMA R2, R25, R24, R2 ;  /* 0x0000001819021223 */ /* 0x008fc80000000002 */
[----:B--2---:R-:W-:-:S04]  /*0ab0*/  @P2 FFMA R2, R27, R26, R2 ;  /* 0x0000001a1b022223 */ /* 0x004fc80000000002 */
[----:B------:R-:W-:-:S07]  /*0ac0*/  @P3 FFMA R2, R29, R28, R2 ;  /* 0x0000001c1d023223 */ /* 0x000fce0000000002 */
.L_x_261:
[----:B------:R-:W0:Y:S01]  /*0ad0*/  LDC R23, c[0x0][0x3a8] ;  /* 0x0000ea00ff177b82 */ /* 0x000e220000000800 */
[----:B------:R-:W-:Y:S01]  /*0ae0*/  BSSY.RECONVERGENT B0, `(.L_x_260) ;  /* 0x0000026000007945 */ /* 0x000fe20003800200 */
[----:B0-----:R-:W-:-:S13]  /*0af0*/  LOP3.LUT P0, R16, R23, 0x3, RZ, 0xc0, !PT ;  /* 0x0000000317107812 */ /* 0x001fda000780c0ff */
[----:B------:R-:W-:Y:S05]  /*0b00*/  @!P0 BRA `(.L_x_262) ;  /* 0x00000000008c8947 */ /* 0x000fea0003800000 */
[----:B------:R-:W-:Y:S02]  /*0b10*/  ISETP.NE.AND P0, PT, R16, 0x1, PT ;  /* 0x000000011000780c */ /* 0x000fe40003f05270 */
[----:B------:R-:W-:-:S11]  /*0b20*/  LOP3.LUT R23, R23, 0x1, RZ, 0xc0, !PT ;  /* 0x0000000117177812 */ /* 0x000fd600078ec0ff */
[----:B------:R-:W-:Y:S05]  /*0b30*/  @!P0 BRA `(.L_x_263) ;  /* 0x0000000000508947 */ /* 0x000fea0003800000 */
[CC--:B------:R-:W-:Y:S01]  /*0b40*/  ISETP.GE.AND P0, PT, R14.reuse, R22.reuse, PT ;  /* 0x000000160e00720c */ /* 0x0c0fe20003f06270 */
[----:B------:R-:W0:Y:S01]  /*0b50*/  LDC.64 R20, c[0x0][0x380] ;  /* 0x0000e000ff147b82 */ /* 0x000e220000000a00 */
[----:B------:R-:W-:Y:S01]  /*0b60*/  ISETP.GT.AND P1, PT, R14, R22, PT ;  /* 0x000000160e00720c */ /* 0x000fe20003f24270 */
[----:B------:R-:W-:-:S10]  /*0b70*/  IMAD.IADD R25, R3, 0x1, -R22 ;  /* 0x0000000103197824 */ /* 0x000fd400078e0a16 */
[----:B------:R-:W2:Y:S01]  /*0b80*/  @P0 LDC.64 R18, c[0x0][0x390] ;  /* 0x0000e400ff120b82 */ /* 0x000ea20000000a00 */
[C---:B------:R-:W-:Y:S01]  /*0b90*/  @P0 IMAD.IADD R27, R13.reuse, 0x1, R22 ;  /* 0x000000010d1b0824 */ /* 0x040fe200078e0216 */
[----:B------:R-:W-:-:S06]  /*0ba0*/  @P1 IADD3 R24, P2, PT, R13, R22, RZ ;  /* 0x000000160d181210 */ /* 0x000fcc0007f5e0ff */
[----:B------:R-:W3:Y:S01]  /*0bb0*/  @P1 LDC.64 R16, c[0x0][0x390] ;  /* 0x0000e400ff101b82 */ /* 0x000ee20000000a00 */
[----:B0-----:R-:W-:Y:S01]  /*0bc0*/  IMAD.WIDE R20, R25, 0x4, R20 ;  /* 0x0000000419147825 */ /* 0x001fe200078e0214 */
[----:B------:R-:W-:-:S03]  /*0bd0*/  @P1 IADD3.X R25, PT, PT, RZ, RZ, RZ, P2, !PT ;  /* 0x000000ffff191210 */ /* 0x000fc600017fe4ff */
[----:B--2---:R-:W-:-:S06]  /*0be0*/  @P0 IMAD.WIDE.U32 R18, R27, 0x4, R18 ;  /* 0x000000041b120825 */ /* 0x004fcc00078e0012 */
[----:B------:R-:W2:Y:S01]  /*0bf0*/  @P0 LDG.E.CONSTANT R19, desc[UR6][R18.64] ;  /* 0x0000000612130981 */ /* 0x000ea2000c1e9900 */
[----:B---3--:R-:W-:-:S04]  /*0c00*/  @P1 LEA R16, P3, R24, R16, 0x2 ;  /* 0x0000001018101211 */ /* 0x008fc800078610ff */
[----:B------:R-:W-:Y:S02]  /*0c10*/  @P1 LEA.HI.X R17, R24, R17, R25, 0x2, P3 ;  /* 0x0000001118111211 */ /* 0x000fe400018f1419 */
[----:B------:R-:W2:Y:S04]  /*0c20*/  @P0 LDG.E.CONSTANT R25, desc[UR6][R20.64] ;  /* 0x0000000614190981 */ /* 0x000ea8000c1e9900 */
[----:B------:R-:W3:Y:S04]  /*0c30*/  @P1 LDG.E.CONSTANT R17, desc[UR6][R16.64+0x4] ;  /* 0x0000040610111981 */ /* 0x000ee8000c1e9900 */
[----:B------:R-:W3:Y:S01]  /*0c40*/  @P1 LDG.E.CONSTANT R24, desc[UR6][R20.64+-0x4] ;  /* 0xfffffc0614181981 */ /* 0x000ee2000c1e9900 */
[----:B------:R-:W-:-:S02]  /*0c50*/  VIADD R22, R22, 0x2 ;  /* 0x0000000216167836 */ /* 0x000fc40000000000 */
[----:B--2---:R-:W-:-:S04]  /*0c60*/  @P0 FFMA R2, R19, R25, R2 ;  /* 0x0000001913020223 */ /* 0x004fc80000000002 */
[----:B---3--:R-:W-:-:S07]  /*0c70*/  @P1 FFMA R2, R17, R24, R2 ;  /* 0x0000001811021223 */ /* 0x008fce0000000002 */
.L_x_263:
[----:B------:R-:W-:-:S04]  /*0c80*/  ISETP.GE.AND P0, PT, R14, R22, PT ;  /* 0x000000160e00720c */ /* 0x000fc80003f06270 */
[----:B------:R-:W-:-:S13]  /*0c90*/  ISETP.NE.U32.OR P0, PT, R23, 0x1, !P0 ;  /* 0x000000011700780c */ /* 0x000fda0004705470 */
[----:B------:R-:W-:Y:S05]  /*0ca0*/  @P0 BRA `(.L_x_262) ;  /* 0x0000000000240947 */ /* 0x000fea0003800000 */
[----:B------:R-:W0:Y:S01]  /*0cb0*/  LDC.64 R18, c[0x0][0x390] ;  /* 0x0000e400ff127b82 */ /* 0x000e220000000a00 */
[----:B------:R-:W-:Y:S01]  /*0cc0*/  IADD3 R23, PT, PT, R3, -R22, RZ ;  /* 0x8000001603177210 */ /* 0x000fe20007ffe0ff */
[----:B------:R-:W-:-:S06]  /*0cd0*/  IMAD.IADD R21, R13, 0x1, R22 ;  /* 0x000000010d157824 */ /* 0x000fcc00078e0216 */
[----:B------:R-:W2:Y:S01]  /*0ce0*/  LDC.64 R16, c[0x0][0x380] ;  /* 0x0000e000ff107b82 */ /* 0x000ea20000000a00 */
[----:B0-----:R-:W-:-:S06]  /*0cf0*/  IMAD.WIDE.U32 R18, R21, 0x4, R18 ;  /* 0x0000000415127825 */ /* 0x001fcc00078e0012 */
[----:B------:R-:W3:Y:S01]  /*0d00*/  LDG.E.CONSTANT R19, desc[UR6][R18.64] ;  /* 0x0000000612137981 */ /* 0x000ee2000c1e9900 */
[----:B--2---:R-:W-:-:S06]  /*0d10*/  IMAD.WIDE R16, R23, 0x4, R16 ;  /* 0x0000000417107825 */ /* 0x004fcc00078e0210 */
[----:B------:R-:W3:Y:S02]  /*0d20*/  LDG.E.CONSTANT R16, desc[UR6][R16.64] ;  /* 0x0000000610107981 */ /* 0x000ee4000c1e9900 */
[----:B---3--:R-:W-:-:S07]  /*0d30*/  FFMA R2, R19, R16, R2 ;  /* 0x0000001013027223 */ /* 0x008fce0000000002 */
.L_x_262:
[----:B-1----:R-:W-:Y:S05]  /*0d40*/  BSYNC.RECONVERGENT B0 ;  /* 0x0000000000007941 */ /* 0x002fea0003800200 */
.L_x_260:
[----:B------:R-:W-:Y:S01]  /*0d50*/  ISETP.GE.U32.AND P1, PT, R10, 0x7, PT ;  /* 0x000000070a00780c */ /* 0x000fe20003f26070 */
[----:B------:R-:W-:Y:S01]  /*0d60*/  IMAD.MOV.U32 R22, RZ, RZ, 0x1 ;  /* 0x00000001ff167424 */ /* 0x000fe200078e00ff */
[----:B------:R-:W-:-:S11]  /*0d70*/  LOP3.LUT P0, RZ, R11, 0x7, RZ, 0xc0, !PT ;  /* 0x000000070bff7812 */ /* 0x000fd6000780c0ff */
[----:B------:R-:W-:Y:S05]  /*0d80*/  @!P1 BRA `(.L_x_264) ;  /* 0x0000000000d49947 */ /* 0x000fea0003800000 */
[----:B------:R-:W-:-:S07]  /*0d90*/  IMAD.MOV.U32 R22, RZ, RZ, 0x1 ;  /* 0x00000001ff167424 */ /* 0x000fce00078e00ff */
.L_x_265:
[-C--:B------:R-:W-:Y:S01]  /*0da0*/  ISETP.GE.AND P1, PT, R14, R22.reuse, PT ;  /* 0x000000160e00720c */ /* 0x080fe20003f26270 */
[----:B------:R-:W0:Y:S01]  /*0db0*/  LDC.64 R20, c[0x0][0x398] ;  /* 0x0000e600ff147b82 */ /* 0x000e220000000a00 */
[----:B------:R-:W-:-:S07]  /*0dc0*/  IADD3 R23, PT, PT, R3, -R22, RZ ;  /* 0x8000001603177210 */ /* 0x000fce0007ffe0ff */
[----:B------:R-:W2:Y:S04]  /*0dd0*/  LDC.64 R16, c[0x0][0x388] ;  /* 0x0000e200ff107b82 */ /* 0x000ea80000000a00 */
[----:B------:R-:W-:-:S04]  /*0de0*/  @P1 IMAD.IADD R25, R15, 0x1, R22 ;  /* 0x000000010f191824 */ /* 0x000fc800078e0216 */
[----:B------:R-:W3:Y:S01]  /*0df0*/  @P1 LDC.64 R18, c[0x0][0x388] ;  /* 0x0000e200ff121b82 */ /* 0x000ee20000000a00 */
[----:B0-----:R-:W-:Y:S01]  /*0e00*/  IMAD.WIDE R20, R23, 0x4, R20 ;  /* 0x0000000417147825 */ /* 0x001fe200078e0214 */
[----:B------:R-:W-:-:S04]  /*0e10*/  IADD3 R24, P2, PT, R15, R22, RZ ;  /* 0x000000160f187210 */ /* 0x000fc80007f5e0ff */
[----:B------:R-:W4:Y:S01]  /*0e20*/  @P1 LDG.E R23, desc[UR6][R20.64] ;  /* 0x0000000614171981 */ /* 0x000f22000c1e1900 */
[----:B---3--:R-:W-:-:S06]  /*0e30*/  @P1 IMAD.WIDE.U32 R18, R25, 0x4, R18 ;  /* 0x0000000419121825 */ /* 0x008fcc00078e0012 */
[----:B------:R-:W4:Y:S01]  /*0e40*/  @P1 LDG.E.CONSTANT R19, desc[UR6][R18.64] ;  /* 0x0000000612131981 */ /* 0x000f22000c1e9900 */
[----:B------:R-:W-:Y:S01]  /*0e50*/  ISETP.GT.AND P3, PT, R14, R22, PT ;  /* 0x000000160e00720c */ /* 0x000fe20003f64270 */
[----:B------:R-:W-:Y:S01]  /*0e60*/  IMAD.X R25, RZ, RZ, RZ, P2 ;  /* 0x000000ffff197224 */ /* 0x000fe200010e06ff */
[----:B--2---:R-:W-:-:S04]  /*0e70*/  LEA R16, P2, R24, R16, 0x2 ;  /* 0x0000001018107211 */ /* 0x004fc800078410ff */
[----:B------:R-:W-:-:S07]  /*0e80*/  LEA.HI.X R17, R24, R17, R25, 0x2, P2 ;  /* 0x0000001118117211 */ /* 0x000fce00010f1419 */
[----:B------:R-:W2:Y:S04]  /*0e90*/  @P3 LDG.E R24, desc[UR6][R20.64+-0x4] ;  /* 0xfffffc0614183981 */ /* 0x000ea8000c1e1900 */
[----:B------:R-:W2:Y:S01]  /*0ea0*/  @P3 LDG.E.CONSTANT R25, desc[UR6][R16.64+0x4] ;  /* 0x0000040610193981 */ /* 0x000ea2000c1e9900 */
[----:B------:R-:W-:-:S04]  /*0eb0*/  IADD3 R27, PT, PT, R22, 0x2, RZ ;  /* 0x00000002161b7810 */ /* 0x000fc80007ffe0ff */
[----:B------:R-:W-:Y:S01]  /*0ec0*/  ISETP.GE.AND P4, PT, R14, R27, PT ;  /* 0x0000001b0e00720c */ /* 0x000fe20003f86270 */
[----:B------:R-:W-:-:S05]  /*0ed0*/  VIADD R27, R22, 0x3 ;  /* 0x00000003161b7836 */ /* 0x000fca0000000000 */
[----:B------:R-:W-:Y:S01]  /*0ee0*/  ISETP.GE.AND P2, PT, R14, R27, PT ;  /* 0x0000001b0e00720c */ /* 0x000fe20003f46270 */
[----:B------:R-:W-:-:S12]  /*0ef0*/  VIADD R27, R22, 0x4 ;  /* 0x00000004161b7836 */ /* 0x000fd80000000000 */
[----:B------:R-:W3:Y:S01]  /*0f00*/  @P2 LDG.E.CONSTANT R29, desc[UR6][R16.64+0xc] ;  /* 0x00000c06101d2981 */ /* 0x000ee2000c1e9900 */
[----:B----4-:R-:W-:-:S03]  /*0f10*/  @P1 FFMA R2, -R19, R23, R2 ;  /* 0x0000001713021223 */ /* 0x010fc60000000102 */
[----:B------:R-:W4:Y:S04]  /*0f20*/  @P4 LDG.E R19, desc[UR6][R20.64+-0x8] ;  /* 0xfffff80614134981 */ /* 0x000f28000c1e1900 */
[----:B------:R-:W4:Y:S01]  /*0f30*/  @P4 LDG.E.CONSTANT R23, desc[UR6][R16.64+0x8] ;  /* 0x0000080610174981 */ /* 0x000f22000c1e9900 */
[----:B------:R-:W-:Y:S01]  /*0f40*/  ISETP.GE.AND P1, PT, R14, R27, PT ;  /* 0x0000001b0e00720c */ /* 0x000fe20003f26270 */
[----:B--2---:R-:W-:Y:S02]  /*0f50*/  @P3 FFMA R2, -R25, R24, R2 ;  /* 0x0000001819023223 */ /* 0x004fe40000000102 */
[----:B------:R-:W3:Y:S10]  /*0f60*/  @P2 LDG.E R24, desc[UR6][R20.64+-0xc] ;  /* 0xfffff40614182981 */ /* 0x000ef4000c1e1900 */
[----:B------:R-:W2:Y:S04]  /*0f70*/  @P1 LDG.E R25, desc[UR6][R20.64+-0x10] ;  /* 0xfffff00614191981 */ /* 0x000ea8000c1e1900 */
[----:B------:R-:W2:Y:S01]  /*0f80*/  @P1 LDG.E.CONSTANT R27, desc[UR6][R16.64+0x10] ;  /* 0x00001006101b1981 */ /* 0x000ea2000c1e9900 */
[----:B------:R-:W-:-:S05]  /*0f90*/  VIADD R18, R22, 0x7 ;  /* 0x0000000716127836 */ /* 0x000fca0000000000 */
[----:B------:R-:W-:-:S13]  /*0fa0*/  ISETP.GE.AND P5, PT, R14, R18, PT ;  /* 0x000000120e00720c */ /* 0x000fda0003fa6270 */
[----:B------:R-:W2:Y:S01]  /*0fb0*/  @P5 LDG.E R26, desc[UR6][R20.64+-0x1c] ;  /* 0xffffe406141a5981 */ /* 0x000ea2000c1e1900 */
[----:B----4-:R-:W-:Y:S01]  /*0fc0*/  @P4 FFMA R2, -R23, R19, R2 ;  /* 0x0000001317024223 */ /* 0x010fe20000000102 */
[----:B------:R-:W-:-:S04]  /*0fd0*/  IADD3 R19, PT, PT, R22, 0x5, RZ ;  /* 0x0000000516137810 */ /* 0x000fc80007ffe0ff */
[----:B------:R-:W-:Y:S01]  /*0fe0*/  ISETP.GE.AND P3, PT, R14, R19, PT ;  /* 0x000000130e00720c */ /* 0x000fe20003f66270 */
[----:B------:R-:W-:-:S05]  /*0ff0*/  VIADD R19, R22, 0x6 ;  /* 0x0000000616137836 */ /* 0x000fca0000000000 */
[----:B------:R-:W-:Y:S01]  /*1000*/  ISETP.GE.AND P4, PT, R14, R19, PT ;  /* 0x000000130e00720c */ /* 0x000fe20003f86270 */
[----:B---3--:R-:W-:-:S06]  /*1010*/  @P2 FFMA R2, -R29, R24, R2 ;  /* 0x000000181d022223 */ /* 0x008fcc0000000102 */
[----:B------:R-:W3:Y:S04]  /*1020*/  @P3 LDG.E R23, desc[UR6][R20.64+-0x14] ;  /* 0xffffec0614173981 */ /* 0x000ee8000c1e1900 */
[----:B------:R-:W3:Y:S01]  /*1030*/  @P3 LDG.E.CONSTANT R19, desc[UR6][R16.64+0x14] ;  /* 0x0000140610133981 */ /* 0x000ee2000c1e9900 */
[----:B--2---:R-:W-:-:S03]  /*1040*/  @P1 FFMA R2, -R27, R25, R2 ;  /* 0x000000191b021223 */ /* 0x004fc60000000102 */
[----:B------:R-:W2:Y:S04]  /*1050*/  @P4 LDG.E R24, desc[UR6][R20.64+-0x18] ;  /* 0xffffe80614184981 */ /* 0x000ea8000c1e1900 */
[----:B------:R-:W2:Y:S04]  /*1060*/  @P4 LDG.E.CONSTANT R25, desc[UR6][R16.64+0x18] ;  /* 0x0000180610194981 */ /* 0x000ea8000c1e9900 */
[----:B------:R-:W4:Y:S01]  /*1070*/  @P5 LDG.E.CONSTANT R27, desc[UR6][R16.64+0x1c] ;  /* 0x00001c06101b5981 */ /* 0x000f22000c1e9900 */
[----:B------:R-:W-:Y:S02]  /*1080*/  ISETP.NE.AND P1, PT, R18, R5, PT ;  /* 0x000000051200720c */ /* 0x000fe40003f25270 */
[----:B------:R-:W-:Y:S01]  /*1090*/  IADD3 R22, PT, PT, R22, 0x8, RZ ;  /* 0x0000000816167810 */ /* 0x000fe20007ffe0ff */
[----:B---3--:R-:W-:-:S04]  /*10a0*/  @P3 FFMA R2, -R19, R23, R2 ;  /* 0x0000001713023223 */ /* 0x008fc80000000102 */
[----:B--2---:R-:W-:-:S04]  /*10b0*/  @P4 FFMA R2, -R25, R24, R2 ;  /* 0x0000001819024223 */ /* 0x004fc80000000102 */
[----:B----4-:R-:W-:Y:S02]  /*10c0*/  @P5 FFMA R2, -R27, R26, R2 ;  /* 0x0000001a1b025223 */ /* 0x010fe40000000102 */
[----:B------:R-:W-:Y:S05]  /*10d0*/  @P1 BRA `(.L_x_265) ;  /* 0xfffffffc00301947 */ /* 0x000fea000383ffff */
.L_x_264:
[----:B------:R-:W-:Y:S05]  /*10e0*/  @!P0 BRA `(.L_x_266) ;  /* 0x0000000400188947 */ /* 0x000fea0003800000 */
[----:B------:R-:W-:Y:S02]  /*10f0*/  ISETP.GE.U32.AND P1, PT, R4, 0x3, PT ;  /* 0x000000030400780c */ /* 0x000fe40003f26070 */
[----:B------:R-:W-:-:S11]  /*1100*/  LOP3.LUT P0, RZ, R12, 0x3, RZ, 0xc0, !PT ;  /* 0x000000030cff7812 */ /* 0x000fd6000780c0ff */
        /* <DEDUP_REMOVED lines=18> */
[----:B------:R-:W4:Y:S01]  /*1230*/  @P1 LDG.E R23, desc[UR6][R18.64] ;  /* 0x0000000612171981 */ /* 0x000f22000c1e1900 */
[----:B---3--:R-:W-:-:S03]  /*1240*/  @P1 IMAD.WIDE.U32 R20, R27, 0x4, R20 ;  /* 0x000000041b141825 */ /* 0x008fc600078e0014 */
[----:B------:R-:W3:Y:S04]  /*1250*/  @P2 LDG.E R24, desc[UR6][R18.64+-0x4] ;  /* 0xfffffc0612182981 */ /* 0x000ee8000c1e1900 */
[----:B------:R-:W3:Y:S04]  /*1260*/  @P2 LDG.E.CONSTANT R25, desc[UR6][R16.64+0x4] ;  /* 0x0000040610192981 */ /* 0x000ee8000c1e9900 */
[----:B------:R-:W4:Y:S04]  /*1270*/  @P1 LDG.E.CONSTANT R21, desc[UR6][R20.64] ;  /* 0x0000000614151981 */ /* 0x000f28000c1e9900 */
[----:B------:R-:W2:Y:S04]  /*1280*/  @P3 LDG.E R26, desc[UR6][R18.64+-0x8] ;  /* 0xfffff806121a3981 */ /* 0x000ea8000c1e1900 */
[----:B------:R-:W2:Y:S04]  /*1290*/  @P3 LDG.E.CONSTANT R27, desc[UR6][R16.64+0x8] ;  /* 0x00000806101b3981 */ /* 0x000ea8000c1e9900 */
[----:B------:R-:W2:Y:S01]  /*12a0*/  @P4 LDG.E R28, desc[UR6][R18.64+-0xc] ;  /* 0xfffff406121c4981 */ /* 0x000ea2000c1e1900 */
[----:B------:R-:W-:Y:S01]  /*12b0*/  IADD3 R22, PT, PT, R22, 0x4, RZ ;  /* 0x0000000416167810 */ /* 0x000fe20007ffe0ff */
[----:B----4-:R-:W-:-:S04]  /*12c0*/  @P1 FFMA R2, -R21, R23, R2 ;  /* 0x0000001715021223 */ /* 0x010fc80000000102 */
[----:B---3--:R-:W-:-:S04]  /*12d0*/  @P2 FFMA R2, -R25, R24, R2 ;  /* 0x0000001819022223 */ /* 0x008fc80000000102 */
[----:B--2---:R-:W-:-:S04]  /*12e0*/  @P3 FFMA R2, -R27, R26, R2 ;  /* 0x0000001a1b023223 */ /* 0x004fc80000000102 */
[----:B------:R-:W-:-:S07]  /*12f0*/  @P4 FFMA R2, -R29, R28, R2 ;  /* 0x0000001c1d024223 */ /* 0x000fce0000000102 */
.L_x_267:
[----:B------:R-:W-:Y:S04]  /*1300*/  BSSY.RECONVERGENT B0, `(.L_x_266) ;  /* 0x0000024000007945 */ /* 0x000fe80003800200 */
[----:B------:R-:W-:Y:S05]  /*1310*/  @!P0 BRA `(.L_x_268) ;  /* 0x0000000000888947 */ /* 0x000fea0003800000 */
[----:B------:R-:W-:Y:S02]  /*1320*/  ISETP.NE.AND P1, PT, R6, 0x1, PT ;  /* 0x000000010600780c */ /* 0x000fe40003f25270 */
[----:B------:R-:W-:-:S11]  /*1330*/  LOP3.LUT P0, RZ, R9, 0x1, RZ, 0xc0, !PT ;  /* 0x0000000109ff7812 */ /* 0x000fd6000780c0ff */
[----:B------:R-:W-:Y:S05]  /*1340*/  @!P1 BRA `(.L_x_269) ;  /* 0x0000000000509947 */ /* 0x000fea0003800000 */
[CC--:B------:R-:W-:Y:S01]  /*1350*/  ISETP.GT.AND P2, PT, R14.reuse, R22.reuse, PT ;  /* 0x000000160e00720c */ /* 0x0c0fe20003f44270 */
[----:B------:R-:W0:Y:S01]  /*1360*/  LDC.64 R20, c[0x0][0x398] ;  /* 0x0000e600ff147b82 */ /* 0x000e220000000a00 */
[----:B------:R-:W-:Y:S01]  /*1370*/  ISETP.GE.AND P1, PT, R14, R22, PT ;  /* 0x000000160e00720c */ /* 0x000fe20003f26270 */
[----:B------:R-:W-:-:S10]  /*1380*/  IMAD.IADD R27, R3, 0x1, -R22 ;  /* 0x00000001031b7824 */ /* 0x000fd400078e0a16 */
[----:B------:R-:W2:Y:S01]  /*1390*/  @P2 LDC.64 R16, c[0x0][0x388] ;  /* 0x0000e200ff102b82 */ /* 0x000ea20000000a00 */
[C---:B------:R-:W-:Y:S01]  /*13a0*/  @P2 IADD3 R23, P3, PT, R15.reuse, R22, RZ ;  /* 0x000000160f172210 */ /* 0x040fe20007f7e0ff */
[----:B------:R-:W-:-:S03]  /*13b0*/  @P1 IMAD.IADD R25, R15, 0x1, R22 ;  /* 0x000000010f191824 */ /* 0x000fc600078e0216 */
[----:B------:R-:W-:-:S03]  /*13c0*/  @P2 IADD3.X R24, PT, PT, RZ, RZ, RZ, P3, !PT ;  /* 0x000000ffff182210 */ /* 0x000fc60001ffe4ff */
[----:B------:R-:W3:Y:S01]  /*13d0*/  @P1 LDC.64 R18, c[0x0][0x388] ;  /* 0x0000e200ff121b82 */ /* 0x000ee20000000a00 */
[----:B0-----:R-:W-:Y:S01]  /*13e0*/  IMAD.WIDE R20, R27, 0x4, R20 ;  /* 0x000000041b147825 */ /* 0x001fe200078e0214 */
[----:B--2---:R-:W-:-:S04]  /*13f0*/  @P2 LEA R16, P4, R23, R16, 0x2 ;  /* 0x0000001017102211 */ /* 0x004fc800078810ff */
[----:B------:R-:W-:Y:S02]  /*1400*/  @P2 LEA.HI.X R17, R23, R17, R24, 0x2, P4 ;  /* 0x0000001117112211 */ /* 0x000fe400020f1418 */
[----:B------:R-:W2:Y:S01]  /*1410*/  @P1 LDG.E R23, desc[UR6][R20.64] ;  /* 0x0000000614171981 */ /* 0x000ea2000c1e1900 */
[----:B---3--:R-:W-:-:S03]  /*1420*/  @P1 IMAD.WIDE.U32 R18, R25, 0x4, R18 ;  /* 0x0000000419121825 */ /* 0x008fc600078e0012 */
[----:B------:R-:W3:Y:S04]  /*1430*/  @P2 LDG.E.CONSTANT R17, desc[UR6][R16.64+0x4] ;  /* 0x0000040610112981 */ /* 0x000ee8000c1e9900 */
[----:B------:R-:W2:Y:S04]  /*1440*/  @P1 LDG.E.CONSTANT R19, desc[UR6][R18.64] ;  /* 0x0000000612131981 */ /* 0x000ea8000c1e9900 */
[----:B------:R-:W3:Y:S01]  /*1450*/  @P2 LDG.E R24, desc[UR6][R20.64+-0x4] ;  /* 0xfffffc0614182981 */ /* 0x000ee2000c1e1900 */
[----:B------:R-:W-:Y:S02]  /*1460*/  VIADD R22, R22, 0x2 ;  /* 0x0000000216167836 */ /* 0x000fe40000000000 */
[----:B--2---:R-:W-:-:S04]  /*1470*/  @P1 FFMA R2, -R19, R23, R2 ;  /* 0x0000001713021223 */ /* 0x004fc80000000102 */
[----:B---3--:R-:W-:-:S07]  /*1480*/  @P2 FFMA R2, -R17, R24, R2 ;  /* 0x0000001811022223 */ /* 0x008fce0000000102 */
.L_x_269:
[----:B------:R-:W-:-:S13]  /*1490*/  ISETP.LT.OR P0, PT, R14, R22, !P0 ;  /* 0x000000160e00720c */ /* 0x000fda0004701670 */
        /* <DEDUP_REMOVED lines=8> */
[----:B------:R-:W3:Y:S02]  /*1520*/  LDG.E R16, desc[UR6][R16.64] ;  /* 0x0000000610107981 */ /* 0x000ee4000c1e1900 */
[----:B---3--:R-:W-:-:S07]  /*1530*/  FFMA R2, -R19, R16, R2 ;  /* 0x0000001013027223 */ /* 0x008fce0000000102 */
.L_x_268:
[----:B-1----:R-:W-:Y:S05]  /*1540*/  BSYNC.RECONVERGENT B0 ;  /* 0x0000000000007941 */ /* 0x002fea0003800200 */
.L_x_266:
[----:B-----5:R-:W0:Y:S01]  /*1550*/  MUFU.RCP R17, R0 ;  /* 0x0000000000117308 */ /* 0x020e220000001000 */
[----:B------:R-:W-:Y:S07]  /*1560*/  BSSY.RECONVERGENT B0, `(.L_x_270) ;  /* 0x000000b000007945 */ /* 0x000fee0003800200 */
[----:B------:R-:W2:Y:S01]  /*1570*/  FCHK P0, R2, R0 ;  /* 0x0000000002007302 */ /* 0x000ea20000000000 */
[----:B0-----:R-:W-:-:S04]  /*1580*/  FFMA R16, -R0, R17, 1 ;  /* 0x3f80000000107423 */ /* 0x001fc80000000111 */
[----:B------:R-:W-:-:S04]  /*1590*/  FFMA R17, R17, R16, R17 ;  /* 0x0000001011117223 */ /* 0x000fc80000000011 */
[----:B------:R-:W-:-:S04]  /*15a0*/  FFMA R19, R17, R2, RZ ;  /* 0x0000000211137223 */ /* 0x000fc800000000ff */
[----:B------:R-:W-:-:S04]  /*15b0*/  FFMA R16, -R0, R19, R2 ;  /* 0x0000001300107223 */ /* 0x000fc80000000102 */
[----:B------:R-:W-:Y:S01]  /*15c0*/  FFMA R19, R17, R16, R19 ;  /* 0x0000001011137223 */ /* 0x000fe20000000013 */
[----:B--2---:R-:W-:Y:S06]  /*15d0*/  @!P0 BRA `(.L_x_271) ;  /* 0x00000000000c8947 */ /* 0x004fec0003800000 */
[----:B------:R-:W-:-:S07]  /*15e0*/  MOV R16, 0x1600 ;  /* 0x0000160000107802 */ /* 0x000fce0000000f00 */
[----:B-1----:R-:W-:Y:S05]  /*15f0*/  CALL.REL.NOINC `($__internal_1_$__cuda_sm3x_div_rn_noftz_f32_slowpath) ;  /* 0x0000001400887944 */ /* 0x002fea0003c00000 */
[----:B------:R-:W-:-:S07]  /*1600*/  IMAD.MOV.U32 R19, RZ, RZ, R2 ;  /* 0x000000ffff137224 */ /* 0x000fce00078e0002 */
.L_x_271:
[----:B-1----:R-:W-:Y:S05]  /*1610*/  BSYNC.RECONVERGENT B0 ;  /* 0x0000000000007941 */ /* 0x002fea0003800200 */
.L_x_270:
[----:B------:R-:W0:Y:S01]  /*1620*/  LDC.64 R16, c[0x0][0x398] ;  /* 0x0000e600ff107b82 */ /* 0x000e220000000a00 */
[----:B------:R-:W1:Y:S01]  /*1630*/  LDCU UR8, c[0x0][0x3a0] ;  /* 0x00007400ff0877ac */ /* 0x000e620008000800 */
[----:B------:R-:W-:-:S05]  /*1640*/  VIADD R14, R14, UR5 ;  /* 0x000000050e0e7c36 */ /* 0x000fca0008000000 */
[----:B-1----:R-:W-:Y:S01]  /*1650*/  ISETP.GE.AND P0, PT, R14, UR8, PT ;  /* 0x000000080e007c0c */ /* 0x002fe2000bf06270 */
[----:B0-----:R-:W-:-:S05]  /*1660*/  IMAD.WIDE R16, R3, 0x4, R16 ;  /* 0x0000000403107825 */ /* 0x001fca00078e0210 */
[----:B------:R0:W-:Y:S07]  /*1670*/  STG.E desc[UR6][R16.64], R19 ;  /* 0x0000001310007986 */ /* 0x0001ee000c101906 */
[----:B------:R-:W-:Y:S05]  /*1680*/  @!P0 BRA `(.L_x_272) ;  /* 0xffffffe800d88947 */ /* 0x000fea000383ffff */
[----:B------:R-:W-:Y:S05]  /*1690*/  EXIT ;  /* 0x000000000000794d */ /* 0x000fea0003800000 */
.L_x_257:
[C---:B------:R-:W-:Y:S02]  /*16a0*/  LOP3.LUT R5, R6.reuse, 0x7, RZ, 0xc0, !PT ;  /* 0x0000000706057812 */ /* 0x040fe400078ec0ff */
[C---:B------:R-:W-:Y:S02]  /*16b0*/  LOP3.LUT R7, R6.reuse, 0x3, RZ, 0xc0, !PT ;  /* 0x0000000306077812 */ /* 0x040fe400078ec0ff */
[----:B------:R-:W-:Y:S02]  /*16c0*/  LOP3.LUT R3, R6, 0x7ffffff8, RZ, 0xc0, !PT ;  /* 0x7ffffff806037812 */ /* 0x000fe400078ec0ff */
[----:B------:R-:W-:-:S07]  /*16d0*/  IADD3 R4, PT, PT, R5, -0x1, RZ ;  /* 0xffffffff05047810 */ /* 0x000fce0007ffe0ff */
.L_x_281:
[----:B0-----:R-:W0:Y:S01]  /*16e0*/  LDCU UR8, c[0x0][0x3a8] ;  /* 0x00007500ff0877ac */ /* 0x001e220008000800 */
[----:B------:R-:W2:Y:S01]  /*16f0*/  LDC R11, c[0x0][0x3a0] ;  /* 0x0000e800ff0b7b82 */ /* 0x000ea20000000800 */
[----:B------:R-:W-:Y:S02]  /*1700*/  IMAD.MOV.U32 R9, RZ, RZ, RZ ;  /* 0x000000ffff097224 */ /* 0x000fe400078e00ff */
[----:B------:R-:W-:Y:S01]  /*1710*/  IMAD.MOV.U32 R15, RZ, RZ, RZ ;  /* 0x000000ffff0f7224 */ /* 0x000fe200078e00ff */
[----:B0-----:R-:W-:Y:S01]  /*1720*/  UISETP.GE.U32.AND UP0, UPT, UR8, 0x8, UPT ;  /* 0x000000080800788c */ /* 0x001fe2000bf06070 */
[----:B--2---:R-:W-:-:S08]  /*1730*/  IMAD R6, R11, UR4, R14 ;  /* 0x000000040b067c24 */ /* 0x004fd0000f8e020e */
[----:B------:R-:W-:Y:S05]  /*1740*/  BRA.U !UP0, `(.L_x_273) ;  /* 0x0000000108dc7547 */ /* 0x000fea000b800000 */
[----:B------:R-:W-:Y:S01]  /*1750*/  MOV R9, RZ ;  /* 0x000000ff00097202 */ /* 0x000fe20000000f00 */
[----:B------:R-:W-:-:S07]  /*1760*/  IMAD.MOV.U32 R2, RZ, RZ, RZ ;  /* 0x000000ffff027224 */ /* 0x000fce00078e00ff */
.L_x_274:
[-C--:B------:R-:W-:Y:S01]  /*1770*/  ISETP.GE.AND P6, PT, R14, R2.reuse, PT ;  /* 0x000000020e00720c */ /* 0x080fe20003fc6270 */
[----:B------:R-:W0:Y:S01]  /*1780*/  LDC.64 R16, c[0x0][0x380] ;  /* 0x0000e000ff107b82 */ /* 0x000e220000000a00 */
[-C--:B------:R-:W-:Y:S02]  /*1790*/  IADD3 R15, PT, PT, R6, -R2.reuse, RZ ;  /* 0x80000002060f7210 */ /* 0x080fe40007ffe0ff */
[-C--:B------:R-:W-:Y:S02]  /*17a0*/  IADD3 R8, P1, PT, R13, R2.reuse, RZ ;  /* 0x000000020d087210 */ /* 0x080fe40007f3e0ff */
[----:B------:R-:W-:-:S03]  /*17b0*/  ISETP.GT.AND P0, PT, R14, R2, PT ;  /* 0x000000020e00720c */ /* 0x000fc60003f04270 */
[----:B------:R-:W2:Y:S04]  /*17c0*/  LDC.64 R10, c[0x0][0x390] ;  /* 0x0000e400ff0a7b82 */ /* 0x000ea80000000a00 */
[----:B------:R-:W-:-:S04]  /*17d0*/  @P6 IMAD.IADD R21, R13, 0x1, R2 ;  /* 0x000000010d156824 */ /* 0x000fc800078e0202 */
[----:B------:R-:W3:Y:S01]  /*17e0*/  @P6 LDC.64 R18, c[0x0][0x390] ;  /* 0x0000e400ff126b82 */ /* 0x000ee20000000a00 */
[----:B------:R-:W-:Y:S02]  /*17f0*/  IMAD.X R12, RZ, RZ, RZ, P1 ;  /* 0x000000ffff0c7224 */ /* 0x000fe400008e06ff */
[----:B0-----:R-:W-:Y:S01]  /*1800*/  IMAD.WIDE R16, R15, 0x4, R16 ;  /* 0x000000040f107825 */ /* 0x001fe200078e0210 */
[----:B--2---:R-:W-:-:S03]  /*1810*/  LEA R10, P1, R8, R10, 0x2 ;  /* 0x0000000a080a7211 */ /* 0x004fc600078210ff */
[----:B---3--:R-:W-:Y:S02]  /*1820*/  @P6 IMAD.WIDE.U32 R18, R21, 0x4, R18 ;  /* 0x0000000415126825 */ /* 0x008fe400078e0012 */
[----:B------:R-:W2:Y:S04]  /*1830*/  @P6 LDG.E.CONSTANT R21, desc[UR6][R16.64] ;  /* 0x0000000610156981 */ /* 0x000ea8000c1e9900 */
[----:B------:R0:W2:Y:S01]  /*1840*/  @P6 LDG.E.CONSTANT R22, desc[UR6][R18.64] ;  /* 0x0000000612166981 */ /* 0x0000a2000c1e9900 */
[----:B------:R-:W-:-:S03]  /*1850*/  LEA.HI.X R11, R8, R11, R12, 0x2, P1 ;  /* 0x0000000b080b7211 */ /* 0x000fc600008f140c */
[----:B------:R-:W3:Y:S04]  /*1860*/  @P0 LDG.E.CONSTANT R8, desc[UR6][R16.64+-0x4] ;  /* 0xfffffc0610080981 */ /* 0x000ee8000c1e9900 */
[----:B------:R-:W3:Y:S01]  /*1870*/  @P0 LDG.E.CONSTANT R12, desc[UR6][R10.64+0x4] ;  /* 0x000004060a0c0981 */ /* 0x000ee2000c1e9900 */
[----:B------:R-:W-:-:S05]  /*1880*/  VIADD R15, R2, 0x2 ;  /* 0x00000002020f7836 */ /* 0x000fca0000000000 */
[----:B------:R-:W-:Y:S02]  /*1890*/  ISETP.GE.AND P1, PT, R14, R15, PT ;  /* 0x0000000f0e00720c */ /* 0x000fe40003f26270 */
[C---:B------:R-:W-:Y:S01]  /*18a0*/  IADD3 R15, PT, PT, R2.reuse, 0x3, RZ ;  /* 0x00000003020f7810 */ /* 0x040fe20007ffe0ff */
[----:B------:R-:W-:-:S03]  /*18b0*/  VIADD R23, R2, 0x4 ;  /* 0x0000000402177836 */ /* 0x000fc60000000000 */
[----:B------:R-:W-:Y:S01]  /*18c0*/  ISETP.GE.AND P2, PT, R14, R15, PT ;  /* 0x0000000f0e00720c */ /* 0x000fe20003f46270 */
[----:B------:R-:W-:Y:S01]  /*18d0*/  VIADD R15, R2, 0x5 ;  /* 0x00000005020f7836 */ /* 0x000fe20000000000 */
[----:B------:R-:W-:Y:S02]  /*18e0*/  ISETP.GE.AND P3, PT, R14, R23, PT ;  /* 0x000000170e00720c */ /* 0x000fe40003f66270 */
[----:B0-----:R-:W-:Y:S02]  /*18f0*/  IADD3 R19, PT, PT, R2, 0x6, RZ ;  /* 0x0000000602137810 */ /* 0x001fe40007ffe0ff */
[C---:B------:R-:W-:Y:S01]  /*1900*/  ISETP.GE.AND P4, PT, R14.reuse, R15, PT ;  /* 0x0000000f0e00720c */ /* 0x040fe20003f86270 */
[----:B------:R-:W4:Y:S01]  /*1910*/  @P1 LDG.E.CONSTANT R18, desc[UR6][R16.64+-0x8] ;  /* 0xfffff80610121981 */ /* 0x000f22000c1e9900 */
[----:B------:R-:W-:Y:S01]  /*1920*/  ISETP.GE.AND P5, PT, R14, R19, PT ;  /* 0x000000130e00720c */ /* 0x000fe20003fa6270 */
[----:B------:R-:W-:Y:S02]  /*1930*/  VIADD R19, R2, 0x7 ;  /* 0x0000000702137836 */ /* 0x000fe40000000000 */
[----:B------:R-:W4:Y:S04]  /*1940*/  @P1 LDG.E.CONSTANT R20, desc[UR6][R10.64+0x8] ;  /* 0x000008060a141981 */ /* 0x000f28000c1e9900 */
[----:B------:R-:W4:Y:S04]  /*1950*/  @P2 LDG.E.CONSTANT R15, desc[UR6][R16.64+-0xc] ;  /* 0xfffff406100f2981 */ /* 0x000f28000c1e9900 */
[----:B------:R-:W4:Y:S04]  /*1960*/  @P2 LDG.E.CONSTANT R24, desc[UR6][R10.64+0xc] ;  /* 0x00000c060a182981 */ /* 0x000f28000c1e9900 */
[----:B------:R-:W4:Y:S01]  /*1970*/  @P4 LDG.E.CONSTANT R26, desc[UR6][R10.64+0x14] ;  /* 0x000014060a1a4981 */ /* 0x000f22000c1e9900 */
[----:B--2---:R-:W-:Y:S01]  /*1980*/  @P6 FFMA R9, R22, R21, R9 ;  /* 0x0000001516096223 */ /* 0x004fe20000000009 */
[----:B------:R-:W-:-:S02]  /*1990*/  ISETP.GE.AND P6, PT, R14, R19, PT ;  /* 0x000000130e00720c */ /* 0x000fc40003fc6270 */
[----:B------:R-:W2:Y:S04]  /*19a0*/  @P3 LDG.E.CONSTANT R22, desc[UR6][R10.64+0x10] ;  /* 0x000010060a163981 */ /* 0x000ea8000c1e9900 */
[----:B------:R-:W2:Y:S04]  /*19b0*/  @P3 LDG.E.CONSTANT R19, desc[UR6][R16.64+-0x10] ;  /* 0xfffff00610133981 */ /* 0x000ea8000c1e9900 */
[----:B------:R-:W2:Y:S01]  /*19c0*/  @P4 LDG.E.CONSTANT R21, desc[UR6][R16.64+-0x14] ;  /* 0xffffec0610154981 */ /* 0x000ea2000c1e9900 */
[----:B---3--:R-:W-:-:S03]  /*19d0*/  @P0 FFMA R9, R12, R8, R9 ;  /* 0x000000080c090223 */ /* 0x008fc60000000009 */
[----:B------:R-:W3:Y:S04]  /*19e0*/  @P5 LDG.E.CONSTANT R12, desc[UR6][R16.64+-0x18] ;  /* 0xffffe806100c5981 */ /* 0x000ee8000c1e9900 */
[----:B------:R-:W3:Y:S04]  /*19f0*/  @P5 LDG.E.CONSTANT R8, desc[UR6][R10.64+0x18] ;  /* 0x000018060a085981 */ /* 0x000ee8000c1e9900 */
[----:B------:R-:W3:Y:S04]  /*1a00*/  @P6 LDG.E.CONSTANT R23, desc[UR6][R16.64+-0x1c] ;  /* 0xffffe40610176981 */ /* 0x000ee8000c1e9900 */
[----:B------:R-:W3:Y:S01]  /*1a10*/  @P6 LDG.E.CONSTANT R28, desc[UR6][R10.64+0x1c] ;  /* 0x00001c060a1c6981 */ /* 0x000ee2000c1e9900 */
[----:B------:R-:W-:-:S02]  /*1a20*/  VIADD R2, R2, 0x8 ;  /* 0x0000000802027836 */ /* 0x000fc40000000000 */
[----:B----4-:R-:W-:-:S03]  /*1a30*/  @P1 FFMA R9, R20, R18, R9 ;  /* 0x0000001214091223 */ /* 0x010fc60000000009 */
[----:B------:R-:W-:Y:S01]  /*1a40*/  ISETP.NE.AND P0, PT, R2, R3, PT ;  /* 0x000000030200720c */ /* 0x000fe20003f05270 */
[----:B------:R-:W-:-:S04]  /*1a50*/  @P2 FFMA R9, R24, R15, R9 ;  /* 0x0000000f18092223 */ /* 0x000fc80000000009 */
[----:B--2---:R-:W-:-:S04]  /*1a60*/  @P3 FFMA R9, R22, R19, R9 ;  /* 0x0000001316093223 */ /* 0x004fc80000000009 */
[----:B------:R-:W-:-:S04]  /*1a70*/  @P4 FFMA R9, R26, R21, R9 ;  /* 0x000000151a094223 */ /* 0x000fc80000000009 */
[----:B---3--:R-:W-:-:S04]  /*1a80*/  @P5 FFMA R9, R8, R12, R9 ;  /* 0x0000000c08095223 */ /* 0x008fc80000000009 */
[----:B------:R-:W-:Y:S01]  /*1a90*/  @P6 FFMA R9, R28, R23, R9 ;  /* 0x000000171c096223 */ /* 0x000fe20000000009 */
[----:B------:R-:W-:Y:S06]  /*1aa0*/  @P0 BRA `(.L_x_274) ;  /* 0xfffffffc00300947 */ /* 0x000fec000383ffff */
[----:B------:R-:W-:-:S07]  /*1ab0*/  MOV R15, R3 ;  /* 0x00000003000f7202 */ /* 0x000fce0000000f00 */
.L_x_273:
[----:B------:R-:W-:-:S13]  /*1ac0*/  ISETP.NE.AND P0, PT, R5, RZ, PT ;  /* 0x000000ff0500720c */ /* 0x000fda0003f05270 */
[----:B------:R-:W-:Y:S05]  /*1ad0*/  @!P0 BRA `(.L_x_275) ;  /* 0x00000004001c8947 */ /* 0x000fea0003800000 */
[----:B------:R-:W-:Y:S02]  /*1ae0*/  ISETP.GE.U32.AND P1, PT, R4, 0x3, PT ;  /* 0x000000030400780c */ /* 0x000fe40003f26070 */
[----:B------:R-:W-:-:S11]  /*1af0*/  ISETP.NE.AND P0, PT, R7, RZ, PT ;  /* 0x000000ff0700720c */ /* 0x000fd60003f05270 */
[----:B------:R-:W-:Y:S05]  /*1b00*/  @!P1 BRA `(.L_x_276) ;  /* 0x0000000000789947 */ /* 0x000fea0003800000 */
[CC--:B------:R-:W-:Y:S01]  /*1b10*/  ISETP.GE.AND P1, PT, R14.reuse, R15.reuse, PT ;  /* 0x0000000f0e00720c */ /* 0x0c0fe20003f26270 */
[----:B------:R-:W0:Y:S01]  /*1b20*/  LDC.64 R10, c[0x0][0x390] ;  /* 0x0000e400ff0a7b82 */ /* 0x000e220000000a00 */
[----:B------:R-:W-:Y:S01]  /*1b30*/  VIADD R21, R15, 0x2 ;  /* 0x000000020f157836 */ /* 0x000fe20000000000 */
[-C--:B------:R-:W-:Y:S02]  /*1b40*/  IADD3 R2, P4, PT, R13, R15.reuse, RZ ;  /* 0x0000000f0d027210 */ /* 0x080fe40007f9e0ff */
[C---:B------:R-:W-:Y:S02]  /*1b50*/  ISETP.GT.AND P2, PT, R14.reuse, R15, PT ;  /* 0x0000000f0e00720c */ /* 0x040fe40003f44270 */
[----:B------:R-:W-:Y:S01]  /*1b60*/  ISETP.GE.AND P3, PT, R14, R21, PT ;  /* 0x000000150e00720c */ /* 0x000fe20003f66270 */
[----:B------:R-:W-:Y:S01]  /*1b70*/  IMAD.X R8, RZ, RZ, RZ, P4 ;  /* 0x000000ffff087224 */ /* 0x000fe200020e06ff */
[----:B------:R-:W2:Y:S01]  /*1b80*/  LDC.64 R16, c[0x0][0x380] ;  /* 0x0000e000ff107b82 */ /* 0x000ea20000000a00 */
[----:B------:R-:W-:-:S03]  /*1b90*/  IADD3 R21, PT, PT, R6, -R15, RZ ;  /* 0x8000000f06157210 */ /* 0x000fc60007ffe0ff */
[----:B------:R-:W-:-:S04]  /*1ba0*/  @P1 IMAD.IADD R23, R13, 0x1, R15 ;  /* 0x000000010d171824 */ /* 0x000fc800078e020f */
[----:B------:R-:W3:Y:S01]  /*1bb0*/  @P1 LDC.64 R18, c[0x0][0x390] ;  /* 0x0000e400ff121b82 */ /* 0x000ee20000000a00 */
[----:B0-----:R-:W-:-:S04]  /*1bc0*/  LEA R10, P5, R2, R10, 0x2 ;  /* 0x0000000a020a7211 */ /* 0x001fc800078a10ff */
[----:B------:R-:W-:Y:S01]  /*1bd0*/  LEA.HI.X R11, R2, R11, R8, 0x2, P5 ;  /* 0x0000000b020b7211 */ /* 0x000fe200028f1408 */
[----:B--2---:R-:W-:-:S04]  /*1be0*/  IMAD.WIDE R16, R21, 0x4, R16 ;  /* 0x0000000415107825 */ /* 0x004fc800078e0210 */
[----:B------:R-:W2:Y:S04]  /*1bf0*/  @P2 LDG.E.CONSTANT R8, desc[UR6][R10.64+0x4] ;  /* 0x000004060a082981 */ /* 0x000ea8000c1e9900 */
[----:B------:R-:W4:Y:S01]  /*1c00*/  @P1 LDG.E.CONSTANT R2, desc[UR6][R16.64] ;  /* 0x0000000610021981 */ /* 0x000f22000c1e9900 */
[----:B---3--:R-:W-:-:S03]  /*1c10*/  @P1 IMAD.WIDE.U32 R18, R23, 0x4, R18 ;  /* 0x0000000417121825 */ /* 0x008fc600078e0012 */
[----:B------:R-:W2:Y:S01]  /*1c20*/  @P2 LDG.E.CONSTANT R12, desc[UR6][R16.64+-0x4] ;  /* 0xfffffc06100c2981 */ /* 0x000ea2000c1e9900 */
[----:B------:R-:W-:-:S03]  /*1c30*/  VIADD R23, R15, 0x3 ;  /* 0x000000030f177836 */ /* 0x000fc60000000000 */
[----:B------:R-:W3:Y:S02]  /*1c40*/  @P3 LDG.E.CONSTANT R21, desc[UR6][R16.64+-0x8] ;  /* 0xfffff80610153981 */ /* 0x000ee4000c1e9900 */
[----:B------:R-:W-:Y:S02]  /*1c50*/  ISETP.GE.AND P4, PT, R14, R23, PT ;  /* 0x000000170e00720c */ /* 0x000fe40003f86270 */
[----:B------:R-:W4:Y:S04]  /*1c60*/  @P1 LDG.E.CONSTANT R18, desc[UR6][R18.64] ;  /* 0x0000000612121981 */ /* 0x000f28000c1e9900 */
[----:B------:R-:W3:Y:S07]  /*1c70*/  @P3 LDG.E.CONSTANT R20, desc[UR6][R10.64+0x8] ;  /* 0x000008060a143981 */ /* 0x000eee000c1e9900 */
[----:B------:R-:W3:Y:S04]  /*1c80*/  @P4 LDG.E.CONSTANT R23, desc[UR6][R16.64+-0xc] ;  /* 0xfffff40610174981 */ /* 0x000ee8000c1e9900 */
[----:B------:R-:W3:Y:S01]  /*1c90*/  @P4 LDG.E.CONSTANT R22, desc[UR6][R10.64+0xc] ;  /* 0x00000c060a164981 */ /* 0x000ee2000c1e9900 */
[----:B------:R-:W-:Y:S01]  /*1ca0*/  IADD3 R15, PT, PT, R15, 0x4, RZ ;  /* 0x000000040f0f7810 */ /* 0x000fe20007ffe0ff */
[----:B----4-:R-:W-:-:S04]  /*1cb0*/  @P1 FFMA R9, R18, R2, R9 ;  /* 0x0000000212091223 */ /* 0x010fc80000000009 */
[----:B--2---:R-:W-:-:S04]  /*1cc0*/  @P2 FFMA R9, R8, R12, R9 ;  /* 0x0000000c08092223 */ /* 0x004fc80000000009 */
[----:B---3--:R-:W-:-:S04]  /*1cd0*/  @P3 FFMA R9, R20, R21, R9 ;  /* 0x0000001514093223 */ /* 0x008fc80000000009 */
[----:B------:R-:W-:-:S07]  /*1ce0*/  @P4 FFMA R9, R22, R23, R9 ;  /* 0x0000001716094223 */ /* 0x000fce0000000009 */
.L_x_276:
[----:B------:R-:W-:Y:S04]  /*1cf0*/  BSSY.RECONVERGENT B0, `(.L_x_275) ;  /* 0x0000025000007945 */ /* 0x000fe80003800200 */
[----:B------:R-:W-:Y:S05]  /*1d00*/  @!P0 BRA `(.L_x_277) ;  /* 0x00000000008c8947 */ /* 0x000fea0003800000 */
[----:B------:R-:W0:Y:S01]  /*1d10*/  LDC R2, c[0x0][0x3a8] ;  /* 0x0000ea00ff027b82 */ /* 0x000e220000000800 */
[----:B------:R-:W-:Y:S02]  /*1d20*/  ISETP.NE.AND P1, PT, R7, 0x1, PT ;  /* 0x000000010700780c */ /* 0x000fe40003f25270 */
[----:B0-----:R-:W-:-:S11]  /*1d30*/  LOP3.LUT P0, RZ, R2, 0x1, RZ, 0xc0, !PT ;  /* 0x0000000102ff7812 */ /* 0x001fd6000780c0ff */
[----:B------:R-:W-:Y:S05]  /*1d40*/  @!P1 BRA `(.L_x_278) ;  /* 0x0000000000509947 */ /* 0x000fea0003800000 */
[CC--:B------:R-:W-:Y:S01]  /*1d50*/  ISETP.GE.AND P1, PT, R14.reuse, R15.reuse, PT ;  /* 0x0000000f0e00720c */ /* 0x0c0fe20003f26270 */
[----:B------:R-:W0:Y:S01]  /*1d60*/  LDC.64 R16, c[0x0][0x380] ;  /* 0x0000e000ff107b82 */ /* 0x000e220000000a00 */
[----:B------:R-:W-:Y:S01]  /*1d70*/  ISETP.GT.AND P2, PT, R14, R15, PT ;  /* 0x0000000f0e00720c */ /* 0x000fe20003f44270 */
[----:B------:R-:W-:-:S10]  /*1d80*/  IMAD.IADD R21, R6, 0x1, -R15 ;  /* 0x0000000106157824 */ /* 0x000fd400078e0a0f */
[----:B------:R-:W2:Y:S01]  /*1d90*/  @P1 LDC.64 R18, c[0x0][0x390] ;  /* 0x0000e400ff121b82 */ /* 0x000ea20000000a00 */
[C---:B------:R-:W-:Y:S01]  /*1da0*/  @P1 IMAD.IADD R23, R13.reuse, 0x1, R15 ;  /* 0x000000010d171824 */ /* 0x040fe200078e020f */
[----:B------:R-:W-:-:S04]  /*1db0*/  @P2 IADD3 R2, P3, PT, R13, R15, RZ ;  /* 0x0000000f0d022210 */ /* 0x000fc80007f7e0ff */
[----:B------:R-:W-:Y:S02]  /*1dc0*/  @P2 IADD3.X R8, PT, PT, RZ, RZ, RZ, P3, !PT ;  /* 0x000000ffff082210 */ /* 0x000fe40001ffe4ff */
[----:B------:R-:W3:Y:S01]  /*1dd0*/  @P2 LDC.64 R10, c[0x0][0x390] ;  /* 0x0000e400ff0a2b82 */ /* 0x000ee20000000a00 */
[----:B0-----:R-:W-:-:S04]  /*1de0*/  IMAD.WIDE R16, R21, 0x4, R16 ;  /* 0x0000000415107825 */ /* 0x001fc800078e0210 */
        /* <DEDUP_REMOVED lines=10> */
.L_x_278:
[----:B------:R-:W-:-:S13]  /*1e90*/  ISETP.LT.OR P0, PT, R14, R15, !P0 ;  /* 0x0000000f0e00720c */ /* 0x000fda0004701670 */
[----:B------:R-:W-:Y:S05]  /*1ea0*/  @P0 BRA `(.L_x_277) ;  /* 0x0000000000240947 */ /* 0x000fea0003800000 */
[----:B------:R-:W0:Y:S01]  /*1eb0*/  LDC.64 R16, c[0x0][0x390] ;  /* 0x0000e400ff107b82 */ /* 0x000e220000000a00 */
[----:B------:R-:W-:Y:S01]  /*1ec0*/  IMAD.IADD R19, R13, 0x1, R15 ;  /* 0x000000010d137824 */ /* 0x000fe200078e020f */
[----:B------:R-:W-:-:S06]  /*1ed0*/  IADD3 R15, PT, PT, R6, -R15, RZ ;  /* 0x8000000f060f7210 */ /* 0x000fcc0007ffe0ff */
[----:B------:R-:W2:Y:S01]  /*1ee0*/  LDC.64 R10, c[0x0][0x380] ;  /* 0x0000e000ff0a7b82 */ /* 0x000ea20000000a00 */
[----:B0-----:R-:W-:-:S06]  /*1ef0*/  IMAD.WIDE.U32 R16, R19, 0x4, R16 ;  /* 0x0000000413107825 */ /* 0x001fcc00078e0010 */
[----:B------:R-:W3:Y:S01]  /*1f00*/  LDG.E.CONSTANT R16, desc[UR6][R16.64] ;  /* 0x0000000610107981 */ /* 0x000ee2000c1e9900 */
[----:B--2---:R-:W-:-:S06]  /*1f10*/  IMAD.WIDE R10, R15, 0x4, R10 ;  /* 0x000000040f0a7825 */ /* 0x004fcc00078e020a */
[----:B------:R-:W3:Y:S02]  /*1f20*/  LDG.E.CONSTANT R10, desc[UR6][R10.64] ;  /* 0x000000060a0a7981 */ /* 0x000ee4000c1e9900 */
[----:B---3--:R-:W-:-:S07]  /*1f30*/  FFMA R9, R16, R10, R9 ;  /* 0x0000000a10097223 */ /* 0x008fce0000000009 */
.L_x_277:
[----:B-1----:R-:W-:Y:S05]  /*1f40*/  BSYNC.RECONVERGENT B0 ;  /* 0x0000000000007941 */ /* 0x002fea0003800200 */
.L_x_275:
        /* <DEDUP_REMOVED lines=9> */
[----:B------:R-:W-:Y:S01]  /*1fe0*/  IMAD.MOV.U32 R2, RZ, RZ, R9 ;  /* 0x000000ffff027224 */ /* 0x000fe200078e0009 */
[----:B------:R-:W-:-:S07]  /*1ff0*/  MOV R16, 0x2010 ;  /* 0x0000201000107802 */ /* 0x000fce0000000f00 */
[----:B-1----:R-:W-:Y:S05]  /*2000*/  CALL.REL.NOINC `($__internal_1_$__cuda_sm3x_div_rn_noftz_f32_slowpath) ;  /* 0x0000000c00047944 */ /* 0x002fea0003c00000 */
.L_x_280:
[----:B-1----:R-:W-:Y:S05]  /*2010*/  BSYNC.RECONVERGENT B0 ;  /* 0x0000000000007941 */ /* 0x002fea0003800200 */
.L_x_279:
        /* <DEDUP_REMOVED lines=8> */
.L_x_256:
[----:B------:R-:W-:-:S13]  /*20a0*/  ISETP.GE.AND P0, PT, R9, 0x2, PT ;  /* 0x000000020900780c */ /* 0x000fda0003f06270 */
[----:B------:R-:W-:Y:S05]  /*20b0*/  @!P0 BRA `(.L_x_282) ;  /* 0x0000000800848947 */ /* 0x000fea0003800000 */
[C---:B------:R-:W-:Y:S01]  /*20c0*/  IADD3 R3, PT, PT, R9.reuse, 0x7, RZ ;  /* 0x0000000709037810 */ /* 0x040fe20007ffe0ff */
[C---:B------:R-:W-:Y:S01]  /*20d0*/  VIADD R4, R9.reuse, 0x3 ;  /* 0x0000000309047836 */ /* 0x040fe20000000000 */
[C---:B------:R-:W-:Y:S01]  /*20e0*/  IADD3 R6, PT, PT, R9.reuse, -0x2, RZ ;  /* 0xfffffffe09067810 */ /* 0x040fe20007ffe0ff */
[----:B------:R-:W-:Y:S01]  /*20f0*/  VIADD R5, R9, 0xffffffff ;  /* 0xffffffff09057836 */ /* 0x000fe20000000000 */
[----:B------:R-:W-:Y:S02]  /*2100*/  LOP3.LUT R2, R3, 0x7, RZ, 0xc0, !PT ;  /* 0x0000000703027812 */ /* 0x000fe400078ec0ff */
[----:B------:R-:W-:Y:S02]  /*2110*/  LOP3.LUT R7, R4, 0x3, RZ, 0xc0, !PT ;  /* 0x0000000304077812 */ /* 0x000fe400078ec0ff */
[----:B------:R-:W-:Y:S01]  /*2120*/  LOP3.LUT R8, R5, 0xfffffff8, RZ, 0xc0, !PT ;  /* 0xfffffff805087812 */ /* 0x000fe200078ec0ff */
[----:B------:R-:W-:-:S07]  /*2130*/  VIADD R9, R2, 0xffffffff ;  /* 0xffffffff02097836 */ /* 0x000fce0000000000 */
.L_x_291:
[----:B0-----:R-:W0:Y:S01]  /*2140*/  LDC R13, c[0x0][0x3a0] ;  /* 0x0000e800ff0d7b82 */ /* 0x001e220000000800 */
[----:B------:R-:W-:Y:S01]  /*2150*/  ISETP.GE.U32.AND P1, PT, R6, 0x7, PT ;  /* 0x000000070600780c */ /* 0x000fe20003f26070 */
[----:B------:R-:W-:Y:S01]  /*2160*/  HFMA2 R11, -RZ, RZ, 0, 5.9604644775390625e-08 ;  /* 0x00000001ff0b7431 */ /* 0x000fe200000001ff */
[----:B------:R-:W-:Y:S01]  /*2170*/  LOP3.LUT P0, RZ, R5, 0x7, RZ, 0xc0, !PT ;  /* 0x0000000705ff7812 */ /* 0x000fe2000780c0ff */
[----:B------:R-:W-:Y:S02]  /*2180*/  IMAD.MOV.U32 R2, RZ, RZ, RZ ;  /* 0x000000ffff027224 */ /* 0x000fe400078e00ff */
[----:B0-----:R-:W-:-:S08]  /*2190*/  IMAD R10, R13, UR4, R14 ;  /* 0x000000040d0a7c24 */ /* 0x001fd0000f8e020e */
[----:B------:R-:W-:Y:S05]  /*21a0*/  @!P1 BRA `(.L_x_283) ;  /* 0x0000000000d89947 */ /* 0x000fea0003800000 */
[----:B------:R-:W-:Y:S02]  /*21b0*/  IMAD.MOV.U32 R2, RZ, RZ, RZ ;  /* 0x000000ffff027224 */ /* 0x000fe400078e00ff */
[----:B------:R-:W-:-:S07]  /*21c0*/  IMAD.MOV.U32 R11, RZ, RZ, 0x1 ;  /* 0x00000001ff0b7424 */ /* 0x000fce00078e00ff */
.L_x_284:
[-C--:B------:R-:W-:Y:S01]  /*21d0*/  ISETP.GE.AND P1, PT, R14, R11.reuse, PT ;  /* 0x0000000b0e00720c */ /* 0x080fe20003f26270 */
[----:B------:R-:W0:Y:S01]  /*21e0*/  LDC.64 R12, c[0x0][0x388] ;  /* 0x0000e200ff0c7b82 */ /* 0x000e220000000a00 */
[-C--:B------:R-:W-:Y:S01]  /*21f0*/  IADD3 R20, P2, PT, R15, R11.reuse, RZ ;  /* 0x0000000b0f147210 */ /* 0x080fe20007f5e0ff */
[----:B------:R-:W-:Y:S01]  /*2200*/  IMAD.IADD R21, R10, 0x1, -R11 ;  /* 0x000000010a157824 */ /* 0x000fe200078e0a0b */
[----:B------:R-:W-:Y:S02]  /*2210*/  ISETP.GT.AND P6, PT, R14, R11, PT ;  /* 0x0000000b0e00720c */ /* 0x000fe40003fc4270 */
[----:B------:R-:W-:-:S03]  /*2220*/  IADD3.X R22, PT, PT, RZ, RZ, RZ, P2, !PT ;  /* 0x000000ffff167210 */ /* 0x000fc600017fe4ff */
[----:B------:R-:W2:Y:S04]  /*2230*/  LDC.64 R16, c[0x0][0x398] ;  /* 0x0000e600ff107b82 */ /* 0x000ea80000000a00 */
[----:B------:R-:W-:-:S04]  /*2240*/  @P1 IADD3 R23, PT, PT, R15, R11, RZ ;  /* 0x0000000b0f171210 */ /* 0x000fc80007ffe0ff */
[----:B------:R-:W3:Y:S01]  /*2250*/  @P1 LDC.64 R18, c[0x0][0x388] ;  /* 0x0000e200ff121b82 */ /* 0x000ee20000000a00 */
[----:B0-----:R-:W-:-:S04]  /*2260*/  LEA R12, P2, R20, R12, 0x2 ;  /* 0x0000000c140c7211 */ /* 0x001fc800078410ff */
[----:B------:R-:W-:Y:S01]  /*2270*/  LEA.HI.X R13, R20, R13, R22, 0x2, P2 ;  /* 0x0000000d140d7211 */ /* 0x000fe200010f1416 */
[----:B--2---:R-:W-:-:S04]  /*2280*/  IMAD.WIDE R16, R21, 0x4, R16 ;  /* 0x0000000415107825 */ /* 0x004fc800078e0210 */
[----:B------:R-:W2:Y:S04]  /*2290*/  @P6 LDG.E.CONSTANT R25, desc[UR6][R12.64+0x4] ;  /* 0x000004060c196981 */ /* 0x000ea8000c1e9900 */
[----:B------:R-:W4:Y:S01]  /*22a0*/  @P1 LDG.E R20, desc[UR6][R16.64] ;  /* 0x0000000610141981 */ /* 0x000f22000c1e1900 */
[----:B---3--:R-:W-:-:S03]  /*22b0*/  @P1 IMAD.WIDE.U32 R18, R23, 0x4, R18 ;  /* 0x0000000417121825 */ /* 0x008fc600078e0012 */
[----:B------:R-:W2:Y:S01]  /*22c0*/  @P6 LDG.E R22, desc[UR6][R16.64+-0x4] ;  /* 0xfffffc0610166981 */ /* 0x000ea2000c1e1900 */
[----:B------:R-:W-:-:S03]  /*22d0*/  VIADD R23, R11, 0x2 ;  /* 0x000000020b177836 */ /* 0x000fc60000000000 */
[----:B------:R-:W4:Y:S02]  /*22e0*/  @P1 LDG.E.CONSTANT R19, desc[UR6][R18.64] ;  /* 0x0000000612131981 */ /* 0x000f24000c1e9900 */
[----:B------:R-:W-:-:S13]  /*22f0*/  ISETP.GE.AND P5, PT, R14, R23, PT ;  /* 0x000000170e00720c */ /* 0x000fda0003fa6270 */
[----:B------:R-:W3:Y:S04]  /*2300*/  @P5 LDG.E R21, desc[UR6][R16.64+-0x8] ;  /* 0xfffff80610155981 */ /* 0x000ee8000c1e1900 */
[----:B------:R-:W3:Y:S01]  /*2310*/  @P5 LDG.E.CONSTANT R23, desc[UR6][R12.64+0x8] ;  /* 0x000008060c175981 */ /* 0x000ee2000c1e9900 */
[----:B------:R-:W-:-:S05]  /*2320*/  VIADD R27, R11, 0x3 ;  /* 0x000000030b1b7836 */ /* 0x000fca0000000000 */
[----:B------:R-:W-:Y:S01]  /*2330*/  ISETP.GE.AND P4, PT, R14, R27, PT ;  /* 0x0000001b0e00720c */ /* 0x000fe20003f86270 */
[C---:B------:R-:W-:Y:S01]  /*2340*/  VIADD R27, R11.reuse, 0x4 ;  /* 0x000000040b1b7836 */ /* 0x040fe20000000000 */
[----:B------:R-:W-:-:S04]  /*2350*/  IADD3 R29, PT, PT, R11, 0x5, RZ ;  /* 0x000000050b1d7810 */ /* 0x000fc80007ffe0ff */
[C---:B------:R-:W-:Y:S02]  /*2360*/  ISETP.GE.AND P3, PT, R14.reuse, R27, PT ;  /* 0x0000001b0e00720c */ /* 0x040fe40003f66270 */
[----:B------:R-:W-:Y:S01]  /*2370*/  ISETP.GE.AND P2, PT, R14, R29, PT ;  /* 0x0000001d0e00720c */ /* 0x000fe20003f46270 */
[----:B------:R-:W-:-:S04]  /*2380*/  VIADD R27, R11, 0x6 ;  /* 0x000000060b1b7836 */ /* 0x000fc80000000000 */
[----:B------:R-:W3:Y:S06]  /*2390*/  @P4 LDG.E.CONSTANT R29, desc[UR6][R12.64+0xc] ;  /* 0x00000c060c1d4981 */ /* 0x000eec000c1e9900 */
[----:B------:R-:W3:Y:S01]  /*23a0*/  @P3 LDG.E R18, desc[UR6][R16.64+-0x10] ;  /* 0xfffff00610123981 */ /* 0x000ee2000c1e1900 */
[----:B----4-:R-:W-:Y:S01]  /*23b0*/  @P1 FFMA R2, -R19, R20, R2 ;  /* 0x0000001413021223 */ /* 0x010fe20000000102 */
[----:B------:R-:W-:Y:S02]  /*23c0*/  VIADD R19, R11, 0x7 ;  /* 0x000000070b137836 */ /* 0x000fe40000000000 */
[----:B------:R-:W4:Y:S01]  /*23d0*/  @P2 LDG.E R20, desc[UR6][R16.64+-0x14] ;  /* 0xffffec0610142981 */ /* 0x000f22000c1e1900 */
[----:B--2---:R-:W-:-:S03]  /*23e0*/  @P6 FFMA R2, -R25, R22, R2 ;  /* 0x0000001619026223 */ /* 0x004fc60000000102 */
[----:B------:R-:W2:Y:S01]  /*23f0*/  @P4 LDG.E R25, desc[UR6][R16.64+-0xc] ;  /* 0xfffff40610194981 */ /* 0x000ea2000c1e1900 */
[----:B------:R-:W-:-:S03]  /*2400*/  ISETP.GE.AND P1, PT, R14, R27, PT ;  /* 0x0000001b0e00720c */ /* 0x000fc60003f26270 */
[----:B------:R-:W4:Y:S01]  /*2410*/  @P3 LDG.E.CONSTANT R27, desc[UR6][R12.64+0x10] ;  /* 0x000010060c1b3981 */ /* 0x000f22000c1e9900 */
[----:B------:R-:W-:Y:S01]  /*2420*/  ISETP.GE.AND P6, PT, R14, R19, PT ;  /* 0x000000130e00720c */ /* 0x000fe20003fc6270 */
[----:B---3--:R-:W-:-:S08]  /*2430*/  @P5 FFMA R2, -R23, R21, R2 ;  /* 0x0000001517025223 */ /* 0x008fd00000000102 */
[----:B------:R-:W3:Y:S04]  /*2440*/  @P1 LDG.E R22, desc[UR6][R16.64+-0x18] ;  /* 0xffffe80610161981 */ /* 0x000ee8000c1e1900 */
[----:B------:R-:W3:Y:S04]  /*2450*/  @P2 LDG.E.CONSTANT R21, desc[UR6][R12.64+0x14] ;  /* 0x000014060c152981 */ /* 0x000ee8000c1e9900 */
[----:B------:R-:W3:Y:S04]  /*2460*/  @P1 LDG.E.CONSTANT R23, desc[UR6][R12.64+0x18] ;  /* 0x000018060c171981 */ /* 0x000ee8000c1e9900 */
[----:B------:R-:W3:Y:S04]  /*2470*/  @P6 LDG.E R26, desc[UR6][R16.64+-0x1c] ;  /* 0xffffe406101a6981 */ /* 0x000ee8000c1e1900 */
[----:B------:R-:W3:Y:S01]  /*2480*/  @P6 LDG.E.CONSTANT R24, desc[UR6][R12.64+0x1c] ;  /* 0x00001c060c186981 */ /* 0x000ee2000c1e9900 */
[----:B------:R-:W-:Y:S01]  /*2490*/  IADD3 R11, PT, PT, R11, 0x8, RZ ;  /* 0x000000080b0b7810 */ /* 0x000fe20007ffe0ff */
[----:B--2---:R-:W-:-:S04]  /*24a0*/  @P4 FFMA R2, -R29, R25, R2 ;  /* 0x000000191d024223 */ /* 0x004fc80000000102 */
[----:B----4-:R-:W-:-:S04]  /*24b0*/  @P3 FFMA R2, -R27, R18, R2 ;  /* 0x000000121b023223 */ /* 0x010fc80000000102 */
[----:B---3--:R-:W-:Y:S01]  /*24c0*/  @P2 FFMA R2, -R21, R20, R2 ;  /* 0x0000001415022223 */ /* 0x008fe20000000102 */
[----:B------:R-:W-:-:S03]  /*24d0*/  ISETP.NE.AND P2, PT, R19, R8, PT ;  /* 0x000000081300720c */ /* 0x000fc60003f45270 */
[----:B------:R-:W-:-:S04]  /*24e0*/  @P1 FFMA R2, -R23, R22, R2 ;  /* 0x0000001617021223 */ /* 0x000fc80000000102 */
[----:B------:R-:W-:-:S06]  /*24f0*/  @P6 FFMA R2, -R24, R26, R2 ;  /* 0x0000001a18026223 */ /* 0x000fcc0000000102 */
[----:B------:R-:W-:Y:S05]  /*2500*/  @P2 BRA `(.L_x_284) ;  /* 0xfffffffc00302947 */ /* 0x000fea000383ffff */
.L_x_283:
[----:B------:R-:W-:Y:S05]  /*2510*/  @!P0 BRA `(.L_x_285) ;  /* 0x0000000400188947 */ /* 0x000fea0003800000 */
[----:B------:R-:W-:Y:S02]  /*2520*/  ISETP.GE.U32.AND P1, PT, R9, 0x3, PT ;  /* 0x000000030900780c */ /* 0x000fe40003f26070 */
[----:B------:R-:W-:-:S11]  /*2530*/  LOP3.LUT P0, RZ, R3, 0x3, RZ, 0xc0, !PT ;  /* 0x0000000303ff7812 */ /* 0x000fd6000780c0ff */
        /* <DEDUP_REMOVED lines=21> */
[----:B------:R-:W-:Y:S02]  /*2690*/  ISETP.GE.AND P4, PT, R14, R23, PT ;  /* 0x000000170e00720c */ /* 0x000fe40003f86270 */
[----:B------:R-:W3:Y:S04]  /*26a0*/  @P3 LDG.E R24, desc[UR6][R16.64+-0x8] ;  /* 0xfffff80610183981 */ /* 0x000ee8000c1e1900 */
[----:B------:R-:W3:Y:S07]  /*26b0*/  @P3 LDG.E.CONSTANT R23, desc[UR6][R12.64+0x8] ;  /* 0x000008060c173981 */ /* 0x000eee000c1e9900 */
[----:B------:R-:W3:Y:S04]  /*26c0*/  @P4 LDG.E R26, desc[UR6][R16.64+-0xc] ;  /* 0xfffff406101a4981 */ /* 0x000ee8000c1e1900 */
[----:B------:R-:W3:Y:S01]  /*26d0*/  @P4 LDG.E.CONSTANT R25, desc[UR6][R12.64+0xc] ;  /* 0x00000c060c194981 */ /* 0x000ee2000c1e9900 */
[----:B------:R-:W-:Y:S01]  /*26e0*/  IADD3 R11, PT, PT, R11, 0x4, RZ ;  /* 0x000000040b0b7810 */ /* 0x000fe20007ffe0ff */
[----:B----4-:R-:W-:-:S04]  /*26f0*/  @P1 FFMA R2, -R19, R20, R2 ;  /* 0x0000001413021223 */ /* 0x010fc80000000102 */
[----:B--2---:R-:W-:-:S04]  /*2700*/  @P2 FFMA R2, -R21, R22, R2 ;  /* 0x0000001615022223 */ /* 0x004fc80000000102 */
[----:B---3--:R-:W-:-:S04]  /*2710*/  @P3 FFMA R2, -R23, R24, R2 ;  /* 0x0000001817023223 */ /* 0x008fc80000000102 */
[----:B------:R-:W-:-:S07]  /*2720*/  @P4 FFMA R2, -R25, R26, R2 ;  /* 0x0000001a19024223 */ /* 0x000fce0000000102 */
.L_x_286:
        /* <DEDUP_REMOVED lines=14> */
[----:B0-----:R-:W-:-:S05]  /*2810*/  IMAD.WIDE R18, R21, 0x4, R18 ;  /* 0x0000000415127825 */ /* 0x001fca00078e0212 */
[----:B------:R-:W4:Y:S01]  /*2820*/  @P1 LDG.E R21, desc[UR6][R18.64] ;  /* 0x0000000612151981 */ /* 0x000f22000c1e1900 */
[----:B--2---:R-:W-:-:S04]  /*2830*/  @P2 LEA R12, P3, R20, R12, 0x2 ;  /* 0x0000000c140c2211 */ /* 0x004fc800078610ff */
[----:B------:R-:W-:Y:S02]  /*2840*/  @P2 LEA.HI.X R13, R20, R13, R22, 0x2, P3 ;  /* 0x0000000d140d2211 */ /* 0x000fe400018f1416 */
[----:B------:R-:W2:Y:S01]  /*2850*/  @P2 LDG.E R20, desc[UR6][R18.64+-0x4] ;  /* 0xfffffc0612142981 */ /* 0x000ea2000c1e1900 */
[----:B---3--:R-:W-:-:S03]  /*2860*/  @P1 IMAD.WIDE.U32 R16, R23, 0x4, R16 ;  /* 0x0000000417101825 */ /* 0x008fc600078e0010 */
[----:B------:R-:W2:Y:S04]  /*2870*/  @P2 LDG.E.CONSTANT R13, desc[UR6][R12.64+0x4] ;  /* 0x000004060c0d2981 */ /* 0x000ea8000c1e9900 */
[----:B------:R-:W4:Y:S01]  /*2880*/  @P1 LDG.E.CONSTANT R17, desc[UR6][R16.64] ;  /* 0x0000000610111981 */ /* 0x000f22000c1e9900 */
[----:B------:R-:W-:Y:S02]  /*2890*/  VIADD R11, R11, 0x2 ;  /* 0x000000020b0b7836 */ /* 0x000fe40000000000 */
[----:B----4-:R-:W-:-:S04]  /*28a0*/  @P1 FFMA R2, -R17, R21, R2 ;  /* 0x0000001511021223 */ /* 0x010fc80000000102 */
[----:B--2---:R-:W-:-:S07]  /*28b0*/  @P2 FFMA R2, -R13, R20, R2 ;  /* 0x000000140d022223 */ /* 0x004fce0000000102 */
.L_x_288:
        /* <DEDUP_REMOVED lines=9> */
[----:B------:R-:W3:Y:S02]  /*2950*/  LDG.E R12, desc[UR6][R12.64] ;  /* 0x000000060c0c7981 */ /* 0x000ee4000c1e1900 */
[----:B---3--:R-:W-:-:S07]  /*2960*/  FFMA R2, -R17, R12, R2 ;  /* 0x0000000c11027223 */ /* 0x008fce0000000102 */
.L_x_287:
[----:B-1----:R-:W-:Y:S05]  /*2970*/  BSYNC.RECONVERGENT B0 ;  /* 0x0000000000007941 */ /* 0x002fea0003800200 */
.L_x_285:
        /* <DEDUP_REMOVED lines=12> */
.L_x_290:
[----:B-1----:R-:W-:Y:S05]  /*2a40*/  BSYNC.RECONVERGENT B0 ;  /* 0x0000000000007941 */ /* 0x002fea0003800200 */
.L_x_289:
        /* <DEDUP_REMOVED lines=8> */
.L_x_282:
[----:B-----5:R-:W0:Y:S08]  /*2ad0*/  MUFU.RCP R3, R0 ;  /* 0x0000000000037308 */ /* 0x020e300000001000 */
[----:B------:R-:W2:Y:S01]  /*2ae0*/  FCHK P0, RZ, R0 ;  /* 0x00000000ff007302 */ /* 0x000ea20000000000 */
[----:B0-----:R-:W-:-:S04]  /*2af0*/  FFMA R2, -R0, R3, 1 ;  /* 0x3f80000000027423 */ /* 0x001fc80000000103 */
[----:B------:R-:W-:-:S04]  /*2b00*/  FFMA R4, R3, R2, R3 ;  /* 0x0000000203047223 */ /* 0x000fc80000000003 */
[----:B------:R-:W-:-:S04]  /*2b10*/  FFMA R3, RZ, R4, RZ ;  /* 0x00000004ff037223 */ /* 0x000fc800000000ff */
[----:B------:R-:W-:-:S04]  /*2b20*/  FFMA R2, -R0, R3, RZ ;  /* 0x0000000300027223 */ /* 0x000fc800000001ff */
[----:B------:R-:W-:Y:S01]  /*2b30*/  FFMA R7, R4, R2, R3 ;  /* 0x0000000204077223 */ /* 0x000fe20000000003 */
[----:B--2---:R-:W-:Y:S06]  /*2b40*/  @!P0 BRA `(.L_x_292) ;  /* 0x0000000000108947 */ /* 0x004fec0003800000 */
[----:B------:R-:W-:Y:S02]  /*2b50*/  MOV R2, RZ ;  /* 0x000000ff00027202 */ /* 0x000fe40000000f00 */
[----:B------:R-:W-:-:S07]  /*2b60*/  MOV R16, 0x2b80 ;  /* 0x00002b8000107802 */ /* 0x000fce0000000f00 */
[----:B-1----:R-:W-:Y:S05]  /*2b70*/  CALL.REL.NOINC `($__internal_1_$__cuda_sm3x_div_rn_noftz_f32_slowpath) ;  /* 0x0000000000287944 */ /* 0x002fea0003c00000 */
[----:B------:R-:W-:-:S07]  /*2b80*/  IMAD.MOV.U32 R7, RZ, RZ, R2 ;  /* 0x000000ffff077224 */ /* 0x000fce00078e0002 */
.L_x_292:
[----:B------:R-:W0:Y:S08]  /*2b90*/  LDC R9, c[0x0][0x3a0] ;  /* 0x0000e800ff097b82 */ /* 0x000e300000000800 */
[----:B------:R-:W2:Y:S02]  /*2ba0*/  LDC.64 R4, c[0x0][0x398] ;  /* 0x0000e600ff047b82 */ /* 0x000ea40000000a00 */
.L_x_293:
[----:B0--3--:R-:W-:Y:S02]  /*2bb0*/  IMAD R3, R9, UR4, R14 ;  /* 0x0000000409037c24 */ /* 0x009fe4000f8e020e */
[----:B-1----:R-:W-:Y:S02]  /*2bc0*/  VIADD R14, R14, UR5 ;  /* 0x000000050e0e7c36 */ /* 0x002fe40008000000 */
[----:B--2---:R-:W-:-:S03]  /*2bd0*/  IMAD.WIDE R2, R3, 0x4, R4 ;  /* 0x0000000403027825 */ /* 0x004fc600078e0204 */
[----:B------:R-:W-:Y:S02]  /*2be0*/  ISETP.GE.AND P0, PT, R14, R9, PT ;  /* 0x000000090e00720c */ /* 0x000fe40003f06270 */
[----:B------:R3:W-:Y:S11]  /*2bf0*/  STG.E desc[UR6][R2.64], R7 ;  /* 0x0000000702007986 */ /* 0x0007f6000c101906 */
[----:B------:R-:W-:Y:S05]  /*2c00*/  @!P0 BRA `(.L_x_293) ;  /* 0xfffffffc00e88947 */ /* 0x000fea000383ffff */
[----:B------:R-:W-:Y:S05]  /*2c10*/  EXIT ;  /* 0x000000000000794d */ /* 0x000fea0003800000 */
        .weak           $__internal_1_$__cuda_sm3x_div_rn_noftz_f32_slowpath
        .type           $__internal_1_$__cuda_sm3x_div_rn_noftz_f32_slowpath,@function
        .size           $__internal_1_$__cuda_sm3x_div_rn_noftz_f32_slowpath,(.L_x_351 - $__internal_1_$__cuda_sm3x_div_rn_noftz_f32_slowpath)
$__internal_1_$__cuda_sm3x_div_rn_noftz_f32_slowpath:
[----:B------:R-:W-:Y:S01]  /*2c20*/  SHF.R.U32.HI R17, RZ, 0x17, R0 ;  /* 0x00000017ff117819 */ /* 0x000fe20000011600 */
[----:B------:R-:W-:Y:S01]  /*2c30*/  BSSY.RECONVERGENT B1, `(.L_x_294) ;  /* 0x0000063000017945 */ /* 0x000fe20003800200 */
[----:B------:R-:W-:Y:S01]  /*2c40*/  SHF.R.U32.HI R19, RZ, 0x17, R2 ;  /* 0x00000017ff137819 */ /* 0x000fe20000011602 */
[----:B------:R-:W-:Y:S01]  /*2c50*/  IMAD.MOV.U32 R22, RZ, RZ, R0 ;  /* 0x000000ffff167224 */ /* 0x000fe200078e0000 */
[----:B------:R-:W-:Y:S02]  /*2c60*/  LOP3.LUT R17, R17, 0xff, RZ, 0xc0, !PT ;  /* 0x000000ff11117812 */ /* 0x000fe400078ec0ff */
[----:B------:R-:W-:Y:S02]  /*2c70*/  LOP3.LUT R19, R19, 0xff, RZ, 0xc0, !PT ;  /* 0x000000ff13137812 */ /* 0x000fe400078ec0ff */
[----:B------:R-:W-:-:S03]  /*2c80*/  IADD3 R20, PT, PT, R17, -0x1, RZ ;  /* 0xffffffff11147810 */ /* 0x000fc60007ffe0ff */
[----:B------:R-:W-:Y:S01]  /*2c90*/  VIADD R21, R19, 0xffffffff ;  /* 0xffffffff13157836 */ /* 0x000fe20000000000 */
[----:B------:R-:W-:-:S04]  /*2ca0*/  ISETP.GT.U32.AND P0, PT, R20, 0xfd, PT ;  /* 0x000000fd1400780c */ /* 0x000fc80003f04070 */
[----:B------:R-:W-:-:S13]  /*2cb0*/  ISETP.GT.U32.OR P0, PT, R21, 0xfd, P0 ;  /* 0x000000fd1500780c */ /* 0x000fda0000704470 */
[----:B------:R-:W-:Y:S01]  /*2cc0*/  @!P0 MOV R18, RZ ;  /* 0x000000ff00128202 */ /* 0x000fe20000000f00 */
[----:B------:R-:W-:Y:S06]  /*2cd0*/  @!P0 BRA `(.L_x_295) ;  /* 0x00000000005c8947 */ /* 0x000fec0003800000 */
[----:B------:R-:W-:Y:S02]  /*2ce0*/  FSETP.GTU.FTZ.AND P0, PT, |R2|, +INF , PT ;  /* 0x7f8000000200780b */ /* 0x000fe40003f1c200 */
[----:B------:R-:W-:-:S04]  /*2cf0*/  FSETP.GTU.FTZ.AND P1, PT, |R0|, +INF , PT ;  /* 0x7f8000000000780b */ /* 0x000fc80003f3c200 */
[----:B------:R-:W-:-:S13]  /*2d00*/  PLOP3.LUT P0, PT, P0, P1, PT, 0xf8, 0x8f ;  /* 0x00000000008f781c */ /* 0x000fda0000703f70 */
[----:B------:R-:W-:Y:S05]  /*2d10*/  @P0 BRA `(.L_x_296) ;  /* 0x00000004004c0947 */ /* 0x000fea0003800000 */
[----:B------:R-:W-:-:S13]  /*2d20*/  LOP3.LUT P0, RZ, R22, 0x7fffffff, R2, 0xc8, !PT ;  /* 0x7fffffff16ff7812 */ /* 0x000fda000780c802 */
[----:B------:R-:W-:Y:S05]  /*2d30*/  @!P0 BRA `(.L_x_297) ;  /* 0x00000004003c8947 */ /* 0x000fea0003800000 */
[----:B------:R-:W-:Y:S02]  /*2d40*/  FSETP.NEU.FTZ.AND P0, PT, |R2|, +INF , PT ;  /* 0x7f8000000200780b */ /* 0x000fe40003f1d200 */
        /* <DEDUP_REMOVED lines=11> */
[----:B------:R-:W-:Y:S02]  /*2e00*/  @P0 IMAD.MOV.U32 R18, RZ, RZ, RZ ;  /* 0x000000ffff120224 */ /* 0x000fe400078e00ff */
[----:B------:R-:W-:Y:S01]  /*2e10*/  @!P0 FFMA R2, R2, 1.84467440737095516160e+19, RZ ;  /* 0x5f80000002028823 */ /* 0x000fe200000000ff */
[----:B------:R-:W-:Y:S02]  /*2e20*/  @!P0 IMAD.MOV.U32 R18, RZ, RZ, -0x40 ;  /* 0xffffffc0ff128424 */ /* 0x000fe400078e00ff */
[----:B------:R-:W-:-:S03]  /*2e30*/  @!P1 FFMA R22, R0, 1.84467440737095516160e+19, RZ ;  /* 0x5f80000000169823 */ /* 0x000fc600000000ff */
[----:B------:R-:W-:-:S07]  /*2e40*/  @!P1 IADD3 R18, PT, PT, R18, 0x40, RZ ;  /* 0x0000004012129810 */ /* 0x000fce0007ffe0ff */
.L_x_295:
[----:B------:R-:W-:Y:S01]  /*2e50*/  LEA R21, R17, 0xc0800000, 0x17 ;  /* 0xc080000011157811 */ /* 0x000fe200078eb8ff */
[----:B------:R-:W-:Y:S01]  /*2e60*/  VIADD R19, R19, 0xffffff81 ;  /* 0xffffff8113137836 */ /* 0x000fe20000000000 */
[----:B------:R-:W-:Y:S03]  /*2e70*/  BSSY.RECONVERGENT B2, `(.L_x_300) ;  /* 0x0000035000027945 */ /* 0x000fe60003800200 */
[----:B------:R-:W-:Y:S02]  /*2e80*/  IMAD.IADD R24, R22, 0x1, -R21 ;  /* 0x0000000116187824 */ /* 0x000fe400078e0a15 */
[C---:B------:R-:W-:Y:S01]  /*2e90*/  IMAD R2, R19.reuse, -0x800000, R2 ;  /* 0xff80000013027824 */ /* 0x040fe200078e0202 */
[----:B------:R-:W-:Y:S01]  /*2ea0*/  IADD3 R19, PT, PT, R19, 0x7f, -R17 ;  /* 0x0000007f13137810 */ /* 0x000fe20007ffe811 */
[----:B------:R-:W0:Y:S01]  /*2eb0*/  MUFU.RCP R20, R24 ;  /* 0x0000001800147308 */ /* 0x000e220000001000 */
[----:B------:R-:W-:-:S02]  /*2ec0*/  FADD.FTZ R21, -R24, -RZ ;  /* 0x800000ff18157221 */ /* 0x000fc40000010100 */
[----:B------:R-:W-:Y:S02]  /*2ed0*/  IADD3 R19, PT, PT, R19, R18, RZ ;  /* 0x0000001213137210 */ /* 0x000fe40007ffe0ff */
        /* <DEDUP_REMOVED lines=8> */
[----:B------:R-:W-:-:S05]  /*2f60*/  LOP3.LUT R18, R17, 0xff, RZ, 0xc0, !PT ;  /* 0x000000ff11127812 */ /* 0x000fca00078ec0ff */
[----:B------:R-:W-:-:S04]  /*2f70*/  IMAD.IADD R17, R18, 0x1, R19 ;  /* 0x0000000112117824 */ /* 0x000fc800078e0213 */
        /* <DEDUP_REMOVED lines=11> */
[CCC-:B------:R-:W-:Y:S01]  /*3030*/  FFMA.RP R19, R23.reuse, R21.reuse, R22.reuse ;  /* 0x0000001517137223 */ /* 0x1c0fe20000008016 */
[----:B------:R-:W-:Y:S01]  /*3040*/  FFMA.RM R22, R23, R21, R22 ;  /* 0x0000001517167223 */ /* 0x000fe20000004016 */
[C---:B------:R-:W-:Y:S02]  /*3050*/  IADD3 R20, PT, PT, R17.reuse, 0x20, RZ ;  /* 0x0000002011147810 */ /* 0x040fe40007ffe0ff */
[----:B------:R-:W-:Y:S02]  /*3060*/  LOP3.LUT R18, R18, 0x7fffff, RZ, 0xc0, !PT ;  /* 0x007fffff12127812 */ /* 0x000fe400078ec0ff */
[C---:B------:R-:W-:Y:S02]  /*3070*/  ISETP.NE.AND P2, PT, R17.reuse, RZ, PT ;  /* 0x000000ff1100720c */ /* 0x040fe40003f45270 */
[----:B------:R-:W-:Y:S02]  /*3080*/  LOP3.LUT R21, R18, 0x800000, RZ, 0xfc, !PT ;  /* 0x0080000012157812 */ /* 0x000fe400078efcff */
[----:B------:R-:W-:Y:S01]  /*3090*/  ISETP.NE.AND P1, PT, R17, RZ, PT ;  /* 0x000000ff1100720c */ /* 0x000fe20003f25270 */
[----:B------:R-:W-:Y:S01]  /*30a0*/  IMAD.MOV R17, RZ, RZ, -R17 ;  /* 0x000000ffff117224 */ /* 0x000fe200078e0a11 */
[----:B------:R-:W-:-:S02]  /*30b0*/  SHF.L.U32 R20, R21, R20, RZ ;  /* 0x0000001415147219 */ /* 0x000fc400000006ff */
[----:B------:R-:W-:Y:S02]  /*30c0*/  FSETP.NEU.FTZ.AND P0, PT, R19, R22, PT ;  /* 0x000000161300720b */ /* 0x000fe40003f1d000 */
[----:B------:R-:W-:Y:S02]  /*30d0*/  SEL R18, R17, RZ, P2 ;  /* 0x000000ff11127207 */ /* 0x000fe40001000000 */
[----:B------:R-:W-:Y:S02]  /*30e0*/  ISETP.NE.AND P1, PT, R20, RZ, P1 ;  /* 0x000000ff1400720c */ /* 0x000fe40000f25270 */
[----:B------:R-:W-:Y:S02]  /*30f0*/  SHF.R.U32.HI R20, RZ, R18, R21 ;  /* 0x00000012ff147219 */ /* 0x000fe40000011615 */
[----:B------:R-:W-:Y:S02]  /*3100*/  PLOP3.LUT P0, PT, P0, P1, PT, 0xf8, 0x8f ;  /* 0x00000000008f781c */ /* 0x000fe40000703f70 */
[----:B------:R-:W-:-:S02]  /*3110*/  SHF.R.U32.HI R18, RZ, 0x1, R20 ;  /* 0x00000001ff127819 */ /* 0x000fc40000011614 */
[----:B------:R-:W-:-:S04]  /*3120*/  SEL R17, RZ, 0x1, !P0 ;  /* 0x00000001ff117807 */ /* 0x000fc80004000000 */
[----:B------:R-:W-:-:S04]  /*3130*/  LOP3.LUT R17, R17, 0x1, R18, 0xf8, !PT ;  /* 0x0000000111117812 */ /* 0x000fc800078ef812 */
[----:B------:R-:W-:-:S05]  /*3140*/  LOP3.LUT R17, R17, R20, RZ, 0xc0, !PT ;  /* 0x0000001411117212 */ /* 0x000fca00078ec0ff */
[----:B------:R-:W-:-:S05]  /*3150*/  IMAD.IADD R17, R18, 0x1, R17 ;  /* 0x0000000112117824 */ /* 0x000fca00078e0211 */
[----:B------:R-:W-:Y:S01]  /*3160*/  LOP3.LUT R2, R17, R2, RZ, 0xfc, !PT ;  /* 0x0000000211027212 */ /* 0x000fe200078efcff */
[----:B------:R-:W-:Y:S06]  /*3170*/  BRA `(.L_x_303) ;  /* 0x0000000000107947 */ /* 0x000fec0003800000 */
.L_x_302:
[----:B------:R-:W-:-:S04]  /*3180*/  LOP3.LUT R2, R2, 0x80000000, RZ, 0xc0, !PT ;  /* 0x8000000002027812 */ /* 0x000fc800078ec0ff */
[----:B------:R-:W-:Y:S01]  /*3190*/  LOP3.LUT R2, R2, 0x7f800000, RZ, 0xfc, !PT ;  /* 0x7f80000002027812 */ /* 0x000fe200078efcff */
[----:B------:R-:W-:Y:S06]  /*31a0*/  BRA `(.L_x_303) ;  /* 0x0000000000047947 */ /* 0x000fec0003800000 */
.L_x_301:
[----:B------:R-:W-:-:S07]  /*31b0*/  LEA R2, R19, R2, 0x17 ;  /* 0x0000000213027211 */ /* 0x000fce00078eb8ff */
.L_x_303:
[----:B------:R-:W-:Y:S05]  /*31c0*/  BSYNC.RECONVERGENT B2 ;  /* 0x0000000000027941 */ /* 0x000fea0003800200 */
.L_x_300:
[----:B------:R-:W-:Y:S05]  /*31d0*/  BRA `(.L_x_304) ;  /* 0x0000000000207947 */ /* 0x000fea0003800000 */
.L_x_299:
[----:B------:R-:W-:-:S04]  /*31e0*/  LOP3.LUT R2, R22, 0x80000000, R2, 0x48, !PT ;  /* 0x8000000016027812 */ /* 0x000fc800078e4802 */
[----:B------:R-:W-:Y:S01]  /*31f0*/  LOP3.LUT R2, R2, 0x7f800000, RZ, 0xfc, !PT ;  /* 0x7f80000002027812 */ /* 0x000fe200078efcff */
[----:B------:R-:W-:Y:S06]  /*3200*/  BRA `(.L_x_304) ;  /* 0x0000000000147947 */ /* 0x000fec0003800000 */
.L_x_298:
[----:B------:R-:W-:Y:S01]  /*3210*/  LOP3.LUT R2, R22, 0x80000000, R2, 0x48, !PT ;  /* 0x8000000016027812 */ /* 0x000fe200078e4802 */
[----:B------:R-:W-:Y:S06]  /*3220*/  BRA `(.L_x_304) ;  /* 0x00000000000c7947 */ /* 0x000fec0003800000 */
.L_x_297:
[----:B------:R-:W0:Y:S01]  /*3230*/  MUFU.RSQ R2, -QNAN ;  /* 0xffc0000000027908 */ /* 0x000e220000001400 */
[----:B------:R-:W-:Y:S05]  /*3240*/  BRA `(.L_x_304) ;  /* 0x0000000000047947 */ /* 0x000fea0003800000 */
.L_x_296:
[----:B------:R-:W-:-:S07]  /*3250*/  FADD.FTZ R2, R2, R0 ;  /* 0x0000000002027221 */ /* 0x000fce0000010000 */
.L_x_304:
[----:B------:R-:W-:Y:S05]  /*3260*/  BSYNC.RECONVERGENT B1 ;  /* 0x0000000000017941 */ /* 0x000fea0003800200 */
.L_x_294:
[----:B------:R-:W-:-:S04]  /*3270*/  IMAD.MOV.U32 R17, RZ, RZ, 0x0 ;  /* 0x00000000ff117424 */ /* 0x000fc800078e00ff */
[----:B0-----:R-:W-:Y:S05]  /*3280*/  RET.REL.NODEC R16 `(_ZN17signal_processing7kernels30iir_filter_direct_form1_kernelEPKfS2_S2_Pfiiii) ;  /* 0xffffffcc105c7950 */ /* 0x001fea0003c3ffff */
.L_x_305:
        /* <DEDUP_REMOVED lines=15> */
.L_x_351:


//--------------------- .text._ZN17signal_processing7kernels22fir_filter_sm75_kernelEPKfS2_Pfii --------------------------
	.section	.text._ZN17signal_processing7kernels22fir_filter_sm75_kernelEPKfS2_Pfii,"ax",@progbits
	.align	128
        .global         _ZN17signal_processing7kernels22fir_filter_sm75_kernelEPKfS2_Pfii
        .type           _ZN17signal_processing7kernels22fir_filter_sm75_kernelEPKfS2_Pfii,@function
        .size           _ZN17signal_processing7kernels22fir_filter_sm75_kernelEPKfS2_Pfii,(.L_x_363 - _ZN17signal_processing7kernels22fir_filter_sm75_kernelEPKfS2_Pfii)
        .other          _ZN17signal_processing7kernels22fir_filter_sm75_kernelEPKfS2_Pfii,@"STO_CUDA_ENTRY STV_DEFAULT"
_ZN17signal_processing7kernels22fir_filter_sm75_kernelEPKfS2_Pfii:
.text._ZN17signal_processing7kernels22fir_filter_sm75_kernelEPKfS2_Pfii:
[----:B------:R-:W0:Y:S01]  /*0000*/  LDC R1, c[0x0][0x37c] ;  /* 0x0000df00ff017b82 */ /* 0x000e220000000800 */
[----:B------:R-:W1:Y:S01]  /*0010*/  S2R R7, SR_TID.X ;  /* 0x0000000000077919 */ /* 0x000e620000002100 */
[----:B------:R-:W1:Y:S01]  /*0020*/  LDCU UR5, c[0x0][0x39c] ;  /* 0x00007380ff0577ac */ /* 0x000e620008000800 */
[----:B0-----:R-:W-:Y:S01]  /*0030*/  IADD3 R1, PT, PT, R1, -0x40, RZ ;  /* 0xffffffc001017810 */ /* 0x001fe20007ffe0ff */
[----:B------:R-:W0:Y:S04]  /*0040*/  LDCU.64 UR8, c[0x0][0x358] ;  /* 0x00006b00ff0877ac */ /* 0x000e280008000a00 */
[----:B------:R-:W2:Y:S01]  /*0050*/  S2UR UR4, SR_CTAID.X ;  /* 0x00000000000479c3 */ /* 0x000ea20000002500 */
[----:B------:R-:W3:Y:S01]  /*0060*/  LDCU UR6, c[0x0][0x398] ;  /* 0x00007300ff0677ac */ /* 0x000ee20008000800 */
[----:B-1----:R-:W-:-:S13]  /*0070*/  ISETP.GE.U32.AND P0, PT, R7, UR5, PT ;  /* 0x0000000507007c0c */ /* 0x002fda000bf06070 */
[----:B------:R-:W1:Y:S02]  /*0080*/  @!P0 LDC.64 R2, c[0x0][0x388] ;  /* 0x0000e200ff028b82 */ /* 0x000e640000000a00 */
[----:B-1----:R-:W-:-:S06]  /*0090*/  @!P0 IMAD.WIDE.U32 R2, R7, 0x4, R2 ;  /* 0x0000000407028825 */ /* 0x002fcc00078e0002 */
[----:B0-----:R-:W4:Y:S01]  /*00a0*/  @!P0 LDG.E.CONSTANT R2, desc[UR8][R2.64] ;  /* 0x0000000802028981 */ /* 0x001f22000c1e9900 */
[----:B------:R-:W2:Y:S01]  /*00b0*/  LDC R14, c[0x0][0x360] ;  /* 0x0000d800ff0e7b82 */ /* 0x000ea20000000800 */
[----:B------:R-:W-:Y:S01]  /*00c0*/  @!P0 MOV R0, 0x400 ;  /* 0x0000040000008802 */ /* 0x000fe20000000f00 */
[----:B------:R-:W0:Y:S01]  /*00d0*/  @!P0 S2R R5, SR_CgaCtaId ;  /* 0x0000000000058919 */ /* 0x000e220000008800 */
[----:B--2---:R-:W-:-:S05]  /*00e0*/  IMAD R14, R14, UR4, R7 ;  /* 0x000000040e0e7c24 */ /* 0x004fca000f8e0207 */
[----:B---3--:R-:W-:Y:S02]  /*00f0*/  ISETP.GE.AND P1, PT, R14, UR6, PT ;  /* 0x000000060e007c0c */ /* 0x008fe4000bf26270 */
[----:B0-----:R-:W-:-:S04]  /*0100*/  @!P0 LEA R0, R5, R0, 0x18 ;  /* 0x0000000005008211 */ /* 0x001fc800078ec0ff */
[----:B------:R-:W-:Y:S01]  /*0110*/  @!P0 LEA R5, R7, R0, 0x2 ;  /* 0x0000000007058211 */ /* 0x000fe200078e10ff */
[----:B------:R-:W-:-:S04]  /*0120*/  IMAD.MOV.U32 R0, RZ, RZ, R1 ;  /* 0x000000ffff007224 */ /* 0x000fc800078e0001 */
[----:B----4-:R0:W-:Y:S01]  /*0130*/  @!P0 STS [R5], R2 ;  /* 0x0000000205008388 */ /* 0x0101e20000000800 */
[----:B------:R-:W-:Y:S06]  /*0140*/  BAR.SYNC.DEFER_BLOCKING 0x0 ;  /* 0x0000000000007b1d */ /* 0x000fec0000010000 */
[----:B------:R-:W-:Y:S05]  /*0150*/  @P1 EXIT ;  /* 0x000000000000194d */ /* 0x000fea0003800000 */
[----:B------:R-:W-:Y:S01]  /*0160*/  UISETP.LT.AND UP0, UPT, UR5, 0x10, UPT ;  /* 0x000000100500788c */ /* 0x000fe2000bf01270 */
[----:B------:R-:W-:-:S03]  /*0170*/  HFMA2 R15, -RZ, RZ, 0, 0 ;  /* 0x00000000ff0f7431 */ /* 0x000fc600000001ff */
[----:B------:R-:W-:Y:S02]  /*0180*/  USEL UR7, UR5, 0x10, UP0 ;  /* 0x0000001005077887 */ /* 0x000fe40008000000 */
[----:B------:R-:W-:-:S09]  /*0190*/  UISETP.GE.AND UP0, UPT, UR5, 0x1, UPT ;  /* 0x000000010500788c */ /* 0x000fd2000bf06270 */
[----:B------:R-:W-:Y:S05]  /*01a0*/  BRA.U !UP0, `(.L_x_306) ;  /* 0x0000000508687547 */ /* 0x000fea000b800000 */
[----:B------:R-:W-:Y:S01]  /*01b0*/  UIADD3 UR4, UPT, UPT, -UR7, URZ, URZ ;  /* 0x000000ff07047290 */ /* 0x000fe2000fffe1ff */
[----:B------:R-:W-:Y:S01]  /*01c0*/  MOV R3, R14 ;  /* 0x0000000e00037202 */ /* 0x000fe20000000f00 */
[----:B0-----:R-:W-:Y:S02]  /*01d0*/  IMAD.MOV.U32 R2, RZ, RZ, R0 ;  /* 0x000000ffff027224 */ /* 0x001fe400078e0000 */
[----:B------:R-:W-:-:S03]  /*01e0*/  UISETP.GE.AND UP0, UPT, UR4, URZ, UPT ;  /* 0x000000ff0400728c */ /* 0x000fc6000bf06270 */
[----:B------:R-:W-:-:S06]  /*01f0*/  UMOV UR5, UR4 ;  /* 0x0000000400057c82 */ /* 0x000fcc0008000000 */
[----:B------:R-:W-:Y:S05]  /*0200*/  BRA.U UP0, `(.L_x_307) ;  /* 0x0000000100f47547 */ /* 0x000fea000b800000 */
[----:B------:R-:W-:Y:S02]  /*0210*/  UIADD3 UR6, UPT, UPT, -UR5, URZ, URZ ;  /* 0x000000ff05067290 */ /* 0x000fe4000fffe1ff */
[----:B------:R-:W-:Y:S02]  /*0220*/  UPLOP3.LUT UP0, UPT, UPT, UPT, UPT, 0x80, 0x8 ;  /* 0x000000000008789c */ /* 0x000fe40003f0f070 */
[----:B------:R-:W-:-:S09]  /*0230*/  UISETP.GT.AND UP1, UPT, UR6, 0x3, UPT ;  /* 0x000000030600788c */ /* 0x000fd2000bf24270 */
[----:B------:R-:W-:Y:S05]  /*0240*/  BRA.U !UP1, `(.L_x_308) ;  /* 0x0000000109847547 */ /* 0x000fea000b800000 */
[----:B------:R-:W-:-:S11]  /*0250*/  UPLOP3.LUT UP0, UPT, UPT, UPT, UPT, 0x40, 0x4 ;  /* 0x000000000004789c */ /* 0x000fd60003f0e870 */
.L_x_309:
[C---:B------:R-:W-:Y:S01]  /*0260*/  IADD3 R13, PT, PT, R3.reuse, -0x1, RZ ;  /* 0xffffffff030d7810 */ /* 0x040fe20007ffe0ff */
[C---:B------:R-:W-:Y:S01]  /*0270*/  VIADD R17, R3.reuse, 0xfffffffd ;  /* 0xfffffffd03117836 */ /* 0x040fe20000000000 */
[----:B------:R-:W-:Y:S01]  /*0280*/  IADD3 R15, PT, PT, R3, -0x2, RZ ;  /* 0xfffffffe030f7810 */ /* 0x000fe20007ffe0ff */
[----:B------:R-:W-:Y:S01]  /*0290*/  HFMA2 R19, -RZ, RZ, 0, 0 ;  /* 0x00000000ff137431 */ /* 0x000fe200000001ff */
[----:B------:R-:W-:Y:S02]  /*02a0*/  ISETP.GE.AND P1, PT, R13, RZ, PT ;  /* 0x000000ff0d00720c */ /* 0x000fe40003f26270 */
[----:B------:R-:W-:Y:S02]  /*02b0*/  ISETP.GE.AND P2, PT, R15, RZ, PT ;  /* 0x000000ff0f00720c */ /* 0x000fe40003f46270 */
[----:B------:R-:W-:Y:S02]  /*02c0*/  ISETP.GE.AND P3, PT, R17, RZ, PT ;  /* 0x000000ff1100720c */ /* 0x000fe40003f66270 */
[----:B------:R-:W-:-:S07]  /*02d0*/  ISETP.GE.AND P0, PT, R3, RZ, PT ;  /* 0x000000ff0300720c */ /* 0x000fce0003f06270 */
[----:B------:R-:W0:Y:S08]  /*02e0*/  @P1 LDC.64 R4, c[0x0][0x380] ;  /* 0x0000e000ff041b82 */ /* 0x000e300000000a00 */
[----:B------:R-:W1:Y:S08]  /*02f0*/  @P2 LDC.64 R8, c[0x0][0x380] ;  /* 0x0000e000ff082b82 */ /* 0x000e700000000a00 */
[----:B------:R-:W2:Y:S08]  /*0300*/  @P3 LDC.64 R10, c[0x0][0x380] ;  /* 0x0000e000ff0a3b82 */ /* 0x000eb00000000a00 */
[----:B------:R-:W3:Y:S01]  /*0310*/  @P0 LDC.64 R6, c[0x0][0x380] ;  /* 0x0000e000ff060b82 */ /* 0x000ee20000000a00 */
[----:B0-----:R-:W-:-:S04]  /*0320*/  @P1 IMAD.WIDE.U32 R4, R13, 0x4, R4 ;  /* 0x000000040d041825 */ /* 0x001fc800078e0004 */
[----:B------:R-:W-:Y:S02]  /*0330*/  HFMA2 R13, -RZ, RZ, 0, 0 ;  /* 0x00000000ff0d7431 */ /* 0x000fe400000001ff */
[----:B-1----:R-:W-:Y:S01]  /*0340*/  @P2 IMAD.WIDE.U32 R8, R15, 0x4, R8 ;  /* 0x000000040f082825 */ /* 0x002fe200078e0008 */
[----:B------:R-:W-:-:S06]  /*0350*/  MOV R15, RZ ;  /* 0x000000ff000f7202 */ /* 0x000fcc0000000f00 */
[----:B------:R-:W4:Y:S01]  /*0360*/  @P1 LDG.E.CONSTANT R15, desc[UR8][R4.64] ;  /* 0x00000008040f1981 */ /* 0x000f22000c1e9900 */
[----:B--2---:R-:W-:-:S04]  /*0370*/  @P3 IMAD.WIDE.U32 R10, R17, 0x4, R10 ;  /* 0x00000004110a3825 */ /* 0x004fc800078e000a */
[----:B------:R-:W-:Y:S01]  /*0380*/  IMAD.MOV.U32 R17, RZ, RZ, RZ ;  /* 0x000000ffff117224 */ /* 0x000fe200078e00ff */
[----:B------:R-:W2:Y:S01]  /*0390*/  @P3 LDG.E.CONSTANT R19, desc[UR8][R10.64] ;  /* 0x000000080a133981 */ /* 0x000ea2000c1e9900 */
[----:B---3--:R-:W-:-:S04]  /*03a0*/  @P0 IMAD.WIDE.U32 R6, R3, 0x4, R6 ;  /* 0x0000000403060825 */ /* 0x008fc800078e0006 */
[----:B------:R-:W3:Y:S04]  /*03b0*/  @P2 LDG.E.CONSTANT R17, desc[UR8][R8.64] ;  /* 0x0000000808112981 */ /* 0x000ee8000c1e9900 */
[----:B------:R-:W5:Y:S01]  /*03c0*/  @P0 LDG.E.CONSTANT R13, desc[UR8][R6.64] ;  /* 0x00000008060d0981 */ /* 0x000f62000c1e9900 */
[----:B------:R-:W-:-:S04]  /*03d0*/  UIADD3 UR5, UPT, UPT, UR5, 0x4, URZ ;  /* 0x0000000405057890 */ /* 0x000fc8000fffe0ff */
[----:B------:R-:W-:Y:S01]  /*03e0*/  UISETP.GE.AND UP1, UPT, UR5, -0x3, UPT ;  /* 0xfffffffd0500788c */ /* 0x000fe2000bf26270 */
[----:B------:R-:W-:Y:S01]  /*03f0*/  IADD3 R3, PT, PT, R3, -0x4, RZ ;  /* 0xfffffffc03037810 */ /* 0x000fe20007ffe0ff */
[----:B----4-:R-:W-:Y:S04]  /*0400*/  STL [R2+0x4], R15 ;  /* 0x0000040f02007387 */ /* 0x010fe80000100800 */
[----:B--2---:R-:W-:Y:S04]  /*0410*/  STL [R2+0xc], R19 ;  /* 0x00000c1302007387 */ /* 0x004fe80000100800 */
[----:B---3--:R-:W-:Y:S04]  /*0420*/  STL [R2+0x8], R17 ;  /* 0x0000081102007387 */ /* 0x008fe80000100800 */
[----:B-----5:R0:W-:Y:S02]  /*0430*/  STL [R2], R13 ;  /* 0x0000000d02007387 */ /* 0x0201e40000100800 */
[----:B0-----:R-:W-:Y:S01]  /*0440*/  VIADD R2, R2, 0x10 ;  /* 0x0000001002027836 */ /* 0x001fe20000000000 */
[----:B------:R-:W-:Y:S06]  /*0450*/  BRA.U !UP1, `(.L_x_309) ;  /* 0xfffffffd09807547 */ /* 0x000fec000b83ffff */
.L_x_308:
[----:B------:R-:W-:-:S04]  /*0460*/  UIADD3 UR6, UPT, UPT, -UR5, URZ, URZ ;  /* 0x000000ff05067290 */ /* 0x000fc8000fffe1ff */
[----:B------:R-:W-:-:S09]  /*0470*/  UISETP.GT.AND UP1, UPT, UR6, 0x1, UPT ;  /* 0x000000010600788c */ /* 0x000fd2000bf24270 */
[----:B------:R-:W-:Y:S05]  /*0480*/  BRA.U !UP1, `(.L_x_310) ;  /* 0x00000001094c7547 */ /* 0x000fea000b800000 */
[C---:B------:R-:W-:Y:S01]  /*0490*/  IADD3 R13, PT, PT, R3.reuse, -0x1, RZ ;  /* 0xffffffff030d7810 */ /* 0x040fe20007ffe0ff */
[----:B------:R-:W-:Y:S01]  /*04a0*/  IMAD.MOV.U32 R11, RZ, RZ, RZ ;  /* 0x000000ffff0b7224 */ /* 0x000fe200078e00ff */
[----:B------:R-:W-:Y:S02]  /*04b0*/  ISETP.GE.AND P0, PT, R3, RZ, PT ;  /* 0x000000ff0300720c */ /* 0x000fe40003f06270 */
[----:B------:R-:W-:Y:S02]  /*04c0*/  ISETP.GE.AND P1, PT, R13, RZ, PT ;  /* 0x000000ff0d00720c */ /* 0x000fe40003f26270 */
[----:B------:R-:W-:-:S09]  /*04d0*/  MOV R9, RZ ;  /* 0x000000ff00097202 */ /* 0x000fd20000000f00 */
[----:B------:R-:W0:Y:S08]  /*04e0*/  @P0 LDC.64 R4, c[0x0][0x380] ;  /* 0x0000e000ff040b82 */ /* 0x000e300000000a00 */
[----:B------:R-:W1:Y:S01]  /*04f0*/  @P1 LDC.64 R6, c[0x0][0x380] ;  /* 0x0000e000ff061b82 */ /* 0x000e620000000a00 */
[----:B0-----:R-:W-:-:S05]  /*0500*/  @P0 IMAD.WIDE.U32 R4, R3, 0x4, R4 ;  /* 0x0000000403040825 */ /* 0x001fca00078e0004 */
[----:B------:R-:W2:Y:S01]  /*0510*/  @P0 LDG.E.CONSTANT R9, desc[UR8][R4.64] ;  /* 0x0000000804090981 */ /* 0x000ea2000c1e9900 */
[----:B-1----:R-:W-:-:S05]  /*0520*/  @P1 IMAD.WIDE.U32 R6, R13, 0x4, R6 ;  /* 0x000000040d061825 */ /* 0x002fca00078e0006 */
[----:B------:R-:W3:Y:S01]  /*0530*/  @P1 LDG.E.CONSTANT R11, desc[UR8][R6.64] ;  /* 0x00000008060b1981 */ /* 0x000ee2000c1e9900 */
[----:B------:R-:W-:Y:S01]  /*0540*/  IADD3 R8, PT, PT, R2, 0x4, RZ ;  /* 0x0000000402087810 */ /* 0x000fe20007ffe0ff */
[----:B------:R-:W-:Y:S01]  /*0550*/  UIADD3 UR5, UPT, UPT, UR5, 0x1, URZ ;  /* 0x0000000105057890 */ /* 0x000fe2000fffe0ff */
[----:B------:R-:W-:Y:S01]  /*0560*/  IADD3 R3, PT, PT, R13, -0x1, RZ ;  /* 0xffffffff0d037810 */ /* 0x000fe20007ffe0ff */
[----:B------:R-:W-:Y:S02]  /*0570*/  UPLOP3.LUT UP0, UPT, UPT, UPT, UPT, 0x40, 0x4 ;  /* 0x000000000004789c */ /* 0x000fe40003f0e870 */
[----:B------:R-:W-:Y:S01]  /*0580*/  UIADD3 UR5, UPT, UPT, UR5, 0x1, URZ ;  /* 0x0000000105057890 */ /* 0x000fe2000fffe0ff */
[----:B--2---:R-:W-:Y:S04]  /*0590*/  STL [R2], R9 ;  /* 0x0000000902007387 */ /* 0x004fe80000100800 */
[----:B---3--:R0:W-:Y:S02]  /*05a0*/  STL [R2+0x4], R11 ;  /* 0x0000040b02007387 */ /* 0x0081e40000100800 */
[----:B0-----:R-:W-:-:S07]  /*05b0*/  VIADD R2, R8, 0x4 ;  /* 0x0000000408027836 */ /* 0x001fce0000000000 */
.L_x_310:
[----:B------:R-:W-:-:S09]  /*05c0*/  UISETP.NE.OR UP0, UPT, UR5, URZ, UP0 ;  /* 0x000000ff0500728c */ /* 0x000fd20008705670 */
[----:B------:R-:W-:Y:S05]  /*05d0*/  BRA.U !UP0, `(.L_x_311) ;  /* 0x00000001082c7547 */ /* 0x000fea000b800000 */
.L_x_307:
[----:B------:R-:W-:Y:S01]  /*05e0*/  ISETP.GE.AND P0, PT, R3, RZ, PT ;  /* 0x000000ff0300720c */ /* 0x000fe20003f06270 */
[----:B------:R-:W-:-:S12]  /*05f0*/  HFMA2 R7, -RZ, RZ, 0, 0 ;  /* 0x00000000ff077431 */ /* 0x000fd800000001ff */
[----:B------:R-:W0:Y:S02]  /*0600*/  @P0 LDC.64 R4, c[0x0][0x380] ;  /* 0x0000e000ff040b82 */ /* 0x000e240000000a00 */
[----:B0-----:R-:W-:-:S05]  /*0610*/  @P0 IMAD.WIDE.U32 R4, R3, 0x4, R4 ;  /* 0x0000000403040825 */ /* 0x001fca00078e0004 */
[----:B------:R-:W2:Y:S01]  /*0620*/  @P0 LDG.E.CONSTANT R7, desc[UR8][R4.64] ;  /* 0x0000000804070981 */ /* 0x000ea2000c1e9900 */
[----:B------:R-:W-:Y:S01]  /*0630*/  UIADD3 UR5, UPT, UPT, UR5, 0x1, URZ ;  /* 0x0000000105057890 */ /* 0x000fe2000fffe0ff */
[----:B------:R-:W-:-:S03]  /*0640*/  IADD3 R3, PT, PT, R3, -0x1, RZ ;  /* 0xffffffff03037810 */ /* 0x000fc60007ffe0ff */
[----:B------:R-:W-:Y:S01]  /*0650*/  UISETP.NE.AND UP0, UPT, UR5, URZ, UPT ;  /* 0x000000ff0500728c */ /* 0x000fe2000bf05270 */
[----:B--2---:R0:W-:Y:S02]  /*0660*/  STL [R2], R7 ;  /* 0x0000000702007387 */ /* 0x0041e40000100800 */
[----:B0-----:R-:W-:-:S06]  /*0670*/  VIADD R2, R2, 0x4 ;  /* 0x0000000402027836 */ /* 0x001fcc0000000000 */
[----:B------:R-:W-:Y:S05]  /*0680*/  BRA.U UP0, `(.L_x_307) ;  /* 0xfffffffd00d47547 */ /* 0x000fea000b83ffff */
.L_x_311:
[----:B------:R-:W0:Y:S01]  /*0690*/  S2UR UR6, SR_CgaCtaId ;  /* 0x00000000000679c3 */ /* 0x000e220000008800 */
[----:B------:R-:W-:Y:S01]  /*06a0*/  MOV R15, RZ ;  /* 0x000000ff000f7202 */ /* 0x000fe20000000f00 */
[----:B------:R-:W-:Y:S02]  /*06b0*/  UMOV UR5, 0x400 ;  /* 0x0000040000057882 */ /* 0x000fe40000000000 */
[----:B0-----:R-:W-:-:S12]  /*06c0*/  ULEA UR5, UR6, UR5, 0x18 ;  /* 0x0000000506057291 */ /* 0x001fd8000f8ec0ff */
.L_x_312:
[----:B------:R0:W2:Y:S01]  /*06d0*/  LDL R3, [R0] ;  /* 0x0000000000037983 */ /* 0x0000a20000100800 */
[----:B------:R-:W-:-:S03]  /*06e0*/  UIADD3 UR4, UPT, UPT, UR4, 0x1, URZ ;  /* 0x0000000104047890 */ /* 0x000fc6000fffe0ff */
[----:B------:R-:W2:Y:S01]  /*06f0*/  LDS R2, [UR5] ;  /* 0x00000005ff027984 */ /* 0x000ea20008000800 */
[----:B------:R-:W-:Y:S02]  /*0700*/  UISETP.NE.AND UP0, UPT, UR4, URZ, UPT ;  /* 0x000000ff0400728c */ /* 0x000fe4000bf05270 */
[----:B------:R-:W-:Y:S01]  /*0710*/  UIADD3 UR5, UPT, UPT, UR5, 0x4, URZ ;  /* 0x0000000405057890 */ /* 0x000fe2000fffe0ff */
[----:B0-----:R-:W-:Y:S01]  /*0720*/  IADD3 R0, PT, PT, R0, 0x4, RZ ;  /* 0x0000000400007810 */ /* 0x001fe20007ffe0ff */
[----:B--2---:R-:W-:-:S05]  /*0730*/  FFMA R15, R2, R3, R15 ;  /* 0x00000003020f7223 */ /* 0x004fca000000000f */
[----:B------:R-:W-:Y:S05]  /*0740*/  BRA.U UP0, `(.L_x_312) ;  /* 0xfffffffd00e07547 */ /* 0x000fea000b83ffff */
.L_x_306:
[----:B------:R-:W1:Y:S02]  /*0750*/  LDCU UR4, c[0x0][0x39c] ;  /* 0x00007380ff0477ac */ /* 0x000e640008000800 */
[----:B-1----:R-:W-:-:S09]  /*0760*/  UISETP.GE.AND UP0, UPT, UR4, 0x11, UPT ;  /* 0x000000110400788c */ /* 0x002fd2000bf06270 */
[----:B------:R-:W-:Y:S05]  /*0770*/  BRA.U !UP0, `(.L_x_313) ;  /* 0x0000000908607547 */ /* 0x000fea000b800000 */
[----:B------:R-:W-:Y:S02]  /*0780*/  UIADD3 UR5, UPT, UPT, -UR7, UR4, URZ ;  /* 0x0000000407057290 */ /* 0x000fe4000fffe1ff */
[----:B------:R-:W-:Y:S02]  /*0790*/  UIADD3 UR4, UPT, UPT, UR7, -UR4, URZ ;  /* 0x8000000407047290 */ /* 0x000fe4000fffe0ff */
[----:B------:R-:W-:Y:S02]  /*07a0*/  ULOP3.LUT UR11, UR5, 0x7, URZ, 0xc0, !UPT ;  /* 0x00000007050b7892 */ /* 0x000fe4000f8ec0ff */
[----:B------:R-:W-:Y:S02]  /*07b0*/  UISETP.GT.U32.AND UP1, UPT, UR4, -0x8, UPT ;  /* 0xfffffff80400788c */ /* 0x000fe4000bf24070 */
[----:B------:R-:W-:-:S07]  /*07c0*/  UISETP.NE.AND UP0, UPT, UR11, URZ, UPT ;  /* 0x000000ff0b00728c */ /* 0x000fce000bf05270 */
[----:B------:R-:W-:Y:S05]  /*07d0*/  BRA.U UP1, `(.L_x_314) ;  /* 0x00000005010c7547 */ /* 0x000fea000b800000 */
[----:B------:R-:W1:Y:S01]  /*07e0*/  S2UR UR6, SR_CgaCtaId ;  /* 0x00000000000679c3 */ /* 0x000e620000008800 */
[----:B------:R-:W-:Y:S01]  /*07f0*/  UMOV UR4, 0x400 ;  /* 0x0000040000047882 */ /* 0x000fe20000000000 */
[----:B------:R-:W-:Y:S02]  /*0800*/  ULOP3.LUT UR12, UR5, 0xfffffff8, URZ, 0xc0, !UPT ;  /* 0xfffffff8050c7892 */ /* 0x000fe4000f8ec0ff */
[----:B-1----:R-:W-:-:S03]  /*0810*/  ULEA UR6, UR6, UR4, 0x18 ;  /* 0x0000000406067291 */ /* 0x002fc6000f8ec0ff */
[----:B------:R-:W-:-:S09]  /*0820*/  UMOV UR4, URZ ;  /* 0x000000ff00047c82 */ /* 0x000fd20008000000 */
.L_x_315:
[----:B------:R-:W-:-:S05]  /*0830*/  VIADD R21, R14, -UR7 ;  /* 0x800000070e157c36 */ /* 0x000fca0008000000 */
        /* <DEDUP_REMOVED lines=11> */
[----:B------:R-:W-:Y:S01]  /*08f0*/  IADD3 R7, PT, PT, R14, UR10, RZ ;  /* 0x0000000a0e077c10 */ /* 0x000fe2000fffe0ff */
[----:B------:R-:W2:Y:S01]  /*0900*/  @P6 LDS R0, [UR13] ;  /* 0x0000000dff006984 */ /* 0x000ea20008000800 */
[----:B------:R-:W-:-:S02]  /*0910*/  ISETP.GE.AND P3, PT, R27, RZ, PT ;  /* 0x000000ff1b00720c */ /* 0x000fc40003f66270 */
[----:B------:R-:W-:Y:S02]  /*0920*/  ISETP.GE.AND P5, PT, R7, RZ, PT ;  /* 0x000000ff0700720c */ /* 0x000fe40003fa6270 */
[----:B------:R-:W-:Y:S02]  /*0930*/  IADD3 R17, PT, PT, R21, -0x5, RZ ;  /* 0xfffffffb15117810 */ /* 0x000fe40007ffe0ff */
[----:B------:R-:W-:Y:S02]  /*0940*/  ISETP.GE.AND P2, PT, R25, RZ, PT ;  /* 0x000000ff1900720c */ /* 0x000fe40003f46270 */
[----:B------:R-:W-:Y:S01]  /*0950*/  ISETP.GE.AND P1, PT, R17, RZ, PT ;  /* 0x000000ff1100720c */ /* 0x000fe20003f26270 */
[----:B------:R-:W0:Y:S01]  /*0960*/  @P4 LDC.64 R12, c[0x0][0x380] ;  /* 0x0000e000ff0c4b82 */ /* 0x000e220000000a00 */
[----:B------:R-:W-:Y:S01]  /*0970*/  ISETP.GE.AND P0, PT, R19, RZ, PT ;  /* 0x000000ff1300720c */ /* 0x000fe20003f06270 */
[----:B------:R-:W-:Y:S01]  /*0980*/  @P4 LDS R16, [UR13+0x8] ;  /* 0x0000080dff104984 */ /* 0x000fe20008000800 */
[----:B------:R-:W-:-:S03]  /*0990*/  IADD3 R21, PT, PT, R21, -0x7, RZ ;  /* 0xfffffff915157810 */ /* 0x000fc60007ffe0ff */
[----:B------:R-:W-:Y:S02]  /*09a0*/  @P3 LDS R18, [UR13+0xc] ;  /* 0x00000c0dff123984 */ /* 0x000fe40008000800 */
[----:B------:R-:W1:Y:S02]  /*09b0*/  @P5 LDC.64 R22, c[0x0][0x380] ;  /* 0x0000e000ff165b82 */ /* 0x000e640000000a00 */
[----:B------:R-:W-:Y:S04]  /*09c0*/  @P2 LDS R20, [UR13+0x10] ;  /* 0x0000100dff142984 */ /* 0x000fe80008000800 */
[----:B------:R-:W-:Y:S02]  /*09d0*/  @P1 LDS R24, [UR13+0x14] ;  /* 0x0000140dff181984 */ /* 0x000fe40008000800 */
[----:B------:R-:W3:Y:S02]  /*09e0*/  @P3 LDC.64 R10, c[0x0][0x380] ;  /* 0x0000e000ff0a3b82 */ /* 0x000ee40000000a00 */
[----:B------:R-:W-:Y:S06]  /*09f0*/  @P0 LDS R26, [UR13+0x18] ;  /* 0x0000180dff1a0984 */ /* 0x000fec0008000800 */
        /* <DEDUP_REMOVED lines=14> */
[----:B------:R-:W0:Y:S01]  /*0ae0*/  @P1 LDC.64 R2, c[0x0][0x380] ;  /* 0x0000e000ff021b82 */ /* 0x000e220000000a00 */
[----:B------:R-:W5:Y:S11]  /*0af0*/  @P5 LDS R0, [UR13+0x4] ;  /* 0x0000040dff005984 */ /* 0x000f760008000800 */
[----:B------:R-:W1:Y:S01]  /*0b00*/  @P6 LDC.64 R6, c[0x0][0x380] ;  /* 0x0000e000ff066b82 */ /* 0x000e620000000a00 */
[----:B------:R-:W2:Y:S01]  /*0b10*/  @P6 LDS R28, [UR13+0x1c] ;  /* 0x00001c0dff1c6984 */ /* 0x000ea20008000800 */
[----:B0-----:R-:W-:-:S06]  /*0b20*/  @P1 IMAD.WIDE.U32 R2, R17, 0x4, R2 ;  /* 0x0000000411021825 */ /* 0x001fcc00078e0002 */
[----:B------:R-:W2:Y:S01]  /*0b30*/  @P1 LDG.E.CONSTANT R2, desc[UR8][R2.64] ;  /* 0x0000000802021981 */ /* 0x000ea2000c1e9900 */
[----:B-1----:R-:W-:-:S06]  /*0b40*/  @P6 IMAD.WIDE.U32 R6, R21, 0x4, R6 ;  /* 0x0000000415066825 */ /* 0x002fcc00078e0006 */
[----:B------:R-:W2:Y:S01]  /*0b50*/  @P6 LDG.E.CONSTANT R6, desc[UR8][R6.64] ;  /* 0x0000000806066981 */ /* 0x000ea2000c1e9900 */
[----:B------:R-:W-:Y:S01]  /*0b60*/  UIADD3 UR4, UPT, UPT, UR4, 0x8, URZ ;  /* 0x0000000804047890 */ /* 0x000fe2000fffe0ff */
[----:B-----5:R-:W-:-:S04]  /*0b70*/  @P5 FFMA R15, R0, R22, R15 ;  /* 0x00000016000f5223 */ /* 0x020fc8000000000f */
[----:B------:R-:W-:-:S04]  /*0b80*/  @P4 FFMA R15, R16, R12, R15 ;  /* 0x0000000c100f4223 */ /* 0x000fc8000000000f */
[----:B---3--:R-:W-:Y:S01]  /*0b90*/  @P3 FFMA R15, R18, R10, R15 ;  /* 0x0000000a120f3223 */ /* 0x008fe2000000000f */
[----:B------:R-:W-:-:S03]  /*0ba0*/  UISETP.NE.AND UP1, UPT, UR4, UR12, UPT ;  /* 0x0000000c0400728c */ /* 0x000fc6000bf25270 */
[----:B----4-:R-:W-:Y:S01]  /*0bb0*/  @P2 FFMA R15, R20, R8, R15 ;  /* 0x00000008140f2223 */ /* 0x010fe2000000000f */
[----:B------:R-:W-:-:S03]  /*0bc0*/  UIADD3 UR7, UPT, UPT, UR7, 0x8, URZ ;  /* 0x0000000807077890 */ /* 0x000fc6000fffe0ff */
[----:B--2---:R-:W-:-:S04]  /*0bd0*/  @P1 FFMA R15, R24, R2, R15 ;  /* 0x00000002180f1223 */ /* 0x004fc8000000000f */
[----:B------:R-:W-:-:S04]  /*0be0*/  @P0 FFMA R15, R26, R4, R15 ;  /* 0x000000041a0f0223 */ /* 0x000fc8000000000f */
[----:B------:R-:W-:Y:S01]  /*0bf0*/  @P6 FFMA R15, R28, R6, R15 ;  /* 0x000000061c0f6223 */ /* 0x000fe2000000000f */
[----:B------:R-:W-:Y:S06]  /*0c00*/  BRA.U UP1, `(.L_x_315) ;  /* 0xfffffffd01087547 */ /* 0x000fec000b83ffff */
.L_x_314:
        /* <DEDUP_REMOVED lines=33> */
[----:B------:R-:W3:Y:S01]  /*0e20*/  @P3 LDS R16, [UR4+0xc] ;  /* 0x00000c04ff103984 */ /* 0x000ee20008000800 */
[----:B------:R-:W-:Y:S01]  /*0e30*/  UIADD3 UR7, UPT, UPT, UR7, 0x4, URZ ;  /* 0x0000000407077890 */ /* 0x000fe2000fffe0ff */
[----:B----4-:R-:W-:-:S04]  /*0e40*/  @P0 FFMA R15, R0, R4, R15 ;  /* 0x00000004000f0223 */ /* 0x010fc8000000000f */
[----:B-----5:R-:W-:-:S04]  /*0e50*/  @P1 FFMA R15, R10, R6, R15 ;  /* 0x000000060a0f1223 */ /* 0x020fc8000000000f */
[----:B--2---:R-:W-:-:S04]  /*0e60*/  @P2 FFMA R15, R12, R8, R15 ;  /* 0x000000080c0f2223 */ /* 0x004fc8000000000f */
[----:B---3--:R-:W-:-:S07]  /*0e70*/  @P3 FFMA R15, R16, R2, R15 ;  /* 0x00000002100f3223 */ /* 0x008fce000000000f */
.L_x_316:
        /* <DEDUP_REMOVED lines=25> */
.L_x_317:
        /* <DEDUP_REMOVED lines=14> */
.L_x_318:
[----:B------:R-:W-:Y:S05]  /*10f0*/  BSYNC.RECONVERGENT B0 ;  /* 0x0000000000007941 */ /* 0x000fea0003800200 */
.L_x_313:
[----:B0-----:R-:W0:Y:S02]  /*1100*/  LDC.64 R2, c[0x0][0x390] ;  /* 0x0000e400ff027b82 */ /* 0x001e240000000a00 */
[----:B0-----:R-:W-:-:S05]  /*1110*/  IMAD.WIDE R2, R14, 0x4, R2 ;  /* 0x000000040e027825 */ /* 0x001fca00078e0202 */
[----:B------:R-:W-:Y:S01]  /*1120*/  STG.E desc[UR8][R2.64], R15 ;  /* 0x0000000f02007986 */ /* 0x000fe2000c101908 */
[----:B------:R-:W-:Y:S05]  /*1130*/  EXIT ;  /* 0x000000000000794d */ /* 0x000fea0003800000 */
.L_x_319:
        /* <DEDUP_REMOVED lines=12> */
.L_x_363:


//--------------------- .text._ZN17signal_processing7kernels22fir_filter_sm87_kernelEPKfS2_Pfii --------------------------
	.section	.text._ZN17signal_processing7kernels22fir_filter_sm87_kernelEPKfS2_Pfii,"ax",@progbits
	.align	128
        .global         _ZN17signal_processing7kernels22fir_filter_sm87_kernelEPKfS2_Pfii
        .type           _ZN17signal_processing7kernels22fir_filter_sm87_kernelEPKfS2_Pfii,@function
        .size           _ZN17signal_processing7kernels22fir_filter_sm87_kernelEPKfS2_Pfii,(.L_x_364 - _ZN17signal_processing7kernels22fir_filter_sm87_kernelEPKfS2_Pfii)
        .other          _ZN17signal_processing7kernels22fir_filter_sm87_kernelEPKfS2_Pfii,@"STO_CUDA_ENTRY STV_DEFAULT"
_ZN17signal_processing7kernels22fir_filter_sm87_kernelEPKfS2_Pfii:
.text._ZN17signal_processing7kernels22fir_filter_sm87_kernelEPKfS2_Pfii:
[----:B------:R-:W-:Y:S01]  /*0000*/  LDC R1, c[0x0][0x37c] ;  /* 0x0000df00ff017b82 */ /* 0x000fe20000000800 */
[----:B------:R-:W0:Y:S01]  /*0010*/  S2R R7, SR_TID.X ;  /* 0x0000000000077919 */ /* 0x000e220000002100 */
[----:B------:R-:W0:Y:S01]  /*0020*/  LDCU UR7, c[0x0][0x39c] ;  /* 0x00007380ff0777ac */ /* 0x000e220008000800 */
[----:B------:R-:W1:Y:S01]  /*0030*/  LDCU.64 UR8, c[0x0][0x358] ;  /* 0x00006b00ff0877ac */ /* 0x000e620008000a00 */
[----:B0-----:R-:W-:-:S13]  /*0040*/  ISETP.GE.U32.AND P0, PT, R7, UR7, PT ;  /* 0x0000000707007c0c */ /* 0x001fda000bf06070 */
[----:B------:R-:W0:Y:S02]  /*0050*/  @!P0 LDC.64 R2, c[0x0][0x388] ;  /* 0x0000e200ff028b82 */ /* 0x000e240000000a00 */
[----:B0-----:R-:W-:-:S06]  /*0060*/  @!P0 IMAD.WIDE.U32 R2, R7, 0x4, R2 ;  /* 0x0000000407028825 */ /* 0x001fcc00078e0002 */
[----:B-1----:R-:W2:Y:S01]  /*0070*/  @!P0 LDG.E.CONSTANT R2, desc[UR8][R2.64] ;  /* 0x0000000802028981 */ /* 0x002ea2000c1e9900 */
[----:B------:R-:W-:Y:S01]  /*0080*/  @!P0 MOV R0, 0x400 ;  /* 0x0000040000008802 */ /* 0x000fe20000000f00 */
[----:B------:R-:W0:Y:S01]  /*0090*/  S2UR UR4, SR_CTAID.X ;  /* 0x00000000000479c3 */ /* 0x000e220000002500 */
[----:B------:R-:W-:Y:S01]  /*00a0*/  UISETP.GE.AND UP0, UPT, UR7, 0x4, UPT ;  /* 0x000000040700788c */ /* 0x000fe2000bf06270 */
[----:B------:R-:W1:Y:S06]  /*00b0*/  @!P0 S2R R5, SR_CgaCtaId ;  /* 0x0000000000058919 */ /* 0x000e6c0000008800 */
[----:B------:R-:W0:Y:S01]  /*00c0*/  LDC R4, c[0x0][0x360] ;  /* 0x0000d800ff047b82 */ /* 0x000e220000000800 */
[----:B-1----:R-:W-:-:S04]  /*00d0*/  @!P0 LEA R0, R5, R0, 0x18 ;  /* 0x0000000005008211 */ /* 0x002fc800078ec0ff */
[----:B------:R-:W-:Y:S01]  /*00e0*/  @!P0 LEA R5, R7, R0, 0x2 ;  /* 0x0000000007058211 */ /* 0x000fe200078e10ff */
[----:B0-----:R-:W-:-:S04]  /*00f0*/  IMAD R0, R4, UR4, R7 ;  /* 0x0000000404007c24 */ /* 0x001fc8000f8e0207 */
[----:B--2---:R0:W-:Y:S01]  /*0100*/  @!P0 STS [R5], R2 ;  /* 0x0000000205008388 */ /* 0x0041e20000000800 */
[----:B------:R-:W-:Y:S06]  /*0110*/  BAR.SYNC.DEFER_BLOCKING 0x0 ;  /* 0x0000000000007b1d */ /* 0x000fec0000010000 */
[----:B------:R-:W-:Y:S05]  /*0120*/  BRA.U !UP0, `(.L_x_320) ;  /* 0x0000002108e87547 */ /* 0x000fea000b800000 */
[----:B------:R-:W-:Y:S01]  /*0130*/  UIADD3 UR10, UPT, UPT, UR7, -0x4, URZ ;  /* 0xfffffffc070a7890 */ /* 0x000fe2000fffe0ff */
[----:B0-----:R-:W-:Y:S01]  /*0140*/  LEA R2, R0, 0xfffffff9, 0x2 ;  /* 0xfffffff900027811 */ /* 0x001fe200078e10ff */
[----:B------:R-:W-:Y:S01]  /*0150*/  ULOP3.LUT UR4, UR7, 0x4, URZ, 0x3c, !UPT ;  /* 0x0000000407047892 */ /* 0x000fe2000f8e3cff */
[----:B------:R-:W-:Y:S01]  /*0160*/  IMAD.MOV.U32 R3, RZ, RZ, RZ ;  /* 0x000000ffff037224 */ /* 0x000fe200078e00ff */
[----:B------:R-:W-:Y:S02]  /*0170*/  ULOP3.LUT UR5, UR10, 0x4, URZ, 0xc0, !UPT ;  /* 0x000000040a057892 */ /* 0x000fe4000f8ec0ff */
[----:B------:R-:W-:Y:S02]  /*0180*/  ULOP3.LUT UR11, UR10, 0xfffffffc, URZ, 0xc0, !UPT ;  /* 0xfffffffc0a0b7892 */ /* 0x000fe4000f8ec0ff */
[----:B------:R-:W-:Y:S02]  /*0190*/  UIADD3 UR5, UPT, UPT, UR4, -UR5, URZ ;  /* 0x8000000504057290 */ /* 0x000fe4000fffe0ff */
[----:B------:R-:W-:-:S02]  /*01a0*/  ULEA.HI UR4, UR10, 0x1, URZ, 0x1e ;  /* 0x000000010a047891 */ /* 0x000fc4000f8ff0ff */
[----:B------:R-:W-:Y:S02]  /*01b0*/  ULOP3.LUT UR6, UR5, 0x7, URZ, 0xc0, !UPT ;  /* 0x0000000705067892 */ /* 0x000fe4000f8ec0ff */
[----:B------:R-:W-:Y:S02]  /*01c0*/  UIADD3 UR5, UPT, UPT, -UR11, -0x5, UR7 ;  /* 0xfffffffb0b057890 */ /* 0x000fe4000fffe107 */
[----:B------:R-:W-:Y:S02]  /*01d0*/  UIADD3 UR6, UPT, UPT, UR6, -0x1, URZ ;  /* 0xffffffff06067890 */ /* 0x000fe4000fffe0ff */
[----:B------:R-:W-:Y:S02]  /*01e0*/  ULOP3.LUT UR13, UR7, 0x3, URZ, 0xc0, !UPT ;  /* 0x00000003070d7892 */ /* 0x000fe4000f8ec0ff */
[----:B------:R-:W-:Y:S02]  /*01f0*/  UIADD3 UR12, UPT, UPT, UR11, 0x4, URZ ;  /* 0x000000040b0c7890 */ /* 0x000fe4000fffe0ff */
[----:B------:R-:W-:-:S02]  /*0200*/  ULOP3.LUT UR14, UR4, 0x3, URZ, 0xc0, !UPT ;  /* 0x00000003040e7892 */ /* 0x000fc4000f8ec0ff */
[----:B------:R-:W-:Y:S02]  /*0210*/  ULOP3.LUT UR7, UR4, 0x7ffffffc, URZ, 0xc0, !UPT ;  /* 0x7ffffffc04077892 */ /* 0x000fe4000f8ec0ff */
[----:B------:R-:W-:Y:S02]  /*0220*/  UISETP.GE.U32.AND UP0, UPT, UR5, 0x7, UPT ;  /* 0x000000070500788c */ /* 0x000fe4000bf06070 */
[----:B------:R-:W-:-:S11]  /*0230*/  UISETP.GE.U32.AND UP1, UPT, UR6, 0x3, UPT ;  /* 0x000000030600788c */ /* 0x000fd6000bf26070 */
.L_x_332:
[----:B0-----:R-:W0:Y:S01]  /*0240*/  LDCU UR4, c[0x0][0x398] ;  /* 0x00007300ff0477ac */ /* 0x001e220008000800 */
[----:B------:R-:W-:Y:S01]  /*0250*/  LEA R4, R0, R3, 0x2 ;  /* 0x0000000300047211 */ /* 0x000fe200078e10ff */
[----:B------:R-:W-:Y:S03]  /*0260*/  BSSY.RECONVERGENT B0, `(.L_x_321) ;  /* 0x0000222000007945 */ /* 0x000fe60003800200 */
[----:B0-----:R-:W-:-:S13]  /*0270*/  ISETP.GE.AND P0, PT, R4, UR4, PT ;  /* 0x0000000404007c0c */ /* 0x001fda000bf06270 */
[----:B------:R-:W-:Y:S05]  /*0280*/  @P0 BRA `(.L_x_322) ;  /* 0x00000020007c0947 */ /* 0x000fea0003800000 */
[----:B------:R-:W-:Y:S01]  /*0290*/  UISETP.GE.U32.AND UP2, UPT, UR10, 0xc, UPT ;  /* 0x0000000c0a00788c */ /* 0x000fe2000bf46070 */
[----:B------:R-:W-:Y:S01]  /*02a0*/  IMAD.MOV.U32 R23, RZ, RZ, RZ ;  /* 0x000000ffff177224 */ /* 0x000fe200078e00ff */
[----:B------:R-:W-:-:S07]  /*02b0*/  UMOV UR4, URZ ;  /* 0x000000ff00047c82 */ /* 0x000fce0008000000 */
[----:B------:R-:W-:Y:S05]  /*02c0*/  BRA.U !UP2, `(.L_x_323) ;  /* 0x0000000d0aa07547 */ /* 0x000fea000b800000 */
[C---:B------:R-:W-:Y:S01]  /*02d0*/  IADD3 R11, PT, PT, R4.reuse, -0x1, RZ ;  /* 0xffffffff040b7810 */ /* 0x040fe20007ffe0ff */
[C---:B------:R-:W-:Y:S01]  /*02e0*/  VIADD R13, R4.reuse, 0xfffffffe ;  /* 0xfffffffe040d7836 */ /* 0x040fe20000000000 */
[C---:B------:R-:W-:Y:S01]  /*02f0*/  IADD3 R5, PT, PT, R4.reuse, -0x5, RZ ;  /* 0xfffffffb04057810 */ /* 0x040fe20007ffe0ff */
[C---:B------:R-:W-:Y:S01]  /*0300*/  VIADD R33, R4.reuse, 0xfffffffc ;  /* 0xfffffffc04217836 */ /* 0x040fe20000000000 */
[----:B------:R-:W-:Y:S01]  /*0310*/  ISETP.GE.AND P2, PT, R11, RZ, PT ;  /* 0x000000ff0b00720c */ /* 0x000fe20003f46270 */
[----:B------:R-:W-:Y:S01]  /*0320*/  VIADD R25, R4, 0xfffffffa ;  /* 0xfffffffa04197836 */ /* 0x000fe20000000000 */
[----:B------:R-:W-:Y:S02]  /*0330*/  ISETP.GE.AND P0, PT, R13, RZ, PT ;  /* 0x000000ff0d00720c */ /* 0x000fe40003f06270 */
[----:B------:R-:W-:Y:S02]  /*0340*/  CS2R R20, SRZ ;  /* 0x0000000000147805 */ /* 0x000fe4000001ff00 */
[----:B------:R-:W-:-:S02]  /*0350*/  ISETP.GE.AND P5, PT, R5, RZ, PT ;  /* 0x000000ff0500720c */ /* 0x000fc40003fa6270 */
[C---:B------:R-:W-:Y:S02]  /*0360*/  IADD3 R29, PT, PT, R4.reuse, -0x3, RZ ;  /* 0xfffffffd041d7810 */ /* 0x040fe40007ffe0ff */
[----:B------:R-:W-:Y:S02]  /*0370*/  ISETP.GE.AND P4, PT, R33, RZ, PT ;  /* 0x000000ff2100720c */ /* 0x000fe40003f86270 */
[----:B------:R-:W-:Y:S02]  /*0380*/  ISETP.GE.AND P3, PT, R29, RZ, PT ;  /* 0x000000ff1d00720c */ /* 0x000fe40003f66270 */
[----:B------:R-:W-:Y:S01]  /*0390*/  ISETP.GE.AND P6, PT, R4, RZ, PT ;  /* 0x000000ff0400720c */ /* 0x000fe20003fc6270 */
[----:B------:R-:W0:Y:S01]  /*03a0*/  @P2 LDC.64 R8, c[0x0][0x380] ;  /* 0x0000e000ff082b82 */ /* 0x000e220000000a00 */
[----:B------:R-:W-:Y:S02]  /*03b0*/  ISETP.GE.AND P1, PT, R25, RZ, PT ;  /* 0x000000ff1900720c */ /* 0x000fe40003f26270 */
[----:B------:R-:W-:-:S05]  /*03c0*/  IADD3 R23, PT, PT, R2, R3, RZ ;  /* 0x0000000302177210 */ /* 0x000fca0007ffe0ff */
[----:B------:R-:W1:Y:S08]  /*03d0*/  @P0 LDC.64 R6, c[0x0][0x380] ;  /* 0x0000e000ff060b82 */ /* 0x000e700000000a00 */
[----:B------:R-:W2:Y:S01]  /*03e0*/  @P5 LDC.64 R18, c[0x0][0x380] ;  /* 0x0000e000ff125b82 */ /* 0x000ea20000000a00 */
[----:B0-----:R-:W-:-:S07]  /*03f0*/  @P2 IMAD.WIDE.U32 R8, R11, 0x4, R8 ;  /* 0x000000040b082825 */ /* 0x001fce00078e0008 */
[----:B------:R-:W0:Y:S01]  /*0400*/  @P3 LDC.64 R26, c[0x0][0x380] ;  /* 0x0000e000ff1a3b82 */ /* 0x000e220000000a00 */
[----:B------:R-:W-:Y:S01]  /*0410*/  IADD3 R11, PT, PT, R4, -0x8, RZ ;  /* 0xfffffff8040b7810 */ /* 0x000fe20007ffe0ff */
[----:B------:R-:W3:Y:S01]  /*0420*/  @P2 LDG.E.CONSTANT R21, desc[UR8][R8.64] ;  /* 0x0000000808152981 */ /* 0x000ee2000c1e9900 */
[----:B------:R-:W-:-:S05]  /*0430*/  ISETP.GE.AND P2, PT, R23, RZ, PT ;  /* 0x000000ff1700720c */ /* 0x000fca0003f46270 */
[----:B------:R-:W4:Y:S01]  /*0440*/  @P4 LDC.64 R16, c[0x0][0x380] ;  /* 0x0000e000ff104b82 */ /* 0x000f220000000a00 */
[----:B-1----:R-:W-:-:S05]  /*0450*/  @P0 IMAD.WIDE.U32 R6, R13, 0x4, R6 ;  /* 0x000000040d060825 */ /* 0x002fca00078e0006 */
[----:B------:R1:W5:Y:S02]  /*0460*/  @P0 LDG.E.CONSTANT R20, desc[UR8][R6.64] ;  /* 0x0000000806140981 */ /* 0x000364000c1e9900 */
[----:B------:R-:W4:Y:S01]  /*0470*/  @P6 LDC.64 R30, c[0x0][0x380] ;  /* 0x0000e000ff1e6b82 */ /* 0x000f220000000a00 */
[----:B------:R-:W-:-:S07]  /*0480*/  ISETP.GE.AND P0, PT, R11, RZ, PT ;  /* 0x000000ff0b00720c */ /* 0x000fce0003f06270 */
[----:B------:R-:W4:Y:S01]  /*0490*/  @P1 LDC.64 R14, c[0x0][0x380] ;  /* 0x0000e000ff0e1b82 */ /* 0x000f220000000a00 */
[----:B--2---:R-:W-:-:S04]  /*04a0*/  @P5 IMAD.WIDE.U32 R18, R5, 0x4, R18 ;  /* 0x0000000405125825 */ /* 0x004fc800078e0012 */
[----:B------:R-:W-:-:S03]  /*04b0*/  HFMA2 R5, -RZ, RZ, 0, 0 ;  /* 0x00000000ff057431 */ /* 0x000fc600000001ff */
[----:B------:R-:W2:Y:S01]  /*04c0*/  @P2 LDC.64 R12, c[0x0][0x380] ;  /* 0x0000e000ff0c2b82 */ /* 0x000ea20000000a00 */
[----:B0-----:R-:W-:Y:S01]  /*04d0*/  @P3 IMAD.WIDE.U32 R26, R29, 0x4, R26 ;  /* 0x000000041d1a3825 */ /* 0x001fe200078e001a */
[----:B-1----:R-:W-:Y:S02]  /*04e0*/  CS2R R6, SRZ ;  /* 0x0000000000067805 */ /* 0x002fe4000001ff00 */
[C---:B------:R-:W-:Y:S01]  /*04f0*/  IADD3 R10, PT, PT, R4.reuse, -0x9, RZ ;  /* 0xfffffff7040a7810 */ /* 0x040fe20007ffe0ff */
[----:B----4-:R-:W-:Y:S01]  /*0500*/  @P4 IMAD.WIDE.U32 R16, R33, 0x4, R16 ;  /* 0x0000000421104825 */ /* 0x010fe200078e0010 */
[----:B------:R-:W4:Y:S02]  /*0510*/  @P3 LDG.E.CONSTANT R5, desc[UR8][R26.64] ;  /* 0x000000081a053981 */ /* 0x000f24000c1e9900 */
[----:B------:R-:W0:Y:S01]  /*0520*/  @P0 LDC.64 R8, c[0x0][0x380] ;  /* 0x0000e000ff080b82 */ /* 0x000e220000000a00 */
[C---:B------:R-:W-:Y:S01]  /*0530*/  VIADD R28, R4.reuse, 0xfffffff6 ;  /* 0xfffffff6041c7836 */ /* 0x040fe20000000000 */
[----:B------:R-:W-:Y:S01]  /*0540*/  IADD3 R29, PT, PT, R4, -0xb, RZ ;  /* 0xfffffff5041d7810 */ /* 0x000fe20007ffe0ff */
[----:B------:R-:W-:Y:S01]  /*0550*/  IMAD.MOV.U32 R22, RZ, RZ, RZ ;  /* 0x000000ffff167224 */ /* 0x000fe200078e00ff */
[----:B------:R-:W-:Y:S01]  /*0560*/  ISETP.GE.AND P3, PT, R10, RZ, PT ;  /* 0x000000ff0a00720c */ /* 0x000fe20003f66270 */
[----:B------:R-:W-:Y:S01]  /*0570*/  @P6 IMAD.WIDE.U32 R30, R4, 0x4, R30 ;  /* 0x00000004041e6825 */ /* 0x000fe200078e001e */
[----:B------:R-:W4:Y:S01]  /*0580*/  @P4 LDG.E.CONSTANT R6, desc[UR8][R16.64] ;  /* 0x0000000810064981 */ /* 0x000f22000c1e9900 */
[----:B------:R-:W-:-:S02]  /*0590*/  ISETP.GE.AND P4, PT, R29, RZ, PT ;  /* 0x000000ff1d00720c */ /* 0x000fc40003f86270 */
[----:B------:R-:W-:Y:S01]  /*05a0*/  @P1 IMAD.WIDE.U32 R14, R25, 0x4, R14 ;  /* 0x00000004190e1825 */ /* 0x000fe200078e000e */
[----:B------:R-:W4:Y:S01]  /*05b0*/  @P5 LDG.E.CONSTANT R7, desc[UR8][R18.64] ;  /* 0x0000000812075981 */ /* 0x000f22000c1e9900 */
[----:B------:R-:W-:Y:S02]  /*05c0*/  ISETP.GE.AND P5, PT, R28, RZ, PT ;  /* 0x000000ff1c00720c */ /* 0x000fe40003fa6270 */
[----:B------:R-:W-:Y:S01]  /*05d0*/  CS2R R24, SRZ ;  /* 0x0000000000187805 */ /* 0x000fe2000001ff00 */
[----:B------:R1:W3:Y:S01]  /*05e0*/  @P6 LDG.E.CONSTANT R22, desc[UR8][R30.64] ;  /* 0x000000081e166981 */ /* 0x0002e2000c1e9900 */
[----:B--2---:R-:W-:Y:S02]  /*05f0*/  @P2 IMAD.WIDE.U32 R12, R23, 0x4, R12 ;  /* 0x00000004170c2825 */ /* 0x004fe400078e000c */
[----:B------:R-:W2:Y:S02]  /*0600*/  @P3 LDC.64 R34, c[0x0][0x380] ;  /* 0x0000e000ff223b82 */ /* 0x000ea40000000a00 */
[----:B------:R-:W4:Y:S01]  /*0610*/  @P1 LDG.E.CONSTANT R24, desc[UR8][R14.64] ;  /* 0x000000080e181981 */ /* 0x000f22000c1e9900 */
[C---:B-1----:R-:W-:Y:S01]  /*0620*/  VIADD R31, R4.reuse, 0xfffffff3 ;  /* 0xfffffff3041f7836 */ /* 0x042fe20000000000 */
[----:B------:R-:W-:-:S04]  /*0630*/  IADD3 R30, PT, PT, R4, -0xc, RZ ;  /* 0xfffffff4041e7810 */ /* 0x000fc80007ffe0ff */
[----:B------:R-:W1:Y:S01]  /*0640*/  @P5 LDC.64 R18, c[0x0][0x380] ;  /* 0x0000e000ff125b82 */ /* 0x000e620000000a00 */
[----:B------:R-:W-:Y:S01]  /*0650*/  IADD3 R32, PT, PT, R4, -0xe, RZ ;  /* 0xfffffff204207810 */ /* 0x000fe20007ffe0ff */
[----:B------:R0:W4:Y:S01]  /*0660*/  @P2 LDG.E.CONSTANT R25, desc[UR8][R12.64] ;  /* 0x000000080c192981 */ /* 0x000122000c1e9900 */
[----:B------:R-:W-:Y:S02]  /*0670*/  ISETP.GE.AND P1, PT, R30, RZ, PT ;  /* 0x000000ff1e00720c */ /* 0x000fe40003f26270 */
[----:B------:R-:W-:Y:S02]  /*0680*/  ISETP.GE.AND P6, PT, R31, RZ, PT ;  /* 0x000000ff1f00720c */ /* 0x000fe40003fc6270 */
[----:B------:R-:W-:Y:S01]  /*0690*/  CS2R R26, SRZ ;  /* 0x00000000001a7805 */ /* 0x000fe2000001ff00 */
[----:B------:R-:W1:Y:S01]  /*06a0*/  @P4 LDC.64 R16, c[0x0][0x380] ;  /* 0x0000e000ff104b82 */ /* 0x000e620000000a00 */
[----:B0-----:R-:W-:Y:S01]  /*06b0*/  @P0 IMAD.WIDE.U32 R8, R11, 0x4, R8 ;  /* 0x000000040b080825 */ /* 0x001fe200078e0008 */
[----:B------:R-:W-:-:S02]  /*06c0*/  ISETP.GE.AND P2, PT, R32, RZ, PT ;  /* 0x000000ff2000720c */ /* 0x000fc40003f46270 */
[----:B------:R-:W-:Y:S02]  /*06d0*/  IADD3 R23, PT, PT, R4, -0xf, RZ ;  /* 0xfffffff104177810 */ /* 0x000fe40007ffe0ff */
[----:B------:R0:W4:Y:S02]  /*06e0*/  @P0 LDG.E.CONSTANT R26, desc[UR8][R8.64] ;  /* 0x00000008081a0981 */ /* 0x000124000c1e9900 */
[----:B------:R-:W0:Y:S01]  /*06f0*/  @P1 LDC.64 R12, c[0x0][0x380] ;  /* 0x0000e000ff0c1b82 */ /* 0x000e220000000a00 */
[----:B------:R-:W-:-:S07]  /*0700*/  ISETP.GE.AND P0, PT, R23, RZ, PT ;  /* 0x000000ff1700720c */ /* 0x000fce0003f06270 */
[----:B------:R-:W0:Y:S01]  /*0710*/  @P6 LDC.64 R14, c[0x0][0x380] ;  /* 0x0000e000ff0e6b82 */ /* 0x000e220000000a00 */
[----:B--2---:R-:W-:-:S04]  /*0720*/  @P3 IMAD.WIDE.U32 R34, R10, 0x4, R34 ;  /* 0x000000040a223825 */ /* 0x004fc800078e0022 */
[----:B-1----:R-:W-:Y:S01]  /*0730*/  @P5 IMAD.WIDE.U32 R18, R28, 0x4, R18 ;  /* 0x000000041c125825 */ /* 0x002fe200078e0012 */
[----:B------:R-:W2:Y:S02]  /*0740*/  @P3 LDG.E.CONSTANT R27, desc[UR8][R34.64] ;  /* 0x00000008221b3981 */ /* 0x000ea4000c1e9900 */
[----:B0-----:R-:W0:Y:S01]  /*0750*/  @P2 LDC.64 R8, c[0x0][0x380] ;  /* 0x0000e000ff082b82 */ /* 0x001e220000000a00 */
[----:B------:R-:W-:Y:S01]  /*0760*/  @P4 IMAD.WIDE.U32 R16, R29, 0x4, R16 ;  /* 0x000000041d104825 */ /* 0x000fe200078e0010 */
[----:B------:R-:W-:-:S06]  /*0770*/  CS2R R28, SRZ ;  /* 0x00000000001c7805 */ /* 0x000fcc000001ff00 */
[----:B------:R-:W1:Y:S01]  /*0780*/  @P0 LDC.64 R10, c[0x0][0x380] ;  /* 0x0000e000ff0a0b82 */ /* 0x000e620000000a00 */
[----:B------:R-:W2:Y:S01]  /*0790*/  @P5 LDG.E.CONSTANT R28, desc[UR8][R18.64] ;  /* 0x00000008121c5981 */ /* 0x000ea2000c1e9900 */
[----:B------:R-:W-:-:S03]  /*07a0*/  @P1 IMAD.WIDE.U32 R12, R30, 0x4, R12 ;  /* 0x000000041e0c1825 */ /* 0x000fc600078e000c */
[----:B------:R-:W2:Y:S01]  /*07b0*/  @P4 LDG.E.CONSTANT R29, desc[UR8][R16.64] ;  /* 0x00000008101d4981 */ /* 0x000ea2000c1e9900 */
[----:B------:R-:W-:Y:S01]  /*07c0*/  @P6 IMAD.WIDE.U32 R14, R31, 0x4, R14 ;  /* 0x000000041f0e6825 */ /* 0x000fe200078e000e */
[----:B------:R-:W-:-:S06]  /*07d0*/  CS2R R30, SRZ ;  /* 0x00000000001e7805 */ /* 0x000fcc000001ff00 */
[----:B------:R-:W2:Y:S01]  /*07e0*/  @P1 LDG.E.CONSTANT R30, desc[UR8][R12.64] ;  /* 0x000000080c1e1981 */ /* 0x000ea2000c1e9900 */
[----:B0-----:R-:W-:Y:S01]  /*07f0*/  @P2 IMAD.WIDE.U32 R8, R32, 0x4, R8 ;  /* 0x0000000420082825 */ /* 0x001fe200078e0008 */
[----:B------:R-:W-:Y:S02]  /*0800*/  CS2R R32, SRZ ;  /* 0x0000000000207805 */ /* 0x000fe4000001ff00 */
[----:B------:R-:W2:Y:S04]  /*0810*/  @P6 LDG.E.CONSTANT R31, desc[UR8][R14.64] ;  /* 0x000000080e1f6981 */ /* 0x000ea8000c1e9900 */
[----:B------:R-:W2:Y:S01]  /*0820*/  @P2 LDG.E.CONSTANT R32, desc[UR8][R8.64] ;  /* 0x0000000808202981 */ /* 0x000ea2000c1e9900 */
[----:B-1----:R-:W-:-:S05]  /*0830*/  @P0 IMAD.WIDE.U32 R10, R23, 0x4, R10 ;  /* 0x00000004170a0825 */ /* 0x002fca00078e000a */
[----:B------:R0:W2:Y:S01]  /*0840*/  @P0 LDG.E.CONSTANT R33, desc[UR8][R10.64] ;  /* 0x000000080a210981 */ /* 0x0000a2000c1e9900 */
[----:B------:R-:W1:Y:S01]  /*0850*/  S2UR UR5, SR_CgaCtaId ;  /* 0x00000000000579c3 */ /* 0x000e620000008800 */
[----:B------:R-:W-:Y:S02]  /*0860*/  UMOV UR4, 0x400 ;  /* 0x0000040000047882 */ /* 0x000fe40000000000 */
[----:B-1----:R-:W-:-:S09]  /*0870*/  ULEA UR6, UR5, UR4, 0x18 ;  /* 0x0000000405067291 */ /* 0x002fd2000f8ec0ff */
[----:B0-----:R-:W3:Y:S04]  /*0880*/  LDS.128 R8, [UR6] ;  /* 0x00000006ff087984 */ /* 0x001ee80008000c00 */
[----:B------:R-:W0:Y:S04]  /*0890*/  LDS.128 R12, [UR6+0x10] ;  /* 0x00001006ff0c7984 */ /* 0x000e280008000c00 */
[----:B------:R-:W1:Y:S01]  /*08a0*/  LDS.128 R16, [UR6+0x20] ;  /* 0x00002006ff107984 */ /* 0x000e620008000c00 */
[----:B------:R-:W-:-:S04]  /*08b0*/  UIADD3 UR5, UPT, UPT, -UR7, 0x4, URZ ;  /* 0x0000000407057890 */ /* 0x000fc8000fffe1ff */
[----:B------:R-:W-:Y:S01]  /*08c0*/  UISETP.NE.AND UP2, UPT, UR5, URZ, UPT ;  /* 0x000000ff0500728c */ /* 0x000fe2000bf45270 */
[----:B------:R-:W-:Y:S01]  /*08d0*/  UMOV UR4, 0x10 ;  /* 0x0000001000047882 */ /* 0x000fe20000000000 */
[----:B---3--:R-:W-:-:S04]  /*08e0*/  FFMA R22, R8, R22, RZ ;  /* 0x0000001608167223 */ /* 0x008fc800000000ff */
[----:B------:R-:W-:-:S04]  /*08f0*/  FFMA R21, R9, R21, R22 ;  /* 0x0000001509157223 */ /* 0x000fc80000000016 */
[----:B-----5:R-:W-:Y:S02]  /*0900*/  FFMA R34, R10, R20, R21 ;  /* 0x000000140a227223 */ /* 0x020fe40000000015 */
[----:B------:R-:W3:Y:S02]  /*0910*/  LDS.128 R20, [UR6+0x30] ;  /* 0x00003006ff147984 */ /* 0x000ee40008000c00 */
[----:B----4-:R-:W-:-:S04]  /*0920*/  FFMA R5, R11, R5, R34 ;  /* 0x000000050b057223 */ /* 0x010fc80000000022 */
[----:B0-----:R-:W-:-:S04]  /*0930*/  FFMA R6, R12, R6, R5 ;  /* 0x000000060c067223 */ /* 0x001fc80000000005 */
[----:B------:R-:W-:-:S04]  /*0940*/  FFMA R7, R13, R7, R6 ;  /* 0x000000070d077223 */ /* 0x000fc80000000006 */
[----:B------:R-:W-:-:S04]  /*0950*/  FFMA R14, R14, R24, R7 ;  /* 0x000000180e0e7223 */ /* 0x000fc80000000007 */
[----:B------:R-:W-:-:S04]  /*0960*/  FFMA R15, R15, R25, R14 ;  /* 0x000000190f0f7223 */ /* 0x000fc8000000000e */
[----:B-1----:R-:W-:-:S04]  /*0970*/  FFMA R16, R16, R26, R15 ;  /* 0x0000001a10107223 */ /* 0x002fc8000000000f */
[----:B--2---:R-:W-:-:S04]  /*0980*/  FFMA R17, R17, R27, R16 ;  /* 0x0000001b11117223 */ /* 0x004fc80000000010 */
[----:B------:R-:W-:-:S04]  /*0990*/  FFMA R18, R18, R28, R17 ;  /* 0x0000001c12127223 */ /* 0x000fc80000000011 */
[----:B------:R-:W-:-:S04]  /*09a0*/  FFMA R19, R19, R29, R18 ;  /* 0x0000001d13137223 */ /* 0x000fc80000000012 */
[----:B---3--:R-:W-:-:S04]  /*09b0*/  FFMA R20, R20, R30, R19 ;  /* 0x0000001e14147223 */ /* 0x008fc80000000013 */
[----:B------:R-:W-:-:S04]  /*09c0*/  FFMA R21, R21, R31, R20 ;  /* 0x0000001f15157223 */ /* 0x000fc80000000014 */
[----:B------:R-:W-:-:S04]  /*09d0*/  FFMA R22, R22, R32, R21 ;  /* 0x0000002016167223 */ /* 0x000fc80000000015 */
[----:B------:R-:W-:Y:S01]  /*09e0*/  FFMA R23, R23, R33, R22 ;  /* 0x0000002117177223 */ /* 0x000fe20000000016 */
[----:B------:R-:W-:Y:S06]  /*09f0*/  BRA.U !UP2, `(.L_x_323) ;  /* 0x000000050ad47547 */ /* 0x000fec000b800000 */
[----:B------:R-:W-:Y:S01]  /*0a00*/  VIADD R5, R4, 0xffffffe9 ;  /* 0xffffffe904057836 */ /* 0x000fe20000000000 */
[----:B------:R-:W-:-:S12]  /*0a10*/  UIADD3 UR6, UPT, UPT, UR6, 0x60, URZ ;  /* 0x0000006006067890 */ /* 0x000fd8000fffe0ff */
.L_x_324:
[C---:B------:R-:W-:Y:S01]  /*0a20*/  IADD3 R11, PT, PT, R5.reuse, 0x7, RZ ;  /* 0x00000007050b7810 */ /* 0x040fe20007ffe0ff */
[C---:B------:R-:W-:Y:S01]  /*0a30*/  VIADD R35, R5.reuse, 0x5 ;  /* 0x0000000505237836 */ /* 0x040fe20000000000 */
[C---:B------:R-:W-:Y:S01]  /*0a40*/  IADD3 R33, PT, PT, R5.reuse, 0x6, RZ ;  /* 0x0000000605217810 */ /* 0x040fe20007ffe0ff */
[----:B------:R-:W-:Y:S01]  /*0a50*/  VIADD R7, R5, 0x2 ;  /* 0x0000000205077836 */ /* 0x000fe20000000000 */
[----:B------:R-:W-:Y:S01]  /*0a60*/  ISETP.GE.AND P2, PT, R11, RZ, PT ;  /* 0x000000ff0b00720c */ /* 0x000fe20003f46270 */
[----:B------:R-:W-:Y:S01]  /*0a70*/  HFMA2 R22, -RZ, RZ, 0, 0 ;  /* 0x00000000ff167431 */ /* 0x000fe200000001ff */
[----:B------:R-:W-:Y:S02]  /*0a80*/  ISETP.GE.AND P0, PT, R33, RZ, PT ;  /* 0x000000ff2100720c */ /* 0x000fe40003f06270 */
[----:B------:R-:W-:Y:S02]  /*0a90*/  IADD3 R21, PT, PT, R5, 0x3, RZ ;  /* 0x0000000305157810 */ /* 0x000fe40007ffe0ff */
[----:B------:R-:W-:-:S02]  /*0aa0*/  ISETP.GE.AND P3, PT, R35, RZ, PT ;  /* 0x000000ff2300720c */ /* 0x000fc40003f66270 */
[----:B------:R-:W-:Y:S02]  /*0ab0*/  ISETP.GE.AND P5, PT, R21, RZ, PT ;  /* 0x000000ff1500720c */ /* 0x000fe40003fa6270 */
[----:B------:R-:W-:Y:S02]  /*0ac0*/  ISETP.GE.AND P6, PT, R7, RZ, PT ;  /* 0x000000ff0700720c */ /* 0x000fe40003fc6270 */
[C---:B------:R-:W-:Y:S01]  /*0ad0*/  IADD3 R25, PT, PT, R5.reuse, 0x4, RZ ;  /* 0x0000000405197810 */ /* 0x040fe20007ffe0ff */
[----:B------:R-:W0:Y:S01]  /*0ae0*/  @P2 LDC.64 R30, c[0x0][0x380] ;  /* 0x0000e000ff1e2b82 */ /* 0x000e220000000a00 */
[----:B------:R-:W-:Y:S02]  /*0af0*/  IADD3 R19, PT, PT, R5, 0x1, RZ ;  /* 0x0000000105137810 */ /* 0x000fe40007ffe0ff */
[----:B------:R-:W-:Y:S02]  /*0b00*/  ISETP.GE.AND P4, PT, R25, RZ, PT ;  /* 0x000000ff1900720c */ /* 0x000fe40003f86270 */
[----:B------:R-:W-:-:S03]  /*0b10*/  ISETP.GE.AND P1, PT, R19, RZ, PT ;  /* 0x000000ff1300720c */ /* 0x000fc60003f26270 */
[----:B------:R-:W1:Y:S01]  /*0b20*/  @P0 LDC.64 R8, c[0x0][0x380] ;  /* 0x0000e000ff080b82 */ /* 0x000e620000000a00 */
[----:B------:R-:W-:-:S07]  /*0b30*/  IMAD.MOV.U32 R20, RZ, RZ, RZ ;  /* 0x000000ffff147224 */ /* 0x000fce00078e00ff */
[----:B------:R-:W2:Y:S01]  /*0b40*/  @P5 LDC.64 R16, c[0x0][0x380] ;  /* 0x0000e000ff105b82 */ /* 0x000ea20000000a00 */
[----:B------:R-:W-:-:S07]  /*0b50*/  IADD3 R18, PT, PT, R5, -0x1, RZ ;  /* 0xffffffff05127810 */ /* 0x000fce0007ffe0ff */
[----:B------:R-:W3:Y:S01]  /*0b60*/  @P3 LDC.64 R28, c[0x0][0x380] ;  /* 0x0000e000ff1c3b82 */ /* 0x000ee20000000a00 */
[----:B0-----:R-:W-:-:S05]  /*0b70*/  @P2 IMAD.WIDE.U32 R30, R11, 0x4, R30 ;  /* 0x000000040b1e2825 */ /* 0x001fca00078e001e */
[----:B------:R-:W4:Y:S02]  /*0b80*/  @P2 LDG.E.CONSTANT R22, desc[UR8][R30.64] ;  /* 0x000000081e162981 */ /* 0x000f24000c1e9900 */
[----:B------:R-:W0:Y:S01]  /*0b90*/  @P6 LDC.64 R26, c[0x0][0x380] ;  /* 0x0000e000ff1a6b82 */ /* 0x000e220000000a00 */
[----:B-1----:R-:W-:Y:S01]  /*0ba0*/  @P0 IMAD.WIDE.U32 R32, R33, 0x4, R8 ;  /* 0x0000000421200825 */ /* 0x002fe200078e0008 */
[----:B------:R-:W-:-:S04]  /*0bb0*/  ISETP.GE.AND P2, PT, R5, RZ, PT ;  /* 0x000000ff0500720c */ /* 0x000fc80003f46270 */
[----:B------:R-:W5:Y:S01]  /*0bc0*/  @P0 LDG.E.CONSTANT R20, desc[UR8][R32.64] ;  /* 0x0000000820140981 */ /* 0x000f62000c1e9900 */
[----:B------:R-:W-:Y:S01]  /*0bd0*/  ISETP.GE.AND P0, PT, R18, RZ, PT ;  /* 0x000000ff1200720c */ /* 0x000fe20003f06270 */
[----:B------:R-:W1:Y:S08]  /*0be0*/  @P4 LDC.64 R14, c[0x0][0x380] ;  /* 0x0000e000ff0e4b82 */ /* 0x000e700000000a00 */
[----:B------:R-:W1:Y:S01]  /*0bf0*/  @P1 LDC.64 R12, c[0x0][0x380] ;  /* 0x0000e000ff0c1b82 */ /* 0x000e620000000a00 */
[----:B--2---:R-:W-:Y:S01]  /*0c00*/  @P5 IMAD.WIDE.U32 R16, R21, 0x4, R16 ;  /* 0x0000000415105825 */ /* 0x004fe200078e0010 */
[----:B------:R-:W-:-:S03]  /*0c10*/  MOV R21, RZ ;  /* 0x000000ff00157202 */ /* 0x000fc60000000f00 */
[----:B---3--:R-:W-:-:S03]  /*0c20*/  @P3 IMAD.WIDE.U32 R28, R35, 0x4, R28 ;  /* 0x00000004231c3825 */ /* 0x008fc600078e001c */
[----:B------:R-:W2:Y:S01]  /*0c30*/  @P2 LDC.64 R10, c[0x0][0x380] ;  /* 0x0000e000ff0a2b82 */ /* 0x000ea20000000a00 */
[----:B0-----:R-:W-:Y:S01]  /*0c40*/  @P6 IMAD.WIDE.U32 R26, R7, 0x4, R26 ;  /* 0x00000004071a6825 */ /* 0x001fe200078e001a */
[----:B------:R-:W-:Y:S01]  /*0c50*/  CS2R R6, SRZ ;  /* 0x0000000000067805 */ /* 0x000fe2000001ff00 */
[----:B------:R0:W3:Y:S05]  /*0c60*/  @P3 LDG.E.CONSTANT R21, desc[UR8][R28.64] ;  /* 0x000000081c153981 */ /* 0x0000ea000c1e9900 */
[----:B------:R-:W2:Y:S01]  /*0c70*/  @P0 LDC.64 R8, c[0x0][0x380] ;  /* 0x0000e000ff080b82 */ /* 0x000ea20000000a00 */
[----:B------:R-:W3:Y:S01]  /*0c80*/  @P5 LDG.E.CONSTANT R7, desc[UR8][R16.64] ;  /* 0x0000000810075981 */ /* 0x000ee2000c1e9900 */
[C---:B0-----:R-:W-:Y:S01]  /*0c90*/  VIADD R28, R5.reuse, 0xfffffffe ;  /* 0xfffffffe051c7836 */ /* 0x041fe20000000000 */
[----:B------:R-:W-:Y:S01]  /*0ca0*/  IADD3 R29, PT, PT, R5, -0x3, RZ ;  /* 0xfffffffd051d7810 */ /* 0x000fe20007ffe0ff */
[----:B-1----:R-:W-:Y:S01]  /*0cb0*/  @P4 IMAD.WIDE.U32 R14, R25, 0x4, R14 ;  /* 0x00000004190e4825 */ /* 0x002fe200078e000e */
[----:B------:R-:W-:-:S02]  /*0cc0*/  CS2R R24, SRZ ;  /* 0x0000000000187805 */ /* 0x000fc4000001ff00 */
[----:B------:R-:W-:Y:S02]  /*0cd0*/  ISETP.GE.AND P3, PT, R28, RZ, PT ;  /* 0x000000ff1c00720c */ /* 0x000fe40003f66270 */
[----:B------:R-:W-:Y:S01]  /*0ce0*/  ISETP.GE.AND P5, PT, R29, RZ, PT ;  /* 0x000000ff1d00720c */ /* 0x000fe20003fa6270 */
[----:B------:R-:W-:Y:S01]  /*0cf0*/  @P1 IMAD.WIDE.U32 R12, R19, 0x4, R12 ;  /* 0x00000004130c1825 */ /* 0x000fe200078e000c */
[C---:B------:R-:W-:Y:S01]  /*0d00*/  IADD3 R30, PT, PT, R5.reuse, -0x4, RZ ;  /* 0xfffffffc051e7810 */ /* 0x040fe20007ffe0ff */
[----:B------:R-:W3:Y:S02]  /*0d10*/  @P4 LDG.E.CONSTANT R6, desc[UR8][R14.64] ;  /* 0x000000080e064981 */ /* 0x000ee4000c1e9900 */
[C---:B------:R-:W-:Y:S01]  /*0d20*/  VIADD R31, R5.reuse, 0xfffffffb ;  /* 0xfffffffb051f7836 */ /* 0x040fe20000000000 */
[----:B------:R-:W-:Y:S01]  /*0d30*/  ISETP.GE.AND P4, PT, R30, RZ, PT ;  /* 0x000000ff1e00720c */ /* 0x000fe20003f86270 */
[----:B------:R-:W3:Y:S01]  /*0d40*/  @P1 LDG.E.CONSTANT R25, desc[UR8][R12.64] ;  /* 0x000000080c191981 */ /* 0x000ee2000c1e9900 */
[----:B--2---:R-:W-:-:S02]  /*0d50*/  @P2 IMAD.WIDE.U32 R10, R5, 0x4, R10 ;  /* 0x00000004050a2825 */ /* 0x004fc400078e000a */
[----:B------:R-:W-:Y:S01]  /*0d60*/  ISETP.GE.AND P1, PT, R31, RZ, PT ;  /* 0x000000ff1f00720c */ /* 0x000fe20003f26270 */
[----:B------:R0:W2:Y:S01]  /*0d70*/  @P6 LDG.E.CONSTANT R24, desc[UR8][R26.64] ;  /* 0x000000081a186981 */ /* 0x0000a2000c1e9900 */
[C---:B------:R-:W-:Y:S01]  /*0d80*/  IADD3 R32, PT, PT, R5.reuse, -0x6, RZ ;  /* 0xfffffffa05207810 */ /* 0x040fe20007ffe0ff */
[----:B------:R-:W-:Y:S01]  /*0d90*/  @P0 IMAD.WIDE.U32 R8, R18, 0x4, R8 ;  /* 0x0000000412080825 */ /* 0x000fe200078e0008 */
[----:B------:R-:W-:Y:S01]  /*0da0*/  IADD3 R33, PT, PT, R5, -0x7, RZ ;  /* 0xfffffff905217810 */ /* 0x000fe20007ffe0ff */
[----:B------:R-:W1:Y:S01]  /*0db0*/  @P3 LDC.64 R36, c[0x0][0x380] ;  /* 0x0000e000ff243b82 */ /* 0x000e620000000a00 */
[----:B0-----:R-:W-:-:S07]  /*0dc0*/  CS2R R26, SRZ ;  /* 0x00000000001a7805 */ /* 0x001fce000001ff00 */
[----:B------:R-:W0:Y:S01]  /*0dd0*/  @P5 LDC.64 R18, c[0x0][0x380] ;  /* 0x0000e000ff125b82 */ /* 0x000e220000000a00 */
[----:B------:R-:W-:Y:S01]  /*0de0*/  VIADD R34, R5, 0xfffffff8 ;  /* 0xfffffff805227836 */ /* 0x000fe20000000000 */
[----:B------:R-:W-:Y:S01]  /*0df0*/  ISETP.GE.AND P6, PT, R32, RZ, PT ;  /* 0x000000ff2000720c */ /* 0x000fe20003fc6270 */
[----:B------:R1:W2:Y:S01]  /*0e00*/  @P2 LDG.E.CONSTANT R26, desc[UR8][R10.64] ;  /* 0x000000080a1a2981 */ /* 0x0002a2000c1e9900 */
[----:B------:R-:W-:-:S03]  /*0e10*/  ISETP.GE.AND P2, PT, R33, RZ, PT ;  /* 0x000000ff2100720c */ /* 0x000fc60003f46270 */
[----:B------:R1:W2:Y:S01]  /*0e20*/  @P0 LDG.E.CONSTANT R27, desc[UR8][R8.64] ;  /* 0x00000008081b0981 */ /* 0x0002a2000c1e9900 */
[----:B------:R-:W-:Y:S01]  /*0e30*/  ISETP.GE.AND P0, PT, R34, RZ, PT ;  /* 0x000000ff2200720c */ /* 0x000fe20003f06270 */
[----:B------:R-:W0:Y:S08]  /*0e40*/  @P4 LDC.64 R14, c[0x0][0x380] ;  /* 0x0000e000ff0e4b82 */ /* 0x000e300000000a00 */
[----:B------:R-:W0:Y:S08]  /*0e50*/  @P1 LDC.64 R16, c[0x0][0x380] ;  /* 0x0000e000ff101b82 */ /* 0x000e300000000a00 */
[----:B------:R-:W0:Y:S08]  /*0e60*/  @P6 LDC.64 R12, c[0x0][0x380] ;  /* 0x0000e000ff0c6b82 */ /* 0x000e300000000a00 */
[----:B-1----:R-:W1:Y:S01]  /*0e70*/  @P2 LDC.64 R10, c[0x0][0x380] ;  /* 0x0000e000ff0a2b82 */ /* 0x002e620000000a00 */
[----:B------:R-:W-:-:S07]  /*0e80*/  @P3 IMAD.WIDE.U32 R36, R28, 0x4, R36 ;  /* 0x000000041c243825 */ /* 0x000fce00078e0024 */
[----:B------:R-:W1:Y:S01]  /*0e90*/  @P0 LDC.64 R8, c[0x0][0x380] ;  /* 0x0000e000ff080b82 */ /* 0x000e620000000a00 */
[----:B0-----:R-:W-:Y:S01]  /*0ea0*/  @P5 IMAD.WIDE.U32 R18, R29, 0x4, R18 ;  /* 0x000000041d125825 */ /* 0x001fe200078e0012 */
[----:B------:R-:W-:-:S03]  /*0eb0*/  CS2R R28, SRZ ;  /* 0x00000000001c7805 */ /* 0x000fc6000001ff00 */
[----:B------:R-:W-:-:S03]  /*0ec0*/  @P4 IMAD.WIDE.U32 R14, R30, 0x4, R14 ;  /* 0x000000041e0e4825 */ /* 0x000fc600078e000e */
[----:B------:R-:W2:Y:S01]  /*0ed0*/  @P3 LDG.E.CONSTANT R28, desc[UR8][R36.64] ;  /* 0x00000008241c3981 */ /* 0x000ea2000c1e9900 */
[----:B------:R-:W-:Y:S01]  /*0ee0*/  @P1 IMAD.WIDE.U32 R16, R31, 0x4, R16 ;  /* 0x000000041f101825 */ /* 0x000fe200078e0010 */
[----:B------:R-:W-:Y:S02]  /*0ef0*/  CS2R R30, SRZ ;  /* 0x00000000001e7805 */ /* 0x000fe4000001ff00 */
[----:B------:R-:W2:Y:S01]  /*0f00*/  @P5 LDG.E.CONSTANT R29, desc[UR8][R18.64] ;  /* 0x00000008121d5981 */ /* 0x000ea2000c1e9900 */
[----:B------:R-:W-:-:S03]  /*0f10*/  @P6 IMAD.WIDE.U32 R12, R32, 0x4, R12 ;  /* 0x00000004200c6825 */ /* 0x000fc600078e000c */
[----:B------:R-:W2:Y:S01]  /*0f20*/  @P4 LDG.E.CONSTANT R30, desc[UR8][R14.64] ;  /* 0x000000080e1e4981 */ /* 0x000ea2000c1e9900 */
[----:B-1----:R-:W-:Y:S01]  /*0f30*/  @P2 IMAD.WIDE.U32 R10, R33, 0x4, R10 ;  /* 0x00000004210a2825 */ /* 0x002fe200078e000a */
[----:B------:R-:W-:Y:S02]  /*0f40*/  CS2R R32, SRZ ;  /* 0x0000000000207805 */ /* 0x000fe4000001ff00 */
[----:B------:R0:W2:Y:S01]  /*0f50*/  @P1 LDG.E.CONSTANT R31, desc[UR8][R16.64] ;  /* 0x00000008101f1981 */ /* 0x0000a2000c1e9900 */
[----:B------:R-:W-:-:S04]  /*0f60*/  @P0 IMAD.WIDE.U32 R8, R34, 0x4, R8 ;  /* 0x0000000422080825 */ /* 0x000fc800078e0008 */
[----:B------:R-:W-:Y:S01]  /*0f70*/  HFMA2 R34, -RZ, RZ, 0, 0 ;  /* 0x00000000ff227431 */ /* 0x000fe200000001ff */
[----:B------:R1:W2:Y:S04]  /*0f80*/  @P6 LDG.E.CONSTANT R32, desc[UR8][R12.64] ;  /* 0x000000080c206981 */ /* 0x0002a8000c1e9900 */
[----:B------:R-:W2:Y:S04]  /*0f90*/  @P2 LDG.E.CONSTANT R33, desc[UR8][R10.64] ;  /* 0x000000080a212981 */ /* 0x000ea8000c1e9900 */
[----:B0-----:R-:W-:Y:S04]  /*0fa0*/  LDS.128 R16, [UR6] ;  /* 0x00000006ff107984 */ /* 0x001fe80008000c00 */
[----:B------:R0:W2:Y:S04]  /*0fb0*/  @P0 LDG.E.CONSTANT R34, desc[UR8][R8.64] ;  /* 0x0000000808220981 */ /* 0x0000a8000c1e9900 */
[----:B-1----:R-:W-:Y:S04]  /*0fc0*/  LDS.128 R12, [UR6+-0x10] ;  /* 0xfffff006ff0c7984 */ /* 0x002fe80008000c00 */
[----:B0-----:R-:W4:Y:S01]  /*0fd0*/  LDS.128 R8, [UR6+-0x20] ;  /* 0xffffe006ff087984 */ /* 0x001f220008000c00 */
[----:B------:R-:W-:-:S04]  /*0fe0*/  UIADD3 UR5, UPT, UPT, UR5, 0x4, URZ ;  /* 0x0000000405057890 */ /* 0x000fc8000fffe0ff */
[----:B------:R-:W-:Y:S01]  /*0ff0*/  UISETP.NE.AND UP2, UPT, UR5, URZ, UPT ;  /* 0x000000ff0500728c */ /* 0x000fe2000bf45270 */
[----:B------:R-:W-:Y:S01]  /*1000*/  IADD3 R5, PT, PT, R5, -0x10, RZ ;  /* 0xfffffff005057810 */ /* 0x000fe20007ffe0ff */
[----:B------:R-:W-:Y:S01]  /*1010*/  UIADD3 UR4, UPT, UPT, UR4, 0x10, URZ ;  /* 0x0000001004047890 */ /* 0x000fe2000fffe0ff */
[----:B----4-:R-:W-:-:S04]  /*1020*/  FFMA R22, R8, R22, R23 ;  /* 0x0000001608167223 */ /* 0x010fc80000000017 */
[----:B-----5:R-:W-:-:S04]  /*1030*/  FFMA R23, R9, R20, R22 ;  /* 0x0000001409177223 */ /* 0x020fc80000000016 */
[----:B---3--:R-:W-:Y:S02]  /*1040*/  FFMA R36, R10, R21, R23 ;  /* 0x000000150a247223 */ /* 0x008fe40000000017 */
[----:B------:R-:W0:Y:S02]  /*1050*/  LDS.128 R20, [UR6+0x10] ;  /* 0x00001006ff147984 */ /* 0x000e240008000c00 */
[----:B------:R-:W-:-:S04]  /*1060*/  FFMA R35, R11, R6, R36 ;  /* 0x000000060b237223 */ /* 0x000fc80000000024 */
[----:B------:R-:W-:-:S04]  /*1070*/  FFMA R12, R12, R7, R35 ;  /* 0x000000070c0c7223 */ /* 0x000fc80000000023 */
[----:B--2---:R-:W-:-:S04]  /*1080*/  FFMA R13, R13, R24, R12 ;  /* 0x000000180d0d7223 */ /* 0x004fc8000000000c */
[----:B------:R-:W-:-:S04]  /*1090*/  FFMA R14, R14, R25, R13 ;  /* 0x000000190e0e7223 */ /* 0x000fc8000000000d */
[----:B------:R-:W-:-:S04]  /*10a0*/  FFMA R15, R15, R26, R14 ;  /* 0x0000001a0f0f7223 */ /* 0x000fc8000000000e */
[----:B------:R-:W-:Y:S01]  /*10b0*/  FFMA R16, R16, R27, R15 ;  /* 0x0000001b10107223 */ /* 0x000fe2000000000f */
[----:B------:R-:W-:-:S03]  /*10c0*/  UIADD3 UR6, UPT, UPT, UR6, 0x40, URZ ;  /* 0x0000004006067890 */ /* 0x000fc6000fffe0ff */
[----:B------:R-:W-:-:S04]  /*10d0*/  FFMA R17, R17, R28, R16 ;  /* 0x0000001c11117223 */ /* 0x000fc80000000010 */
[----:B------:R-:W-:-:S04]  /*10e0*/  FFMA R18, R18, R29, R17 ;  /* 0x0000001d12127223 */ /* 0x000fc80000000011 */
[----:B------:R-:W-:-:S04]  /*10f0*/  FFMA R19, R19, R30, R18 ;  /* 0x0000001e13137223 */ /* 0x000fc80000000012 */
[----:B0-----:R-:W-:-:S04]  /*1100*/  FFMA R20, R20, R31, R19 ;  /* 0x0000001f14147223 */ /* 0x001fc80000000013 */
[----:B------:R-:W-:-:S04]  /*1110*/  FFMA R21, R21, R32, R20 ;  /* 0x0000002015157223 */ /* 0x000fc80000000014 */
[----:B------:R-:W-:-:S04]  /*1120*/  FFMA R22, R22, R33, R21 ;  /* 0x0000002116167223 */ /* 0x000fc80000000015 */
[----:B------:R-:W-:Y:S01]  /*1130*/  FFMA R23, R23, R34, R22 ;  /* 0x0000002217177223 */ /* 0x000fe20000000016 */
[----:B------:R-:W-:Y:S06]  /*1140*/  BRA.U UP2, `(.L_x_324) ;  /* 0xfffffff902347547 */ /* 0x000fec000b83ffff */
.L_x_323:
[----:B------:R-:W-:-:S09]  /*1150*/  UISETP.NE.AND UP2, UPT, UR14, URZ, UPT ;  /* 0x000000ff0e00728c */ /* 0x000fd2000bf45270 */
[----:B------:R-:W-:Y:S05]  /*1160*/  BRA.U !UP2, `(.L_x_325) ;  /* 0x000000050a7c7547 */ /* 0x000fea000b800000 */
[----:B------:R-:W-:Y:S02]  /*1170*/  ULOP3.LUT UR5, URZ, UR4, URZ, 0x33, !UPT ;  /* 0x00000004ff057292 */ /* 0x000fe4000f8e33ff */
[C---:B------:R-:W-:Y:S01]  /*1180*/  VIADD R5, R4.reuse, -UR4 ;  /* 0x8000000404057c36 */ /* 0x040fe20008000000 */
[----:B------:R-:W-:Y:S01]  /*1190*/  MOV R16, RZ ;  /* 0x000000ff00107202 */ /* 0x000fe20000000f00 */
[----:B------:R-:W-:Y:S02]  /*11a0*/  HFMA2 R18, -RZ, RZ, 0, 0 ;  /* 0x00000000ff127431 */ /* 0x000fe400000001ff */
[C---:B------:R-:W-:Y:S01]  /*11b0*/  VIADD R19, R5.reuse, 0xfffffffd ;  /* 0xfffffffd05137836 */ /* 0x040fe20000000000 */
[----:B------:R-:W-:Y:S02]  /*11c0*/  IADD3 R11, PT, PT, R4, UR5, RZ ;  /* 0x00000005040b7c10 */ /* 0x000fe4000fffe0ff */
[C---:B------:R-:W-:Y:S02]  /*11d0*/  ISETP.GE.AND P0, PT, R5.reuse, RZ, PT ;  /* 0x000000ff0500720c */ /* 0x040fe40003f06270 */
[----:B------:R-:W-:-:S02]  /*11e0*/  IADD3 R17, PT, PT, R5, -0x2, RZ ;  /* 0xfffffffe05117810 */ /* 0x000fc40007ffe0ff */
[----:B------:R-:W-:Y:S02]  /*11f0*/  ISETP.GE.AND P1, PT, R11, RZ, PT ;  /* 0x000000ff0b00720c */ /* 0x000fe40003f26270 */
[----:B------:R-:W-:Y:S02]  /*1200*/  ISETP.GE.AND P2, PT, R17, RZ, PT ;  /* 0x000000ff1100720c */ /* 0x000fe40003f46270 */
[----:B------:R-:W-:-:S05]  /*1210*/  ISETP.GE.AND P3, PT, R19, RZ, PT ;  /* 0x000000ff1300720c */ /* 0x000fca0003f66270 */
[----:B------:R-:W0:Y:S08]  /*1220*/  @P0 LDC.64 R8, c[0x0][0x380] ;  /* 0x0000e000ff080b82 */ /* 0x000e300000000a00 */
[----:B------:R-:W1:Y:S08]  /*1230*/  @P1 LDC.64 R12, c[0x0][0x380] ;  /* 0x0000e000ff0c1b82 */ /* 0x000e700000000a00 */
[----:B------:R-:W2:Y:S08]  /*1240*/  @P2 LDC.64 R14, c[0x0][0x380] ;  /* 0x0000e000ff0e2b82 */ /* 0x000eb00000000a00 */
[----:B------:R-:W3:Y:S01]  /*1250*/  @P3 LDC.64 R6, c[0x0][0x380] ;  /* 0x0000e000ff063b82 */ /* 0x000ee20000000a00 */
[----:B0-----:R-:W-:-:S05]  /*1260*/  @P0 IMAD.WIDE.U32 R8, R5, 0x4, R8 ;  /* 0x0000000405080825 */ /* 0x001fca00078e0008 */
[----:B------:R0:W4:Y:S01]  /*1270*/  @P0 LDG.E.CONSTANT R16, desc[UR8][R8.64] ;  /* 0x0000000808100981 */ /* 0x000122000c1e9900 */
[----:B-1----:R-:W-:Y:S01]  /*1280*/  @P1 IMAD.WIDE.U32 R12, R11, 0x4, R12 ;  /* 0x000000040b0c1825 */ /* 0x002fe200078e000c */
[----:B------:R-:W-:-:S04]  /*1290*/  MOV R20, RZ ;  /* 0x000000ff00147202 */ /* 0x000fc80000000f00 */
[----:B------:R-:W5:Y:S01]  /*12a0*/  @P1 LDG.E.CONSTANT R18, desc[UR8][R12.64] ;  /* 0x000000080c121981 */ /* 0x000f62000c1e9900 */
[----:B--2---:R-:W-:-:S04]  /*12b0*/  @P2 IMAD.WIDE.U32 R14, R17, 0x4, R14 ;  /* 0x00000004110e2825 */ /* 0x004fc800078e000e */
[----:B------:R-:W-:Y:S02]  /*12c0*/  IMAD.MOV.U32 R17, RZ, RZ, RZ ;  /* 0x000000ffff117224 */ /* 0x000fe400078e00ff */
[----:B---3--:R-:W-:-:S04]  /*12d0*/  @P3 IMAD.WIDE.U32 R6, R19, 0x4, R6 ;  /* 0x0000000413063825 */ /* 0x008fc800078e0006 */
[----:B------:R-:W2:Y:S04]  /*12e0*/  @P2 LDG.E.CONSTANT R17, desc[UR8][R14.64] ;  /* 0x000000080e112981 */ /* 0x000ea8000c1e9900 */
[----:B------:R-:W3:Y:S01]  /*12f0*/  @P3 LDG.E.CONSTANT R20, desc[UR8][R6.64] ;  /* 0x0000000806143981 */ /* 0x000ee2000c1e9900 */
[----:B------:R-:W1:Y:S01]  /*1300*/  S2UR UR6, SR_CgaCtaId ;  /* 0x00000000000679c3 */ /* 0x000e620000008800 */
[----:B------:R-:W-:Y:S02]  /*1310*/  UMOV UR5, 0x400 ;  /* 0x0000040000057882 */ /* 0x000fe40000000000 */
[----:B-1----:R-:W-:-:S04]  /*1320*/  ULEA UR5, UR6, UR5, 0x18 ;  /* 0x0000000506057291 */ /* 0x002fc8000f8ec0ff */
[----:B------:R-:W-:-:S09]  /*1330*/  ULEA UR4, UR4, UR5, 0x2 ;  /* 0x0000000504047291 */ /* 0x000fd2000f8e10ff */
[----:B0-----:R-:W4:Y:S01]  /*1340*/  LDS.128 R8, [UR4] ;  /* 0x00000004ff087984 */ /* 0x001f220008000c00 */
[----:B------:R-:W-:Y:S01]  /*1350*/  UISETP.NE.AND UP2, UPT, UR14, 0x1, UPT ;  /* 0x000000010e00788c */ /* 0x000fe2000bf45270 */
[----:B----4-:R-:W-:-:S04]  /*1360*/  FFMA R8, R8, R16, R23 ;  /* 0x0000001008087223 */ /* 0x010fc80000000017 */
[----:B-----5:R-:W-:-:S04]  /*1370*/  FFMA R9, R9, R18, R8 ;  /* 0x0000001209097223 */ /* 0x020fc80000000008 */
[----:B--2---:R-:W-:-:S04]  /*1380*/  FFMA R10, R10, R17, R9 ;  /* 0x000000110a0a7223 */ /* 0x004fc80000000009 */
[----:B---3--:R-:W-:Y:S01]  /*1390*/  FFMA R23, R11, R20, R10 ;  /* 0x000000140b177223 */ /* 0x008fe2000000000a */
[----:B------:R-:W-:Y:S06]  /*13a0*/  BRA.U !UP2, `(.L_x_325) ;  /* 0x000000010aec7547 */ /* 0x000fec000b800000 */
[C---:B------:R-:W-:Y:S01]  /*13b0*/  IADD3 R9, PT, PT, R5.reuse, -0x4, RZ ;  /* 0xfffffffc05097810 */ /* 0x040fe20007ffe0ff */
[C---:B------:R-:W-:Y:S01]  /*13c0*/  VIADD R11, R5.reuse, 0xfffffffb ;  /* 0xfffffffb050b7836 */ /* 0x040fe20000000000 */
[----:B------:R-:W-:Y:S01]  /*13d0*/  IADD3 R19, PT, PT, R5, -0x6, RZ ;  /* 0xfffffffa05137810 */ /* 0x000fe20007ffe0ff */
[----:B------:R-:W-:Y:S01]  /*13e0*/  IMAD.MOV.U32 R18, RZ, RZ, RZ ;  /* 0x000000ffff127224 */ /* 0x000fe200078e00ff */
[----:B------:R-:W-:Y:S02]  /*13f0*/  ISETP.GE.AND P0, PT, R9, RZ, PT ;  /* 0x000000ff0900720c */ /* 0x000fe40003f06270 */
[----:B------:R-:W-:Y:S02]  /*1400*/  ISETP.GE.AND P1, PT, R11, RZ, PT ;  /* 0x000000ff0b00720c */ /* 0x000fe40003f26270 */
[----:B------:R-:W-:Y:S02]  /*1410*/  ISETP.GE.AND P2, PT, R19, RZ, PT ;  /* 0x000000ff1300720c */ /* 0x000fe40003f46270 */
[----:B------:R-:W-:-:S02]  /*1420*/  IADD3 R21, PT, PT, R5, -0x7, RZ ;  /* 0xfffffff905157810 */ /* 0x000fc40007ffe0ff */
[----:B------:R-:W-:Y:S02]  /*1430*/  MOV R20, RZ ;  /* 0x000000ff00147202 */ /* 0x000fe40000000f00 */
[----:B------:R-:W-:-:S03]  /*1440*/  ISETP.GE.AND P3, PT, R21, RZ, PT ;  /* 0x000000ff1500720c */ /* 0x000fc60003f66270 */
[----:B------:R-:W0:Y:S08]  /*1450*/  @P0 LDC.64 R12, c[0x0][0x380] ;  /* 0x0000e000ff0c0b82 */ /* 0x000e300000000a00 */
[----:B------:R-:W1:Y:S08]  /*1460*/  @P1 LDC.64 R14, c[0x0][0x380] ;  /* 0x0000e000ff0e1b82 */ /* 0x000e700000000a00 */
[----:B------:R-:W2:Y:S08]  /*1470*/  @P2 LDC.64 R16, c[0x0][0x380] ;  /* 0x0000e000ff102b82 */ /* 0x000eb00000000a00 */
[----:B------:R-:W3:Y:S01]  /*1480*/  @P3 LDC.64 R6, c[0x0][0x380] ;  /* 0x0000e000ff063b82 */ /* 0x000ee20000000a00 */
[----:B0-----:R-:W-:-:S05]  /*1490*/  @P0 IMAD.WIDE.U32 R12, R9, 0x4, R12 ;  /* 0x00000004090c0825 */ /* 0x001fca00078e000c */
[----:B------:R-:W4:Y:S01]  /*14a0*/  @P0 LDG.E.CONSTANT R18, desc[UR8][R12.64] ;  /* 0x000000080c120981 */ /* 0x000f22000c1e9900 */
[----:B-1----:R-:W-:-:S03]  /*14b0*/  @P1 IMAD.WIDE.U32 R14, R11, 0x4, R14 ;  /* 0x000000040b0e1825 */ /* 0x002fc600078e000e */
[----:B------:R-:W4:Y:S01]  /*14c0*/  LDS.128 R8, [UR4+0x10] ;  /* 0x00001004ff087984 */ /* 0x000f220008000c00 */
[----:B------:R-:W-:-:S03]  /*14d0*/  IMAD.MOV.U32 R22, RZ, RZ, RZ ;  /* 0x000000ffff167224 */ /* 0x000fc600078e00ff */
[----:B------:R-:W5:Y:S01]  /*14e0*/  @P1 LDG.E.CONSTANT R20, desc[UR8][R14.64] ;  /* 0x000000080e141981 */ /* 0x000f62000c1e9900 */
[----:B--2---:R-:W-:Y:S01]  /*14f0*/  @P2 IMAD.WIDE.U32 R16, R19, 0x4, R16 ;  /* 0x0000000413102825 */ /* 0x004fe200078e0010 */
[----:B------:R-:W-:-:S06]  /*1500*/  MOV R19, RZ ;  /* 0x000000ff00137202 */ /* 0x000fcc0000000f00 */
[----:B------:R-:W2:Y:S01]  /*1510*/  @P2 LDG.E.CONSTANT R19, desc[UR8][R16.64] ;  /* 0x0000000810132981 */ /* 0x000ea2000c1e9900 */
[----:B---3--:R-:W-:-:S05]  /*1520*/  @P3 IMAD.WIDE.U32 R6, R21, 0x4, R6 ;  /* 0x0000000415063825 */ /* 0x008fca00078e0006 */
[----:B------:R-:W3:Y:S01]  /*1530*/  @P3 LDG.E.CONSTANT R22, desc[UR8][R6.64] ;  /* 0x0000000806163981 */ /* 0x000ee2000c1e9900 */
        /* <DEDUP_REMOVED lines=8> */
[----:B------:R-:W-:Y:S02]  /*15c0*/  IADD3 R11, PT, PT, R5, -0x9, RZ ;  /* 0xfffffff7050b7810 */ /* 0x000fe40007ffe0ff */
[----:B------:R-:W-:Y:S02]  /*15d0*/  ISETP.GE.AND P0, PT, R9, RZ, PT ;  /* 0x000000ff0900720c */ /* 0x000fe40003f06270 */
[----:B------:R-:W-:Y:S02]  /*15e0*/  ISETP.GE.AND P2, PT, R19, RZ, PT ;  /* 0x000000ff1300720c */ /* 0x000fe40003f46270 */
[----:B------:R-:W-:Y:S02]  /*15f0*/  ISETP.GE.AND P1, PT, R11, RZ, PT ;  /* 0x000000ff0b00720c */ /* 0x000fe40003f26270 */
[----:B------:R-:W-:Y:S01]  /*1600*/  IADD3 R21, PT, PT, R5, -0xb, RZ ;  /* 0xfffffff505157810 */ /* 0x000fe20007ffe0ff */
[----:B------:R-:W-:-:S03]  /*1610*/  HFMA2 R5, -RZ, RZ, 0, 0 ;  /* 0x00000000ff057431 */ /* 0x000fc600000001ff */
[----:B------:R-:W-:-:S03]  /*1620*/  ISETP.GE.AND P3, PT, R21, RZ, PT ;  /* 0x000000ff1500720c */ /* 0x000fc60003f66270 */
[----:B------:R-:W0:Y:S08]  /*1630*/  @P0 LDC.64 R12, c[0x0][0x380] ;  /* 0x0000e000ff0c0b82 */ /* 0x000e300000000a00 */
[----:B------:R-:W1:Y:S08]  /*1640*/  @P2 LDC.64 R16, c[0x0][0x380] ;  /* 0x0000e000ff102b82 */ /* 0x000e700000000a00 */
[----:B------:R-:W2:Y:S08]  /*1650*/  @P1 LDC.64 R14, c[0x0][0x380] ;  /* 0x0000e000ff0e1b82 */ /* 0x000eb00000000a00 */
[----:B------:R-:W3:Y:S01]  /*1660*/  @P3 LDC.64 R6, c[0x0][0x380] ;  /* 0x0000e000ff063b82 */ /* 0x000ee20000000a00 */
[----:B0-----:R-:W-:-:S05]  /*1670*/  @P0 IMAD.WIDE.U32 R12, R9, 0x4, R12 ;  /* 0x00000004090c0825 */ /* 0x001fca00078e000c */
[----:B------:R-:W4:Y:S01]  /*1680*/  @P0 LDG.E.CONSTANT R5, desc[UR8][R12.64] ;  /* 0x000000080c050981 */ /* 0x000f22000c1e9900 */
[----:B-1----:R-:W-:Y:S01]  /*1690*/  @P2 IMAD.WIDE.U32 R16, R19, 0x4, R16 ;  /* 0x0000000413102825 */ /* 0x002fe200078e0010 */
[----:B------:R-:W-:-:S03]  /*16a0*/  CS2R R18, SRZ ;  /* 0x0000000000127805 */ /* 0x000fc6000001ff00 */
[----:B------:R-:W-:-:S03]  /*16b0*/  IMAD.MOV.U32 R20, RZ, RZ, RZ ;  /* 0x000000ffff147224 */ /* 0x000fc600078e00ff */
[----:B------:R-:W5:Y:S01]  /*16c0*/  @P2 LDG.E.CONSTANT R19, desc[UR8][R16.64] ;  /* 0x0000000810132981 */ /* 0x000f62000c1e9900 */
[----:B--2---:R-:W-:-:S03]  /*16d0*/  @P1 IMAD.WIDE.U32 R14, R11, 0x4, R14 ;  /* 0x000000040b0e1825 */ /* 0x004fc600078e000e */
[----:B------:R-:W4:Y:S04]  /*16e0*/  LDS.128 R8, [UR4+0x20] ;  /* 0x00002004ff087984 */ /* 0x000f280008000c00 */
[----:B------:R-:W2:Y:S01]  /*16f0*/  @P1 LDG.E.CONSTANT R18, desc[UR8][R14.64] ;  /* 0x000000080e121981 */ /* 0x000ea2000c1e9900 */
[----:B---3--:R-:W-:-:S05]  /*1700*/  @P3 IMAD.WIDE.U32 R6, R21, 0x4, R6 ;  /* 0x0000000415063825 */ /* 0x008fca00078e0006 */
[----:B------:R-:W3:Y:S01]  /*1710*/  @P3 LDG.E.CONSTANT R20, desc[UR8][R6.64] ;  /* 0x0000000806143981 */ /* 0x000ee2000c1e9900 */
[----:B----4-:R-:W-:-:S04]  /*1720*/  FFMA R8, R8, R5, R23 ;  /* 0x0000000508087223 */ /* 0x010fc80000000017 */
[----:B--2---:R-:W-:-:S04]  /*1730*/  FFMA R9, R9, R18, R8 ;  /* 0x0000001209097223 */ /* 0x004fc80000000008 */
[----:B-----5:R-:W-:-:S04]  /*1740*/  FFMA R10, R10, R19, R9 ;  /* 0x000000130a0a7223 */ /* 0x020fc80000000009 */
[----:B---3--:R-:W-:-:S07]  /*1750*/  FFMA R23, R11, R20, R10 ;  /* 0x000000140b177223 */ /* 0x008fce000000000a */
.L_x_325:
[----:B------:R-:W0:Y:S02]  /*1760*/  LDCU UR4, c[0x0][0x39c] ;  /* 0x00007380ff0477ac */ /* 0x000e240008000800 */
[----:B0-----:R-:W-:-:S09]  /*1770*/  UISETP.GE.U32.AND UP2, UPT, UR12, UR4, UPT ;  /* 0x000000040c00728c */ /* 0x001fd2000bf46070 */
[----:B------:R-:W-:Y:S05]  /*1780*/  BRA.U UP2, `(.L_x_326) ;  /* 0x0000000d02307547 */ /* 0x000fea000b800000 */
[----:B------:R-:W-:Y:S01]  /*1790*/  MOV R5, UR12 ;  /* 0x0000000c00057c02 */ /* 0x000fe20008000f00 */
[----:B------:R-:W-:Y:S01]  /*17a0*/  UISETP.NE.AND UP2, UPT, UR13, URZ, UPT ;  /* 0x000000ff0d00728c */ /* 0x000fe2000bf45270 */
[----:B------:R-:W-:Y:S10]  /*17b0*/  BRA.U !UP0, `(.L_x_327) ;  /* 0x0000000508f87547 */ /* 0x000ff4000b800000 */
[----:B------:R-:W-:-:S04]  /*17c0*/  IADD3 R5, PT, PT, R4, -UR12, RZ ;  /* 0x8000000c04057c10 */ /* 0x000fc8000fffe0ff */
[----:B------:R-:W-:-:S13]  /*17d0*/  ISETP.GE.AND P6, PT, R5, RZ, PT ;  /* 0x000000ff0500720c */ /* 0x000fda0003fc6270 */
[----:B------:R-:W0:Y:S02]  /*17e0*/  @P6 LDC.64 R6, c[0x0][0x380] ;  /* 0x0000e000ff066b82 */ /* 0x000e240000000a00 */
[----:B0-----:R-:W-:-:S06]  /*17f0*/  @P6 IMAD.WIDE.U32 R6, R5, 0x4, R6 ;  /* 0x0000000405066825 */ /* 0x001fcc00078e0006 */
[----:B------:R-:W2:Y:S01]  /*1800*/  @P6 LDG.E.CONSTANT R6, desc[UR8][R6.64] ;  /* 0x0000000806066981 */ /* 0x000ea2000c1e9900 */
[----:B------:R-:W0:Y:S01]  /*1810*/  S2UR UR5, SR_CgaCtaId ;  /* 0x00000000000579c3 */ /* 0x000e220000008800 */
[----:B------:R-:W-:Y:S01]  /*1820*/  UMOV UR4, 0x400 ;  /* 0x0000040000047882 */ /* 0x000fe20000000000 */
[----:B------:R-:W-:Y:S01]  /*1830*/  ULOP3.LUT UR6, URZ, UR12, URZ, 0x33, !UPT ;  /* 0x0000000cff067292 */ /* 0x000fe2000f8e33ff */
[C---:B------:R-:W-:Y:S01]  /*1840*/  IADD3 R27, PT, PT, R5.reuse, -0x2, RZ ;  /* 0xfffffffe051b7810 */ /* 0x040fe20007ffe0ff */
[C---:B------:R-:W-:Y:S01]  /*1850*/  VIADD R31, R5.reuse, 0xfffffffc ;  /* 0xfffffffc051f7836 */ /* 0x040fe20000000000 */
[----:B------:R-:W-:Y:S02]  /*1860*/  IADD3 R29, PT, PT, R5, -0x3, RZ ;  /* 0xfffffffd051d7810 */ /* 0x000fe40007ffe0ff */
[----:B------:R-:W-:Y:S01]  /*1870*/  ISETP.GE.AND P4, PT, R27, RZ, PT ;  /* 0x000000ff1b00720c */ /* 0x000fe20003f86270 */
[----:B------:R-:W-:Y:S01]  /*1880*/  VIADD R25, R4, UR6 ;  /* 0x0000000604197c36 */ /* 0x000fe20008000000 */
[----:B------:R-:W-:-:S02]  /*1890*/  ISETP.GE.AND P3, PT, R29, RZ, PT ;  /* 0x000000ff1d00720c */ /* 0x000fc40003f66270 */
[----:B------:R-:W-:Y:S02]  /*18a0*/  IADD3 R21, PT, PT, R5, -0x5, RZ ;  /* 0xfffffffb05157810 */ /* 0x000fe40007ffe0ff */
[----:B------:R-:W-:Y:S02]  /*18b0*/  ISETP.GE.AND P5, PT, R25, RZ, PT ;  /* 0x000000ff1900720c */ /* 0x000fe40003fa6270 */
[----:B------:R-:W-:Y:S02]  /*18c0*/  ISETP.GE.AND P2, PT, R31, RZ, PT ;  /* 0x000000ff1f00720c */ /* 0x000fe40003f46270 */
[C---:B------:R-:W-:Y:S01]  /*18d0*/  IADD3 R17, PT, PT, R5.reuse, -0x6, RZ ;  /* 0xfffffffa05117810 */ /* 0x040fe20007ffe0ff */
[----:B------:R-:W-:Y:S01]  /*18e0*/  VIADD R5, R5, 0xfffffff9 ;  /* 0xfffffff905057836 */ /* 0x000fe20000000000 */
[----:B------:R-:W-:Y:S01]  /*18f0*/  ISETP.GE.AND P1, PT, R21, RZ, PT ;  /* 0x000000ff1500720c */ /* 0x000fe20003f26270 */
[----:B------:R-:W1:Y:S01]  /*1900*/  @P4 LDC.64 R18, c[0x0][0x380] ;  /* 0x0000e000ff124b82 */ /* 0x000e620000000a00 */
[----:B------:R-:W-:Y:S01]  /*1910*/  ISETP.GE.AND P0, PT, R17, RZ, PT ;  /* 0x000000ff1100720c */ /* 0x000fe20003f06270 */
[----:B0-----:R-:W-:-:S04]  /*1920*/  ULEA UR4, UR5, UR4, 0x18 ;  /* 0x0000000405047291 */ /* 0x001fc8000f8ec0ff */
[----:B------:R-:W-:Y:S02]  /*1930*/  ULEA UR5, UR12, UR4, 0x2 ;  /* 0x000000040c057291 */ /* 0x000fe4000f8e10ff */
[----:B------:R-:W0:Y:S07]  /*1940*/  @P5 LDC.64 R12, c[0x0][0x380] ;  /* 0x0000e000ff0c5b82 */ /* 0x000e2e0000000a00 */
[----:B------:R-:W2:Y:S01]  /*1950*/  @P6 LDS R8, [UR5] ;  /* 0x00000005ff086984 */ /* 0x000ea20008000800 */
[----:B------:R-:W3:Y:S03]  /*1960*/  @P3 LDC.64 R14, c[0x0][0x380] ;  /* 0x0000e000ff0e3b82 */ /* 0x000ee60000000a00 */
[----:B------:R-:W-:Y:S01]  /*1970*/  @P2 LDS R20, [UR5+0x10] ;  /* 0x00001005ff142984 */ /* 0x000fe20008000800 */
[----:B-1----:R-:W-:-:S04]  /*1980*/  @P4 IMAD.WIDE.U32 R18, R27, 0x4, R18 ;  /* 0x000000041b124825 */ /* 0x002fc800078e0012 */
[----:B------:R-:W1:Y:S02]  /*1990*/  @P2 LDC.64 R10, c[0x0][0x380] ;  /* 0x0000e000ff0a2b82 */ /* 0x000e640000000a00 */
[----:B------:R4:W5:Y:S01]  /*19a0*/  @P4 LDG.E.CONSTANT R18, desc[UR8][R18.64] ;  /* 0x0000000812124981 */ /* 0x000962000c1e9900 */
[----:B0-----:R-:W-:-:S05]  /*19b0*/  @P5 IMAD.WIDE.U32 R24, R25, 0x4, R12 ;  /* 0x0000000419185825 */ /* 0x001fca00078e000c */
[----:B------:R-:W5:Y:S01]  /*19c0*/  @P5 LDG.E.CONSTANT R16, desc[UR8][R24.64] ;  /* 0x0000000818105981 */ /* 0x000f62000c1e9900 */
[----:B---3--:R-:W-:-:S03]  /*19d0*/  @P3 IMAD.WIDE.U32 R14, R29, 0x4, R14 ;  /* 0x000000041d0e3825 */ /* 0x008fc600078e000e */
[----:B----4-:R-:W-:Y:S04]  /*19e0*/  @P3 LDS R19, [UR5+0xc] ;  /* 0x00000c05ff133984 */ /* 0x010fe80008000800 */
[----:B------:R0:W3:Y:S01]  /*19f0*/  @P3 LDG.E.CONSTANT R14, desc[UR8][R14.64] ;  /* 0x000000080e0e3981 */ /* 0x0000e2000c1e9900 */
[----:B-1----:R-:W-:-:S06]  /*1a00*/  @P2 IMAD.WIDE.U32 R10, R31, 0x4, R10 ;  /* 0x000000041f0a2825 */ /* 0x002fcc00078e000a */
[----:B------:R1:W4:Y:S04]  /*1a10*/  @P2 LDG.E.CONSTANT R10, desc[UR8][R10.64] ;  /* 0x000000080a0a2981 */ /* 0x000328000c1e9900 */
[----:B0-----:R-:W-:Y:S04]  /*1a20*/  @P1 LDS R15, [UR5+0x14] ;  /* 0x00001405ff0f1984 */ /* 0x001fe80008000800 */
[----:B-1----:R-:W-:Y:S01]  /*1a30*/  @P0 LDS R11, [UR5+0x18] ;  /* 0x00001805ff0b0984 */ /* 0x002fe20008000800 */
[----:B--2---:R-:W-:Y:S01]  /*1a40*/  @P6 FFMA R23, R8, R6, R23 ;  /* 0x0000000608176223 */ /* 0x004fe20000000017 */
[----:B------:R-:W-:Y:S01]  /*1a50*/  ISETP.GE.AND P6, PT, R5, RZ, PT ;  /* 0x000000ff0500720c */ /* 0x000fe20003fc6270 */
[----:B------:R-:W0:Y:S08]  /*1a60*/  @P1 LDC.64 R8, c[0x0][0x380] ;  /* 0x0000e000ff081b82 */ /* 0x000e300000000a00 */
[----:B------:R-:W1:Y:S08]  /*1a70*/  @P0 LDC.64 R6, c[0x0][0x380] ;  /* 0x0000e000ff060b82 */ /* 0x000e700000000a00 */
[----:B------:R-:W2:Y:S01]  /*1a80*/  @P6 LDC.64 R12, c[0x0][0x380] ;  /* 0x0000e000ff0c6b82 */ /* 0x000ea20000000a00 */
[----:B0-----:R-:W-:-:S02]  /*1a90*/  @P1 IMAD.WIDE.U32 R8, R21, 0x4, R8 ;  /* 0x0000000415081825 */ /* 0x001fc400078e0008 */
[----:B------:R-:W-:Y:S04]  /*1aa0*/  @P6 LDS R21, [UR5+0x1c] ;  /* 0x00001c05ff156984 */ /* 0x000fe80008000800 */
[----:B------:R-:W4:Y:S01]  /*1ab0*/  @P1 LDG.E.CONSTANT R8, desc[UR8][R8.64] ;  /* 0x0000000808081981 */ /* 0x000f22000c1e9900 */
[----:B-1----:R-:W-:-:S03]  /*1ac0*/  @P0 IMAD.WIDE.U32 R6, R17, 0x4, R6 ;  /* 0x0000000411060825 */ /* 0x002fc600078e0006 */
[----:B------:R-:W-:Y:S04]  /*1ad0*/  @P4 LDS R17, [UR5+0x8] ;  /* 0x00000805ff114984 */ /* 0x000fe80008000800 */
[----:B------:R-:W4:Y:S01]  /*1ae0*/  @P0 LDG.E.CONSTANT R6, desc[UR8][R6.64] ;  /* 0x0000000806060981 */ /* 0x000f22000c1e9900 */
[----:B--2---:R-:W-:-:S03]  /*1af0*/  @P6 IMAD.WIDE.U32 R12, R5, 0x4, R12 ;  /* 0x00000004050c6825 */ /* 0x004fc600078e000c */
[----:B------:R-:W5:Y:S04]  /*1b00*/  @P5 LDS R5, [UR5+0x4] ;  /* 0x00000405ff055984 */ /* 0x000f680008000800 */
[----:B------:R-:W2:Y:S01]  /*1b10*/  @P6 LDG.E.CONSTANT R12, desc[UR8][R12.64] ;  /* 0x000000080c0c6981 */ /* 0x000ea2000c1e9900 */
[----:B------:R-:W-:Y:S01]  /*1b20*/  UIADD3 UR5, UPT, UPT, UR11, 0xc, URZ ;  /* 0x0000000c0b057890 */ /* 0x000fe2000fffe0ff */
[----:B-----5:R-:W-:-:S04]  /*1b30*/  @P5 FFMA R23, R16, R5, R23 ;  /* 0x0000000510175223 */ /* 0x020fc80000000017 */
[----:B------:R-:W-:-:S04]  /*1b40*/  @P4 FFMA R23, R18, R17, R23 ;  /* 0x0000001112174223 */ /* 0x000fc80000000017 */
[----:B---3--:R-:W-:-:S04]  /*1b50*/  @P3 FFMA R23, R14, R19, R23 ;  /* 0x000000130e173223 */ /* 0x008fc80000000017 */
[----:B----4-:R-:W-:Y:S01]  /*1b60*/  @P2 FFMA R23, R20, R10, R23 ;  /* 0x0000000a14172223 */ /* 0x010fe20000000017 */
[----:B------:R-:W-:Y:S01]  /*1b70*/  MOV R5, UR5 ;  /* 0x0000000500057c02 */ /* 0x000fe20008000f00 */
[----:B------:R-:W-:Y:S02]  /*1b80*/  UMOV UR5, 0x8 ;  /* 0x0000000800057882 */ /* 0x000fe40000000000 */
[----:B------:R-:W-:-:S04]  /*1b90*/  @P1 FFMA R23, R8, R15, R23 ;  /* 0x0000000f08171223 */ /* 0x000fc80000000017 */
[----:B------:R-:W-:-:S04]  /*1ba0*/  @P0 FFMA R23, R6, R11, R23 ;  /* 0x0000000b06170223 */ /* 0x000fc80000000017 */
[----:B--2---:R-:W-:-:S07]  /*1bb0*/  @P6 FFMA R23, R12, R21, R23 ;  /* 0x000000150c176223 */ /* 0x004fce0000000017 */
.L_x_328:
[----:B------:R-:W-:-:S04]  /*1bc0*/  IADD3 R21, PT, PT, R4, -R5, RZ ;  /* 0x8000000504157210 */ /* 0x000fc80007ffe0ff */
[----:B------:R-:W-:-:S13]  /*1bd0*/  ISETP.GE.AND P6, PT, R21, RZ, PT ;  /* 0x000000ff1500720c */ /* 0x000fda0003fc6270 */
[----:B------:R-:W0:Y:S02]  /*1be0*/  @P6 LDC.64 R6, c[0x0][0x380] ;  /* 0x0000e000ff066b82 */ /* 0x000e240000000a00 */
[----:B0-----:R-:W-:-:S06]  /*1bf0*/  @P6 IMAD.WIDE.U32 R6, R21, 0x4, R6 ;  /* 0x0000000415066825 */ /* 0x001fcc00078e0006 */
[----:B------:R-:W2:Y:S01]  /*1c00*/  @P6 LDG.E.CONSTANT R6, desc[UR8][R6.64] ;  /* 0x0000000806066981 */ /* 0x000ea2000c1e9900 */
[----:B------:R-:W-:Y:S01]  /*1c10*/  LEA R20, R5, UR4, 0x2 ;  /* 0x0000000405147c11 */ /* 0x000fe2000f8e10ff */
[C---:B------:R-:W-:Y:S01]  /*1c20*/  VIADD R29, R21.reuse, 0xfffffffc ;  /* 0xfffffffc151d7836 */ /* 0x040fe20000000000 */
[----:B------:R-:W-:Y:S02]  /*1c30*/  LOP3.LUT R9, RZ, R5, RZ, 0x33, !PT ;  /* 0x00000005ff097212 */ /* 0x000fe400078e33ff */
[C---:B------:R-:W-:Y:S01]  /*1c40*/  IADD3 R31, PT, PT, R21.reuse, -0x2, RZ ;  /* 0xfffffffe151f7810 */ /* 0x040fe20007ffe0ff */
[----:B------:R-:W2:Y:S01]  /*1c50*/  @P6 LDS R8, [R20] ;  /* 0x0000000014086984 */ /* 0x000ea20000000800 */
[----:B------:R-:W-:Y:S01]  /*1c60*/  IADD3 R33, PT, PT, R21, -0x3, RZ ;  /* 0xfffffffd15217810 */ /* 0x000fe20007ffe0ff */
[----:B------:R-:W-:Y:S01]  /*1c70*/  IMAD.IADD R11, R4, 0x1, R9 ;  /* 0x00000001040b7824 */ /* 0x000fe200078e0209 */
[----:B------:R-:W-:Y:S02]  /*1c80*/  ISETP.GE.AND P4, PT, R31, RZ, PT ;  /* 0x000000ff1f00720c */ /* 0x000fe40003f86270 */
[----:B------:R-:W-:-:S02]  /*1c90*/  ISETP.GE.AND P3, PT, R33, RZ, PT ;  /* 0x000000ff2100720c */ /* 0x000fc40003f66270 */
[----:B------:R-:W-:Y:S02]  /*1ca0*/  ISETP.GE.AND P5, PT, R11, RZ, PT ;  /* 0x000000ff0b00720c */ /* 0x000fe40003fa6270 */
[----:B------:R-:W-:Y:S02]  /*1cb0*/  IADD3 R27, PT, PT, R21, -0x5, RZ ;  /* 0xfffffffb151b7810 */ /* 0x000fe40007ffe0ff */
[----:B------:R-:W-:Y:S02]  /*1cc0*/  ISETP.GE.AND P2, PT, R29, RZ, PT ;  /* 0x000000ff1d00720c */ /* 0x000fe40003f46270 */
[C---:B------:R-:W-:Y:S01]  /*1cd0*/  IADD3 R25, PT, PT, R21.reuse, -0x6, RZ ;  /* 0xfffffffa15197810 */ /* 0x040fe20007ffe0ff */
[----:B------:R-:W-:Y:S01]  /*1ce0*/  VIADD R21, R21, 0xfffffff9 ;  /* 0xfffffff915157836 */ /* 0x000fe20000000000 */
[----:B------:R-:W-:Y:S01]  /*1cf0*/  ISETP.GE.AND P1, PT, R27, RZ, PT ;  /* 0x000000ff1b00720c */ /* 0x000fe20003f26270 */
[----:B------:R-:W0:Y:S01]  /*1d00*/  @P4 LDC.64 R16, c[0x0][0x380] ;  /* 0x0000e000ff104b82 */ /* 0x000e220000000a00 */
[----:B------:R-:W-:Y:S01]  /*1d10*/  ISETP.GE.AND P0, PT, R25, RZ, PT ;  /* 0x000000ff1900720c */ /* 0x000fe20003f06270 */
[----:B------:R-:W-:Y:S06]  /*1d20*/  @P4 LDS R24, [R20+0x8] ;  /* 0x0000080014184984 */ /* 0x000fec0000000800 */
[----:B------:R-:W1:Y:S01]  /*1d30*/  @P5 LDC.64 R18, c[0x0][0x380] ;  /* 0x0000e000ff125b82 */ /* 0x000e620000000a00 */
[----:B------:R-:W-:Y:S07]  /*1d40*/  @P2 LDS R22, [R20+0x10] ;  /* 0x0000100014162984 */ /* 0x000fee0000000800 */
[----:B------:R-:W3:Y:S08]  /*1d50*/  @P3 LDC.64 R14, c[0x0][0x380] ;  /* 0x0000e000ff0e3b82 */ /* 0x000ef00000000a00 */
[----:B------:R-:W4:Y:S01]  /*1d60*/  @P2 LDC.64 R12, c[0x0][0x380] ;  /* 0x0000e000ff0c2b82 */ /* 0x000f220000000a00 */
[----:B0-----:R-:W-:-:S06]  /*1d70*/  @P4 IMAD.WIDE.U32 R16, R31, 0x4, R16 ;  /* 0x000000041f104825 */ /* 0x001fcc00078e0010 */
[----:B------:R0:W5:Y:S01]  /*1d80*/  @P4 LDG.E.CONSTANT R16, desc[UR8][R16.64] ;  /* 0x0000000810104981 */ /* 0x000162000c1e9900 */
[----:B-1----:R-:W-:-:S06]  /*1d90*/  @P5 IMAD.WIDE.U32 R18, R11, 0x4, R18 ;  /* 0x000000040b125825 */ /* 0x002fcc00078e0012 */
[----:B------:R1:W5:Y:S01]  /*1da0*/  @P5 LDG.E.CONSTANT R18, desc[UR8][R18.64] ;  /* 0x0000000812125981 */ /* 0x000362000c1e9900 */
[----:B---3--:R-:W-:-:S03]  /*1db0*/  @P3 IMAD.WIDE.U32 R14, R33, 0x4, R14 ;  /* 0x00000004210e3825 */ /* 0x008fc600078e000e */
[----:B0-----:R-:W-:Y:S04]  /*1dc0*/  @P3 LDS R17, [R20+0xc] ;  /* 0x00000c0014113984 */ /* 0x001fe80000000800 */
[----:B------:R0:W3:Y:S01]  /*1dd0*/  @P3 LDG.E.CONSTANT R14, desc[UR8][R14.64] ;  /* 0x000000080e0e3981 */ /* 0x0000e2000c1e9900 */
[----:B----4-:R-:W-:-:S03]  /*1de0*/  @P2 IMAD.WIDE.U32 R12, R29, 0x4, R12 ;  /* 0x000000041d0c2825 */ /* 0x010fc600078e000c */
[----:B-1----:R-:W5:Y:S04]  /*1df0*/  @P5 LDS R19, [R20+0x4] ;  /* 0x0000040014135984 */ /* 0x002f680000000800 */
[----:B------:R1:W4:Y:S04]  /*1e00*/  @P2 LDG.E.CONSTANT R13, desc[UR8][R12.64] ;  /* 0x000000080c0d2981 */ /* 0x000328000c1e9900 */
[----:B0-----:R-:W0:Y:S04]  /*1e10*/  @P1 LDS R15, [R20+0x14] ;  /* 0x00001400140f1984 */ /* 0x001e280000000800 */
[----:B-1----:R-:W1:Y:S01]  /*1e20*/  @P0 LDS R12, [R20+0x18] ;  /* 0x00001800140c0984 */ /* 0x002e620000000800 */
[----:B--2---:R-:W-:Y:S01]  /*1e30*/  @P6 FFMA R23, R8, R6, R23 ;  /* 0x0000000608176223 */ /* 0x004fe20000000017 */
[----:B------:R-:W-:Y:S01]  /*1e40*/  ISETP.GE.AND P6, PT, R21, RZ, PT ;  /* 0x000000ff1500720c */ /* 0x000fe20003fc6270 */
[----:B------:R-:W2:Y:S08]  /*1e50*/  @P1 LDC.64 R6, c[0x0][0x380] ;  /* 0x0000e000ff061b82 */ /* 0x000eb00000000a00 */
[----:B------:R-:W0:Y:S08]  /*1e60*/  @P0 LDC.64 R8, c[0x0][0x380] ;  /* 0x0000e000ff080b82 */ /* 0x000e300000000a00 */
[----:B------:R-:W1:Y:S01]  /*1e70*/  @P6 LDC.64 R10, c[0x0][0x380] ;  /* 0x0000e000ff0a6b82 */ /* 0x000e620000000a00 */
[----:B--2---:R-:W-:-:S06]  /*1e80*/  @P1 IMAD.WIDE.U32 R6, R27, 0x4, R6 ;  /* 0x000000041b061825 */ /* 0x004fcc00078e0006 */
[----:B------:R-:W2:Y:S01]  /*1e90*/  @P1 LDG.E.CONSTANT R6, desc[UR8][R6.64] ;  /* 0x0000000806061981 */ /* 0x000ea2000c1e9900 */
[----:B0-----:R-:W-:-:S06]  /*1ea0*/  @P0 IMAD.WIDE.U32 R8, R25, 0x4, R8 ;  /* 0x0000000419080825 */ /* 0x001fcc00078e0008 */
[----:B------:R-:W2:Y:S01]  /*1eb0*/  @P0 LDG.E.CONSTANT R8, desc[UR8][R8.64] ;  /* 0x0000000808080981 */ /* 0x000ea2000c1e9900 */
[----:B-1----:R-:W-:-:S03]  /*1ec0*/  @P6 IMAD.WIDE.U32 R10, R21, 0x4, R10 ;  /* 0x00000004150a6825 */ /* 0x002fc600078e000a */
[----:B------:R-:W0:Y:S04]  /*1ed0*/  @P6 LDS R21, [R20+0x1c] ;  /* 0x00001c0014156984 */ /* 0x000e280000000800 */
[----:B------:R-:W0:Y:S01]  /*1ee0*/  @P6 LDG.E.CONSTANT R10, desc[UR8][R10.64] ;  /* 0x000000080a0a6981 */ /* 0x000e22000c1e9900 */
[----:B------:R-:W-:Y:S01]  /*1ef0*/  UIADD3 UR5, UPT, UPT, UR5, 0x8, URZ ;  /* 0x0000000805057890 */ /* 0x000fe2000fffe0ff */
[----:B-----5:R-:W-:-:S04]  /*1f00*/  @P5 FFMA R23, R18, R19, R23 ;  /* 0x0000001312175223 */ /* 0x020fc80000000017 */
[----:B------:R-:W-:-:S04]  /*1f10*/  @P4 FFMA R23, R24, R16, R23 ;  /* 0x0000001018174223 */ /* 0x000fc80000000017 */
[----:B---3--:R-:W-:Y:S01]  /*1f20*/  @P3 FFMA R23, R14, R17, R23 ;  /* 0x000000110e173223 */ /* 0x008fe20000000017 */
[----:B------:R-:W-:-:S03]  /*1f30*/  UISETP.NE.AND UP3, UPT, UR5, URZ, UPT ;  /* 0x000000ff0500728c */ /* 0x000fc6000bf65270 */
[----:B----4-:R-:W-:Y:S01]  /*1f40*/  @P2 FFMA R23, R22, R13, R23 ;  /* 0x0000000d16172223 */ /* 0x010fe20000000017 */
[----:B------:R-:W-:-:S03]  /*1f50*/  IADD3 R5, PT, PT, R5, 0x8, RZ ;  /* 0x0000000805057810 */ /* 0x000fc60007ffe0ff */
[----:B--2---:R-:W-:-:S04]  /*1f60*/  @P1 FFMA R23, R6, R15, R23 ;  /* 0x0000000f06171223 */ /* 0x004fc80000000017 */
[----:B------:R-:W-:-:S04]  /*1f70*/  @P0 FFMA R23, R12, R8, R23 ;  /* 0x000000080c170223 */ /* 0x000fc80000000017 */
[----:B0-----:R-:W-:Y:S01]  /*1f80*/  @P6 FFMA R23, R10, R21, R23 ;  /* 0x000000150a176223 */ /* 0x001fe20000000017 */
[----:B------:R-:W-:Y:S06]  /*1f90*/  BRA.U UP3, `(.L_x_328) ;  /* 0xfffffffd03087547 */ /* 0x000fec000b83ffff */
.L_x_327:
[----:B------:R-:W-:Y:S04]  /*1fa0*/  BSSY.RECONVERGENT B1, `(.L_x_326) ;  /* 0x000004a000017945 */ /* 0x000fe80003800200 */
[----:B------:R-:W-:Y:S05]  /*1fb0*/  BRA.U !UP2, `(.L_x_329) ;  /* 0x000000050a207547 */ /* 0x000fea000b800000 */
[----:B------:R-:W0:Y:S01]  /*1fc0*/  LDCU UR4, c[0x0][0x39c] ;  /* 0x00007380ff0477ac */ /* 0x000e220008000800 */
[----:B------:R-:W-:Y:S02]  /*1fd0*/  UISETP.NE.AND UP2, UPT, UR13, 0x1, UPT ;  /* 0x000000010d00788c */ /* 0x000fe4000bf45270 */
[----:B0-----:R-:W-:Y:S01]  /*1fe0*/  ULOP3.LUT UP3, URZ, UR4, 0x1, URZ, 0xc0, !UPT ;  /* 0x0000000104ff7892 */ /* 0x001fe2000f86c0ff */
[----:B------:R-:W-:Y:S10]  /*1ff0*/  BRA.U !UP1, `(.L_x_330) ;  /* 0x0000000109887547 */ /* 0x000ff4000b800000 */
[-C--:B------:R-:W-:Y:S02]  /*2000*/  LOP3.LUT R7, RZ, R5.reuse, RZ, 0x33, !PT ;  /* 0x00000005ff077212 */ /* 0x080fe400078e33ff */
[----:B------:R-:W-:-:S03]  /*2010*/  IADD3 R15, PT, PT, R4, -R5, RZ ;  /* 0x80000005040f7210 */ /* 0x000fc60007ffe0ff */
[----:B------:R-:W-:Y:S01]  /*2020*/  IMAD.IADD R17, R4, 0x1, R7 ;  /* 0x0000000104117824 */ /* 0x000fe200078e0207 */
[C---:B------:R-:W-:Y:S02]  /*2030*/  ISETP.GE.AND P0, PT, R15.reuse, RZ, PT ;  /* 0x000000ff0f00720c */ /* 0x040fe40003f06270 */
[----:B------:R-:W-:Y:S02]  /*2040*/  IADD3 R19, PT, PT, R15, -0x2, RZ ;  /* 0xfffffffe0f137810 */ /* 0x000fe40007ffe0ff */
[----:B------:R-:W-:Y:S02]  /*2050*/  ISETP.GE.AND P1, PT, R17, RZ, PT ;  /* 0x000000ff1100720c */ /* 0x000fe40003f26270 */
[----:B------:R-:W-:Y:S02]  /*2060*/  IADD3 R21, PT, PT, R15, -0x3, RZ ;  /* 0xfffffffd0f157810 */ /* 0x000fe40007ffe0ff */
        /* <DEDUP_REMOVED lines=16> */
[----:B0-----:R-:W-:-:S06]  /*2170*/  ULEA UR4, UR5, UR4, 0x18 ;  /* 0x0000000405047291 */ /* 0x001fcc000f8ec0ff */
[----:B------:R-:W-:-:S05]  /*2180*/  LEA R15, R5, UR4, 0x2 ;  /* 0x00000004050f7c11 */ /* 0x000fca000f8e10ff */
[----:B------:R-:W4:Y:S04]  /*2190*/  @P0 LDS R14, [R15] ;  /* 0x000000000f0e0984 */ /* 0x000f280000000800 */
[----:B------:R-:W5:Y:S04]  /*21a0*/  @P1 LDS R9, [R15+0x4] ;  /* 0x000004000f091984 */ /* 0x000f680000000800 */
[----:B------:R-:W2:Y:S04]  /*21b0*/  @P2 LDS R16, [R15+0x8] ;  /* 0x000008000f102984 */ /* 0x000ea80000000800 */
[----:B-1----:R-:W3:Y:S01]  /*21c0*/  @P3 LDS R11, [R15+0xc] ;  /* 0x00000c000f0b3984 */ /* 0x002ee20000000800 */
[----:B------:R-:W-:-:S02]  /*21d0*/  VIADD R5, R5, 0x4 ;  /* 0x0000000405057836 */ /* 0x000fc40000000000 */
[----:B----4-:R-:W-:-:S04]  /*21e0*/  @P0 FFMA R23, R14, R8, R23 ;  /* 0x000000080e170223 */ /* 0x010fc80000000017 */
[----:B-----5:R-:W-:-:S04]  /*21f0*/  @P1 FFMA R23, R10, R9, R23 ;  /* 0x000000090a171223 */ /* 0x020fc80000000017 */
[----:B--2---:R-:W-:-:S04]  /*2200*/  @P2 FFMA R23, R16, R12, R23 ;  /* 0x0000000c10172223 */ /* 0x004fc80000000017 */
[----:B---3--:R-:W-:-:S07]  /*2210*/  @P3 FFMA R23, R6, R11, R23 ;  /* 0x0000000b06173223 */ /* 0x008fce0000000017 */
.L_x_330:
[----:B------:R-:W-:Y:S05]  /*2220*/  BRA.U !UP2, `(.L_x_331) ;  /* 0x000000010a507547 */ /* 0x000fea000b800000 */
[CC--:B------:R-:W-:Y:S02]  /*2230*/  IADD3 R11, PT, PT, R4.reuse, -R5.reuse, RZ ;  /* 0x80000005040b7210 */ /* 0x0c0fe40007ffe0ff */
[----:B------:R-:W-:Y:S02]  /*2240*/  LOP3.LUT R7, RZ, R5, RZ, 0x33, !PT ;  /* 0x00000005ff077212 */ /* 0x000fe400078e33ff */
[----:B------:R-:W-:Y:S02]  /*2250*/  ISETP.GE.AND P0, PT, R11, RZ, PT ;  /* 0x000000ff0b00720c */ /* 0x000fe40003f06270 */
[----:B------:R-:W-:-:S04]  /*2260*/  IADD3 R13, PT, PT, R4, R7, RZ ;  /* 0x00000007040d7210 */ /* 0x000fc80007ffe0ff */
        /* <DEDUP_REMOVED lines=9> */
[----:B0-----:R-:W-:-:S06]  /*2300*/  ULEA UR4, UR5, UR4, 0x18 ;  /* 0x0000000405047291 */ /* 0x001fcc000f8ec0ff */
[----:B------:R-:W-:-:S05]  /*2310*/  LEA R12, R5, UR4, 0x2 ;  /* 0x00000004050c7c11 */ /* 0x000fca000f8e10ff */
[----:B------:R-:W2:Y:S04]  /*2320*/  @P0 LDS R10, [R12] ;  /* 0x000000000c0a0984 */ /* 0x000ea80000000800 */
[----:B------:R-:W3:Y:S01]  /*2330*/  @P1 LDS R11, [R12+0x4] ;  /* 0x000004000c0b1984 */ /* 0x000ee20000000800 */
[----:B------:R-:W-:Y:S02]  /*2340*/  VIADD R5, R5, 0x2 ;  /* 0x0000000205057836 */ /* 0x000fe40000000000 */
[----:B--2---:R-:W-:-:S04]  /*2350*/  @P0 FFMA R23, R10, R6, R23 ;  /* 0x000000060a170223 */ /* 0x004fc80000000017 */
[----:B---3--:R-:W-:-:S07]  /*2360*/  @P1 FFMA R23, R8, R11, R23 ;  /* 0x0000000b08171223 */ /* 0x008fce0000000017 */
.L_x_331:
[----:B------:R-:W-:Y:S05]  /*2370*/  BRA.U !UP3, `(.L_x_329) ;  /* 0x000000010b307547 */ /* 0x000fea000b800000 */
[----:B------:R-:W-:-:S04]  /*2380*/  IADD3 R9, PT, PT, R4, -R5, RZ ;  /* 0x8000000504097210 */ /* 0x000fc80007ffe0ff */
[----:B------:R-:W-:-:S13]  /*2390*/  ISETP.GE.AND P0, PT, R9, RZ, PT ;  /* 0x000000ff0900720c */ /* 0x000fda0003f06270 */
[----:B------:R-:W-:Y:S05]  /*23a0*/  @!P0 BRA `(.L_x_329) ;  /* 0x0000000000248947 */ /* 0x000fea0003800000 */
[----:B------:R-:W0:Y:S02]  /*23b0*/  LDC.64 R6, c[0x0][0x380] ;  /* 0x0000e000ff067b82 */ /* 0x000e240000000a00 */
[----:B0-----:R-:W-:-:S06]  /*23c0*/  IMAD.WIDE.U32 R6, R9, 0x4, R6 ;  /* 0x0000000409067825 */ /* 0x001fcc00078e0006 */
[----:B------:R-:W2:Y:S01]  /*23d0*/  LDG.E.CONSTANT R6, desc[UR8][R6.64] ;  /* 0x0000000806067981 */ /* 0x000ea2000c1e9900 */
[----:B------:R-:W0:Y:S01]  /*23e0*/  S2UR UR5, SR_CgaCtaId ;  /* 0x00000000000579c3 */ /* 0x000e220000008800 */
[----:B------:R-:W-:Y:S02]  /*23f0*/  UMOV UR4, 0x400 ;  /* 0x0000040000047882 */ /* 0x000fe40000000000 */
[----:B0-----:R-:W-:-:S06]  /*2400*/  ULEA UR4, UR5, UR4, 0x18 ;  /* 0x0000000405047291 */ /* 0x001fcc000f8ec0ff */
[----:B------:R-:W-:-:S05]  /*2410*/  LEA R5, R5, UR4, 0x2 ;  /* 0x0000000405057c11 */ /* 0x000fca000f8e10ff */
[----:B------:R-:W2:Y:S02]  /*2420*/  LDS R8, [R5] ;  /* 0x0000000005087984 */ /* 0x000ea40000000800 */
[----:B--2---:R-:W-:-:S07]  /*2430*/  FFMA R23, R8, R6, R23 ;  /* 0x0000000608177223 */ /* 0x004fce0000000017 */
.L_x_329:
[----:B------:R-:W-:Y:S05]  /*2440*/  BSYNC.RECONVERGENT B1 ;  /* 0x0000000000017941 */ /* 0x000fea0003800200 */
.L_x_326:
[----:B------:R-:W0:Y:S02]  /*2450*/  LDC.64 R6, c[0x0][0x390] ;  /* 0x0000e400ff067b82 */ /* 0x000e240000000a00 */
[----:B0-----:R-:W-:-:S05]  /*2460*/  IMAD.WIDE R4, R4, 0x4, R6 ;  /* 0x0000000404047825 */ /* 0x001fca00078e0206 */
[----:B------:R0:W-:Y:S02]  /*2470*/  STG.E desc[UR8][R4.64], R23 ;  /* 0x0000001704007986 */ /* 0x0001e4000c101908 */
.L_x_322:
[----:B------:R-:W-:Y:S05]  /*2480*/  BSYNC.RECONVERGENT B0 ;  /* 0x0000000000007941 */ /* 0x000fea0003800200 */
.L_x_321:
[----:B------:R-:W-:-:S04]  /*2490*/  IADD3 R3, PT, PT, R3, 0x1, RZ ;  /* 0x0000000103037810 */ /* 0x000fc80007ffe0ff */
[----:B------:R-:W-:-:S13]  /*24a0*/  ISETP.NE.AND P0, PT, R3, 0x4, PT ;  /* 0x000000040300780c */ /* 0x000fda0003f05270 */
[----:B------:R-:W-:Y:S05]  /*24b0*/  @!P0 EXIT ;  /* 0x000000000000894d */ /* 0x000fea0003800000 */
[----:B------:R-:W-:Y:S05]  /*24c0*/  BRA `(.L_x_332) ;  /* 0xffffffdc005c7947 */ /* 0x000fea000383ffff */
.L_x_320:
[----:B0-----:R-:W0:Y:S01]  /*24d0*/  LDC.64 R4, c[0x0][0x380] ;  /* 0x0000e000ff047b82 */ /* 0x001e220000000a00 */
[----:B------:R-:W-:Y:S01]  /*24e0*/  ULOP3.LUT UR10, UR7, 0x7, URZ, 0xc0, !UPT ;  /* 0x00000007070a7892 */ /* 0x000fe2000f8ec0ff */
[----:B------:R-:W1:Y:S03]  /*24f0*/  LDCU UR12, c[0x0][0x39c] ;  /* 0x00007380ff0c77ac */ /* 0x000e660008000800 */
[----:B------:R-:W-:-:S03]  /*2500*/  UIADD3 UR4, UPT, UPT, UR10, -0x1, URZ ;  /* 0xffffffff0a047890 */ /* 0x000fc6000fffe0ff */
[----:B------:R-:W2:Y:S01]  /*2510*/  LDC.64 R6, c[0x0][0x390] ;  /* 0x0000e400ff067b82 */ /* 0x000ea20000000a00 */
[----:B------:R-:W3:Y:S01]  /*2520*/  LDCU UR11, c[0x0][0x398] ;  /* 0x00007300ff0b77ac */ /* 0x000ee20008000800 */
[----:B------:R-:W-:Y:S02]  /*2530*/  UISETP.GE.U32.AND UP1, UPT, UR4, 0x3, UPT ;  /* 0x000000030400788c */ /* 0x000fe4000bf26070 */
[----:B------:R-:W-:Y:S01]  /*2540*/  ULOP3.LUT UR7, UR7, 0x3, URZ, 0xc0, !UPT ;  /* 0x0000000307077892 */ /* 0x000fe2000f8ec0ff */
[----:B------:R-:W-:-:S11]  /*2550*/  UMOV UR4, URZ ;  /* 0x000000ff00047c82 */ /* 0x000fd60008000000 */
.L_x_340:
[----:B---3--:R-:W-:Y:S01]  /*2560*/  LEA R3, R0, UR4, 0x2 ;  /* 0x0000000400037c11 */ /* 0x008fe2000f8e10ff */
[----:B------:R-:W-:Y:S01]  /*2570*/  UIADD3 UR4, UPT, UPT, UR4, 0x1, URZ ;  /* 0x0000000104047890 */ /* 0x000fe2000fffe0ff */
[----:B------:R-:W-:Y:S02]  /*2580*/  BSSY.RECONVERGENT B0, `(.L_x_333) ;  /* 0x00000aa000007945 */ /* 0x000fe40003800200 */
[----:B---3--:R-:W-:Y:S01]  /*2590*/  ISETP.GE.AND P0, PT, R3, UR11, PT ;  /* 0x0000000b03007c0c */ /* 0x008fe2000bf06270 */
[----:B------:R-:W-:-:S12]  /*25a0*/  UISETP.NE.AND UP0, UPT, UR4, 0x4, UPT ;  /* 0x000000040400788c */ /* 0x000fd8000bf05270 */
[----:B------:R-:W-:Y:S05]  /*25b0*/  @P0 BRA `(.L_x_334) ;  /* 0x0000000800980947 */ /* 0x000fea0003800000 */
[----:B-1----:R-:W-:Y:S01]  /*25c0*/  UISETP.GE.AND UP2, UPT, UR12, 0x1, UPT ;  /* 0x000000010c00788c */ /* 0x002fe2000bf46270 */
[----:B------:R-:W-:-:S08]  /*25d0*/  IMAD.MOV.U32 R10, RZ, RZ, RZ ;  /* 0x000000ffff0a7224 */ /* 0x000fd000078e00ff */
[----:B------:R-:W-:Y:S05]  /*25e0*/  BRA.U !UP2, `(.L_x_335) ;  /* 0x000000090a847547 */ /* 0x000fea000b800000 */
[----:B------:R-:W-:Y:S01]  /*25f0*/  UISETP.GE.U32.AND UP2, UPT, UR12, 0x8, UPT ;  /* 0x000000080c00788c */ /* 0x000fe2000bf46070 */
[----:B------:R-:W-:Y:S01]  /*2600*/  HFMA2 R10, -RZ, RZ, 0, 0 ;  /* 0x00000000ff0a7431 */ /* 0x000fe200000001ff */
[----:B------:R-:W-:Y:S01]  /*2610*/  MOV R2, RZ ;  /* 0x000000ff00027202 */ /* 0x000fe20000000f00 */
[----:B------:R-:W-:-:S06]  /*2620*/  UISETP.NE.AND UP3, UPT, UR10, URZ, UPT ;  /* 0x000000ff0a00728c */ /* 0x000fcc000bf65270 */
[----:B------:R-:W-:Y:S05]  /*2630*/  BRA.U !UP2, `(.L_x_336) ;  /* 0x000000050a447547 */ /* 0x000fea000b800000 */
[----:B------:R-:W-:-:S13]  /*2640*/  ISETP.GE.AND P6, PT, R3, RZ, PT ;  /* 0x000000ff0300720c */ /* 0x000fda0003fc6270 */
[----:B------:R-:W1:Y:S02]  /*2650*/  @P6 LDC.64 R8, c[0x0][0x380] ;  /* 0x0000e000ff086b82 */ /* 0x000e640000000a00 */
[----:B-1----:R-:W-:-:S06]  /*2660*/  @P6 IMAD.WIDE.U32 R8, R3, 0x4, R8 ;  /* 0x0000000403086825 */ /* 0x002fcc00078e0008 */
[----:B------:R-:W3:Y:S01]  /*2670*/  @P6 LDG.E.CONSTANT R9, desc[UR8][R8.64] ;  /* 0x0000000808096981 */ /* 0x000ee2000c1e9900 */
[----:B------:R-:W-:Y:S01]  /*2680*/  @P6 MOV R2, 0x400 ;  /* 0x0000040000026802 */ /* 0x000fe20000000f00 */
[----:B------:R-:W-:Y:S01]  /*2690*/  IMAD.MOV.U32 R10, RZ, RZ, RZ ;  /* 0x000000ffff0a7224 */ /* 0x000fe200078e00ff */
[C---:B------:R-:W-:Y:S01]  /*26a0*/  ISETP.GE.AND P5, PT, R3.reuse, 0x1, PT ;  /* 0x000000010300780c */ /* 0x040fe20003fa6270 */
[----:B------:R-:W1:Y:S01]  /*26b0*/  @P6 S2R R11, SR_CgaCtaId ;  /* 0x00000000000b6919 */ /* 0x000e620000008800 */
[C---:B------:R-:W-:Y:S02]  /*26c0*/  ISETP.GE.AND P4, PT, R3.reuse, 0x2, PT ;  /* 0x000000020300780c */ /* 0x040fe40003f86270 */
[C---:B------:R-:W-:Y:S02]  /*26d0*/  ISETP.GE.AND P3, PT, R3.reuse, 0x3, PT ;  /* 0x000000030300780c */ /* 0x040fe40003f66270 */
[C---:B------:R-:W-:Y:S02]  /*26e0*/  ISETP.GE.AND P2, PT, R3.reuse, 0x4, PT ;  /* 0x000000040300780c */ /* 0x040fe40003f46270 */
[----:B------:R-:W-:-:S02]  /*26f0*/  ISETP.GE.AND P1, PT, R3, 0x5, PT ;  /* 0x000000050300780c */ /* 0x000fc40003f26270 */
[----:B------:R-:W-:-:S03]  /*2700*/  ISETP.GE.AND P0, PT, R3, 0x6, PT ;  /* 0x000000060300780c */ /* 0x000fc60003f06270 */
[----:B------:R-:W4:Y:S04]  /*2710*/  @P5 LDC.64 R20, c[0x0][0x380] ;  /* 0x0000e000ff145b82 */ /* 0x000f280000000a00 */
[----:B------:R-:W-:-:S04]  /*2720*/  @P3 VIADD R25, R3, 0xfffffffd ;  /* 0xfffffffd03193836 */ /* 0x000fc80000000000 */
[----:B------:R-:W5:Y:S08]  /*2730*/  @P4 LDC.64 R22, c[0x0][0x380] ;  /* 0x0000e000ff164b82 */ /* 0x000f700000000a00 */
[----:B------:R-:W0:Y:S01]  /*2740*/  @P3 LDC.64 R18, c[0x0][0x380] ;  /* 0x0000e000ff123b82 */ /* 0x000e220000000a00 */
[----:B-1----:R-:W-:Y:S02]  /*2750*/  @P6 LEA R2, R11, R2, 0x18 ;  /* 0x000000020b026211 */ /* 0x002fe400078ec0ff */
[----:B------:R-:W-:-:S05]  /*2760*/  @P4 IADD3 R11, PT, PT, R3, -0x2, RZ ;  /* 0xfffffffe030b4810 */ /* 0x000fca0007ffe0ff */
[----:B------:R-:W1:Y:S01]  /*2770*/  @P2 LDC.64 R16, c[0x0][0x380] ;  /* 0x0000e000ff102b82 */ /* 0x000e620000000a00 */
[----:B------:R-:W3:Y:S07]  /*2780*/  @P6 LDS R2, [R2] ;  /* 0x0000000002026984 */ /* 0x000eee0000000800 */
[----:B------:R-:W2:Y:S01]  /*2790*/  @P1 LDC.64 R14, c[0x0][0x380] ;  /* 0x0000e000ff0e1b82 */ /* 0x000ea20000000a00 */
[----:B-----5:R-:W-:-:S07]  /*27a0*/  @P4 IMAD.WIDE.U32 R22, R11, 0x4, R22 ;  /* 0x000000040b164825 */ /* 0x020fce00078e0016 */
[----:B------:R-:W5:Y:S01]  /*27b0*/  @P0 LDC.64 R12, c[0x0][0x380] ;  /* 0x0000e000ff0c0b82 */ /* 0x000f620000000a00 */
[----:B------:R-:W-:Y:S01]  /*27c0*/  @P2 IADD3 R27, PT, PT, R3, -0x4, RZ ;  /* 0xfffffffc031b2810 */ /* 0x000fe20007ffe0ff */
[----:B0-----:R-:W-:Y:S02]  /*27d0*/  @P3 IMAD.WIDE.U32 R24, R25, 0x4, R18 ;  /* 0x0000000419183825 */ /* 0x001fe400078e0012 */
[----:B------:R-:W4:Y:S01]  /*27e0*/  @P4 LDG.E.CONSTANT R19, desc[UR8][R22.64] ;  /* 0x0000000816134981 */ /* 0x000f22000c1e9900 */
[----:B------:R-:W-:Y:S01]  /*27f0*/  @P1 IADD3 R29, PT, PT, R3, -0x5, RZ ;  /* 0xfffffffb031d1810 */ /* 0x000fe20007ffe0ff */
[----:B-1----:R-:W-:Y:S02]  /*2800*/  @P2 IMAD.WIDE.U32 R26, R27, 0x4, R16 ;  /* 0x000000041b1a2825 */ /* 0x002fe400078e0010 */
[----:B------:R-:W4:Y:S02]  /*2810*/  @P3 LDG.E.CONSTANT R17, desc[UR8][R24.64] ;  /* 0x0000000818113981 */ /* 0x000f24000c1e9900 */
[----:B------:R-:W-:-:S02]  /*2820*/  @P0 VIADD R31, R3, 0xfffffffa ;  /* 0xfffffffa031f0836 */ /* 0x000fc40000000000 */
[----:B--2---:R-:W-:Y:S02]  /*2830*/  @P1 IMAD.WIDE.U32 R28, R29, 0x4, R14 ;  /* 0x000000041d1c1825 */ /* 0x004fe400078e000e */
[----:B------:R-:W2:Y:S02]  /*2840*/  @P2 LDG.E.CONSTANT R15, desc[UR8][R26.64] ;  /* 0x000000081a0f2981 */ /* 0x000ea4000c1e9900 */
[----:B-----5:R-:W-:Y:S02]  /*2850*/  @P0 IMAD.WIDE.U32 R30, R31, 0x4, R12 ;  /* 0x000000041f1e0825 */ /* 0x020fe400078e000c */
[----:B------:R-:W5:Y:S02]  /*2860*/  @P1 LDG.E.CONSTANT R13, desc[UR8][R28.64] ;  /* 0x000000081c0d1981 */ /* 0x000f64000c1e9900 */
[----:B---3--:R-:W-:Y:S01]  /*2870*/  @P6 FFMA R10, R2, R9, RZ ;  /* 0x00000009020a6223 */ /* 0x008fe200000000ff */
[C---:B------:R-:W-:Y:S02]  /*2880*/  ISETP.GE.AND P6, PT, R3.reuse, 0x7, PT ;  /* 0x000000070300780c */ /* 0x040fe40003fc6270 */
[----:B------:R-:W-:-:S05]  /*2890*/  @P5 IADD3 R9, PT, PT, R3, -0x1, RZ ;  /* 0xffffffff03095810 */ /* 0x000fca0007ffe0ff */
[----:B----4-:R-:W-:-:S05]  /*28a0*/  @P5 IMAD.WIDE.U32 R20, R9, 0x4, R20 ;  /* 0x0000000409145825 */ /* 0x010fca00078e0014 */
[----:B------:R0:W3:Y:S01]  /*28b0*/  @P5 LDG.E.CONSTANT R11, desc[UR8][R20.64] ;  /* 0x00000008140b5981 */ /* 0x0000e2000c1e9900 */
[----:B------:R-:W0:Y:S01]  /*28c0*/  @P6 LDC.64 R8, c[0x0][0x380] ;  /* 0x0000e000ff086b82 */ /* 0x000e220000000a00 */
[----:B------:R-:W-:-:S05]  /*28d0*/  @P6 IADD3 R33, PT, PT, R3, -0x7, RZ ;  /* 0xfffffff903216810 */ /* 0x000fca0007ffe0ff */
[----:B0-----:R-:W-:Y:S02]  /*28e0*/  @P6 IMAD.WIDE.U32 R20, R33, 0x4, R8 ;  /* 0x0000000421146825 */ /* 0x001fe400078e0008 */
[----:B------:R-:W4:Y:S04]  /*28f0*/  @P0 LDG.E.CONSTANT R9, desc[UR8][R30.64] ;  /* 0x000000081e090981 */ /* 0x000f28000c1e9900 */
[----:B------:R-:W4:Y:S01]  /*2900*/  @P6 LDG.E.CONSTANT R21, desc[UR8][R20.64] ;  /* 0x0000000814156981 */ /* 0x000f22000c1e9900 */
[----:B------:R-:W0:Y:S01]  /*2910*/  @P5 S2R R23, SR_CgaCtaId ;  /* 0x0000000000175919 */ /* 0x000e220000008800 */
[----:B------:R-:W1:Y:S01]  /*2920*/  @P4 S2R R25, SR_CgaCtaId ;  /* 0x0000000000194919 */ /* 0x000e620000008800 */
[----:B------:R-:W2:Y:S01]  /*2930*/  @P3 S2R R33, SR_CgaCtaId ;  /* 0x0000000000213919 */ /* 0x000ea20000008800 */
[----:B------:R-:W2:Y:S01]  /*2940*/  @P2 S2R R35, SR_CgaCtaId ;  /* 0x0000000000232919 */ /* 0x000ea20000008800 */
[----:B------:R-:W2:Y:S01]  /*2950*/  @P1 S2R R27, SR_CgaCtaId ;  /* 0x00000000001b1919 */ /* 0x000ea20000008800 */
[----:B------:R-:W2:Y:S01]  /*2960*/  @P0 S2R R37, SR_CgaCtaId ;  /* 0x0000000000250919 */ /* 0x000ea20000008800 */
[----:B------:R-:W2:Y:S01]  /*2970*/  @P6 S2R R2, SR_CgaCtaId ;  /* 0x0000000000026919 */ /* 0x000ea20000008800 */
[----:B------:R-:W-:-:S02]  /*2980*/  @P5 MOV R8, 0x400 ;  /* 0x0000040000085802 */ /* 0x000fc40000000f00 */
[----:B------:R-:W-:Y:S02]  /*2990*/  @P4 MOV R12, 0x400 ;  /* 0x00000400000c4802 */ /* 0x000fe40000000f00 */
[----:B0-----:R-:W-:Y:S02]  /*29a0*/  @P5 LEA R8, R23, R8, 0x18 ;  /* 0x0000000817085211 */ /* 0x001fe400078ec0ff */
[----:B------:R-:W-:Y:S02]  /*29b0*/  @P3 MOV R14, 0x400 ;  /* 0x00000400000e3802 */ /* 0x000fe40000000f00 */
[----:B-1----:R-:W-:Y:S02]  /*29c0*/  @P4 LEA R12, R25, R12, 0x18 ;  /* 0x0000000c190c4211 */ /* 0x002fe400078ec0ff */
[----:B------:R-:W3:Y:S01]  /*29d0*/  @P5 LDS R8, [R8+0x4] ;  /* 0x0000040008085984 */ /* 0x000ee20000000800 */
[----:B------:R-:W-:Y:S02]  /*29e0*/  @P2 MOV R16, 0x400 ;  /* 0x0000040000102802 */ /* 0x000fe40000000f00 */
[----:B--2---:R-:W-:Y:S01]  /*29f0*/  @P3 LEA R14, R33, R14, 0x18 ;  /* 0x0000000e210e3211 */ /* 0x004fe200078ec0ff */
[----:B------:R-:W0:Y:S01]  /*2a00*/  @P4 LDS R12, [R12+0x8] ;  /* 0x000008000c0c4984 */ /* 0x000e220000000800 */
[----:B------:R-:W-:-:S02]  /*2a10*/  @P2 LEA R23, R35, R16, 0x18 ;  /* 0x0000001023172211 */ /* 0x000fc400078ec0ff */
[----:B------:R-:W-:Y:S02]  /*2a20*/  @P1 MOV R16, 0x400 ;  /* 0x0000040000101802 */ /* 0x000fe40000000f00 */
[----:B------:R-:W1:Y:S01]  /*2a30*/  @P3 LDS R14, [R14+0xc] ;  /* 0x00000c000e0e3984 */ /* 0x000e620000000800 */
[----:B------:R-:W-:Y:S02]  /*2a40*/  @P0 MOV R18, 0x400 ;  /* 0x0000040000120802 */ /* 0x000fe40000000f00 */
[----:B------:R-:W-:Y:S01]  /*2a50*/  @P1 LEA R16, R27, R16, 0x18 ;  /* 0x000000101b101211 */ /* 0x000fe200078ec0ff */
[----:B------:R-:W2:Y:S01]  /*2a60*/  @P2 LDS R23, [R23+0x10] ;  /* 0x0000100017172984 */ /* 0x000ea20000000800 */
[----:B------:R-:W-:Y:S02]  /*2a70*/  @P6 MOV R25, 0x400 ;  /* 0x0000040000196802 */ /* 0x000fe40000000f00 */
[----:B------:R-:W-:Y:S02]  /*2a80*/  @P0 LEA R37, R37, R18, 0x18 ;  /* 0x0000001225250211 */ /* 0x000fe400078ec0ff */
[----:B------:R-:W5:Y:S01]  /*2a90*/  @P1 LDS R16, [R16+0x14] ;  /* 0x0000140010101984 */ /* 0x000f620000000800 */
[----:B------:R-:W-:-:S03]  /*2aa0*/  @P6 LEA R18, R2, R25, 0x18 ;  /* 0x0000001902126211 */ /* 0x000fc600078ec0ff */
[----:B------:R-:W4:Y:S04]  /*2ab0*/  @P0 LDS R2, [R37+0x18] ;  /* 0x0000180025020984 */ /* 0x000f280000000800 */
[----:B------:R-:W4:Y:S01]  /*2ac0*/  @P6 LDS R18, [R18+0x1c] ;  /* 0x00001c0012126984 */ /* 0x000f220000000800 */
[----:B---3--:R-:W-:-:S04]  /*2ad0*/  @P5 FFMA R10, R11, R8, R10 ;  /* 0x000000080b0a5223 */ /* 0x008fc8000000000a */
[----:B0-----:R-:W-:-:S04]  /*2ae0*/  @P4 FFMA R10, R19, R12, R10 ;  /* 0x0000000c130a4223 */ /* 0x001fc8000000000a */
[----:B-1----:R-:W-:-:S04]  /*2af0*/  @P3 FFMA R10, R17, R14, R10 ;  /* 0x0000000e110a3223 */ /* 0x002fc8000000000a */
[----:B--2---:R-:W-:-:S04]  /*2b00*/  @P2 FFMA R10, R23, R15, R10 ;  /* 0x0000000f170a2223 */ /* 0x004fc8000000000a */
[----:B-----5:R-:W-:-:S04]  /*2b10*/  @P1 FFMA R10, R13, R16, R10 ;  /* 0x000000100d0a1223 */ /* 0x020fc8000000000a */
[----:B----4-:R-:W-:Y:S01]  /*2b20*/  @P0 FFMA R10, R9, R2, R10 ;  /* 0x00000002090a0223 */ /* 0x010fe2000000000a */
[----:B------:R-:W-:-:S03]  /*2b30*/  MOV R2, 0x8 ;  /* 0x0000000800027802 */ /* 0x000fc60000000f00 */
[----:B------:R-:W-:-:S07]  /*2b40*/  @P6 FFMA R10, R21, R18, R10 ;  /* 0x00000012150a6223 */ /* 0x000fce000000000a */
.L_x_336:
[----:B------:R-:W-:Y:S04]  /*2b50*/  BSSY.RECONVERGENT B1, `(.L_x_335) ;  /* 0x000004a000017945 */ /* 0x000fe80003800200 */
[----:B------:R-:W-:Y:S05]  /*2b60*/  BRA.U !UP3, `(.L_x_337) ;  /* 0x000000050b207547 */ /* 0x000fea000b800000 */
[----:B------:R-:W-:Y:S01]  /*2b70*/  UISETP.NE.AND UP2, UPT, UR7, URZ, UPT ;  /* 0x000000ff0700728c */ /* 0x000fe2000bf45270 */
[----:B------:R-:W-:Y:S10]  /*2b80*/  BRA.U !UP1, `(.L_x_338) ;  /* 0x0000000109887547 */ /* 0x000ff4000b800000 */
[----:B------:R-:W-:Y:S01]  /*2b90*/  IMAD.IADD R11, R3, 0x1, -R2 ;  /* 0x00000001030b7824 */ /* 0x000fe200078e0a02 */
[----:B------:R-:W-:-:S03]  /*2ba0*/  LOP3.LUT R8, RZ, R2, RZ, 0x33, !PT ;  /* 0x00000002ff087212 */ /* 0x000fc600078e33ff */
[C---:B------:R-:W-:Y:S01]  /*2bb0*/  VIADD R23, R11.reuse, 0xfffffffd ;  /* 0xfffffffd0b177836 */ /* 0x040fe20000000000 */
[----:B------:R-:W-:Y:S02]  /*2bc0*/  ISETP.GE.AND P0, PT, R11, RZ, PT ;  /* 0x000000ff0b00720c */ /* 0x000fe40003f06270 */
[----:B------:R-:W-:Y:S02]  /*2bd0*/  IADD3 R19, PT, PT, R3, R8, RZ ;  /* 0x0000000803137210 */ /* 0x000fe40007ffe0ff */
[----:B------:R-:W-:Y:S02]  /*2be0*/  IADD3 R21, PT, PT, R11, -0x2, RZ ;  /* 0xfffffffe0b157810 */ /* 0x000fe40007ffe0ff */
[----:B------:R-:W-:Y:S02]  /*2bf0*/  ISETP.GE.AND P1, PT, R19, RZ, PT ;  /* 0x000000ff1300720c */ /* 0x000fe40003f26270 */
[----:B------:R-:W-:Y:S02]  /*2c00*/  ISETP.GE.AND P2, PT, R21, RZ, PT ;  /* 0x000000ff1500720c */ /* 0x000fe40003f46270 */
[----:B------:R-:W-:-:S03]  /*2c10*/  ISETP.GE.AND P3, PT, R23, RZ, PT ;  /* 0x000000ff1700720c */ /* 0x000fc60003f66270 */
[----:B------:R-:W1:Y:S08]  /*2c20*/  @P0 LDC.64 R12, c[0x0][0x380] ;  /* 0x0000e000ff0c0b82 */ /* 0x000e700000000a00 */
[----:B------:R-:W3:Y:S08]  /*2c30*/  @P1 LDC.64 R14, c[0x0][0x380] ;  /* 0x0000e000ff0e1b82 */ /* 0x000ef00000000a00 */
[----:B------:R-:W4:Y:S08]  /*2c40*/  @P2 LDC.64 R16, c[0x0][0x380] ;  /* 0x0000e000ff102b82 */ /* 0x000f300000000a00 */
[----:B------:R-:W5:Y:S01]  /*2c50*/  @P3 LDC.64 R8, c[0x0][0x380] ;  /* 0x0000e000ff083b82 */ /* 0x000f620000000a00 */
[----:B-1----:R-:W-:-:S06]  /*2c60*/  @P0 IMAD.WIDE.U32 R12, R11, 0x4, R12 ;  /* 0x000000040b0c0825 */ /* 0x002fcc00078e000c */
[----:B------:R1:W2:Y:S01]  /*2c70*/  @P0 LDG.E.CONSTANT R12, desc[UR8][R12.64] ;  /* 0x000000080c0c0981 */ /* 0x0002a2000c1e9900 */
[----:B---3--:R-:W-:-:S06]  /*2c80*/  @P1 IMAD.WIDE.U32 R14, R19, 0x4, R14 ;  /* 0x00000004130e1825 */ /* 0x008fcc00078e000e */
[----:B------:R3:W2:Y:S01]  /*2c90*/  @P1 LDG.E.CONSTANT R15, desc[UR8][R14.64] ;  /* 0x000000080e0f1981 */ /* 0x0006a2000c1e9900 */
[----:B----4-:R-:W-:-:S06]  /*2ca0*/  @P2 IMAD.WIDE.U32 R16, R21, 0x4, R16 ;  /* 0x0000000415102825 */ /* 0x010fcc00078e0010 */
[----:B------:R-:W4:Y:S01]  /*2cb0*/  @P2 LDG.E.CONSTANT R16, desc[UR8][R16.64] ;  /* 0x0000000810102981 */ /* 0x000f22000c1e9900 */
[----:B-----5:R-:W-:-:S06]  /*2cc0*/  @P3 IMAD.WIDE.U32 R8, R23, 0x4, R8 ;  /* 0x0000000417083825 */ /* 0x020fcc00078e0008 */
[----:B------:R-:W5:Y:S01]  /*2cd0*/  @P3 LDG.E.CONSTANT R9, desc[UR8][R8.64] ;  /* 0x0000000808093981 */ /* 0x000f62000c1e9900 */
[----:B------:R-:W0:Y:S01]  /*2ce0*/  S2UR UR6, SR_CgaCtaId ;  /* 0x00000000000679c3 */ /* 0x000e220000008800 */
[----:B------:R-:W-:Y:S02]  /*2cf0*/  UMOV UR5, 0x400 ;  /* 0x0000040000057882 */ /* 0x000fe40000000000 */
[----:B0-----:R-:W-:-:S06]  /*2d00*/  ULEA UR5, UR6, UR5, 0x18 ;  /* 0x0000000506057291 */ /* 0x001fcc000f8ec0ff */
[----:B------:R-:W-:-:S05]  /*2d10*/  LEA R18, R2, UR5, 0x2 ;  /* 0x0000000502127c11 */ /* 0x000fca000f8e10ff */
[----:B------:R-:W2:Y:S04]  /*2d20*/  @P0 LDS R11, [R18] ;  /* 0x00000000120b0984 */ /* 0x000ea80000000800 */
[----:B------:R-:W0:Y:S04]  /*2d30*/  @P1 LDS R19, [R18+0x4] ;  /* 0x0000040012131984 */ /* 0x000e280000000800 */
[----:B-1----:R-:W4:Y:S04]  /*2d40*/  @P2 LDS R13, [R18+0x8] ;  /* 0x00000800120d2984 */ /* 0x002f280000000800 */
[----:B---3--:R-:W5:Y:S01]  /*2d50*/  @P3 LDS R14, [R18+0xc] ;  /* 0x00000c00120e3984 */ /* 0x008f620000000800 */
[----:B------:R-:W-:Y:S01]  /*2d60*/  IADD3 R2, PT, PT, R2, 0x4, RZ ;  /* 0x0000000402027810 */ /* 0x000fe20007ffe0ff */
[----:B--2---:R-:W-:-:S04]  /*2d70*/  @P0 FFMA R10, R11, R12, R10 ;  /* 0x0000000c0b0a0223 */ /* 0x004fc8000000000a */
[----:B0-----:R-:W-:-:S04]  /*2d80*/  @P1 FFMA R10, R15, R19, R10 ;  /* 0x000000130f0a1223 */ /* 0x001fc8000000000a */
[----:B----4-:R-:W-:-:S04]  /*2d90*/  @P2 FFMA R10, R13, R16, R10 ;  /* 0x000000100d0a2223 */ /* 0x010fc8000000000a */
[----:B-----5:R-:W-:-:S07]  /*2da0*/  @P3 FFMA R10, R9, R14, R10 ;  /* 0x0000000e090a3223 */ /* 0x020fce000000000a */
.L_x_338:
[----:B------:R-:W-:Y:S05]  /*2db0*/  BRA.U !UP2, `(.L_x_337) ;  /* 0x000000010a8c7547 */ /* 0x000fea000b800000 */
[----:B------:R-:W-:Y:S02]  /*2dc0*/  UISETP.NE.AND UP2, UPT, UR7, 0x1, UPT ;  /* 0x000000010700788c */ /* 0x000fe4000bf45270 */
[----:B------:R-:W-:-:S07]  /*2dd0*/  ULOP3.LUT UP3, URZ, UR12, 0x1, URZ, 0xc0, !UPT ;  /* 0x000000010cff7892 */ /* 0x000fce000f86c0ff */
[----:B------:R-:W-:Y:S05]  /*2de0*/  BRA.U !UP2, `(.L_x_339) ;  /* 0x000000010a507547 */ /* 0x000fea000b800000 */
[-C--:B------:R-:W-:Y:S02]  /*2df0*/  LOP3.LUT R8, RZ, R2.reuse, RZ, 0x33, !PT ;  /* 0x00000002ff087212 */ /* 0x080fe400078e33ff */
[----:B------:R-:W-:-:S03]  /*2e00*/  IADD3 R11, PT, PT, R3, -R2, RZ ;  /* 0x80000002030b7210 */ /* 0x000fc60007ffe0ff */
[----:B------:R-:W-:Y:S01]  /*2e10*/  IMAD.IADD R15, R3, 0x1, R8 ;  /* 0x00000001030f7824 */ /* 0x000fe200078e0208 */
[----:B------:R-:W-:-:S04]  /*2e20*/  ISETP.GE.AND P0, PT, R11, RZ, PT ;  /* 0x000000ff0b00720c */ /* 0x000fc80003f06270 */
[----:B------:R-:W-:-:S09]  /*2e30*/  ISETP.GE.AND P1, PT, R15, RZ, PT ;  /* 0x000000ff0f00720c */ /* 0x000fd20003f26270 */
[----:B------:R-:W1:Y:S08]  /*2e40*/  @P0 LDC.64 R8, c[0x0][0x380] ;  /* 0x0000e000ff080b82 */ /* 0x000e700000000a00 */
[----:B------:R-:W3:Y:S01]  /*2e50*/  @P1 LDC.64 R12, c[0x0][0x380] ;  /* 0x0000e000ff0c1b82 */ /* 0x000ee20000000a00 */
[----:B-1----:R-:W-:-:S06]  /*2e60*/  @P0 IMAD.WIDE.U32 R8, R11, 0x4, R8 ;  /* 0x000000040b080825 */ /* 0x002fcc00078e0008 */
[----:B------:R-:W4:Y:S01]  /*2e70*/  @P0 LDG.E.CONSTANT R8, desc[UR8][R8.64] ;  /* 0x0000000808080981 */ /* 0x000f22000c1e9900 */
[----:B---3--:R-:W-:-:S06]  /*2e80*/  @P1 IMAD.WIDE.U32 R12, R15, 0x4, R12 ;  /* 0x000000040f0c1825 */ /* 0x008fcc00078e000c */
[----:B------:R-:W3:Y:S01]  /*2e90*/  @P1 LDG.E.CONSTANT R13, desc[UR8][R12.64] ;  /* 0x000000080c0d1981 */ /* 0x000ee2000c1e9900 */
[----:B------:R-:W1:Y:S01]  /*2ea0*/  S2UR UR6, SR_CgaCtaId ;  /* 0x00000000000679c3 */ /* 0x000e620000008800 */
[----:B------:R-:W-:Y:S02]  /*2eb0*/  UMOV UR5, 0x400 ;  /* 0x0000040000057882 */ /* 0x000fe40000000000 */
[----:B-1----:R-:W-:-:S06]  /*2ec0*/  ULEA UR5, UR6, UR5, 0x18 ;  /* 0x0000000506057291 */ /* 0x002fcc000f8ec0ff */
[----:B------:R-:W-:-:S05]  /*2ed0*/  LEA R15, R2, UR5, 0x2 ;  /* 0x00000005020f7c11 */ /* 0x000fca000f8e10ff */
[----:B------:R-:W4:Y:S04]  /*2ee0*/  @P0 LDS R11, [R15] ;  /* 0x000000000f0b0984 */ /* 0x000f280000000800 */
[----:B------:R-:W3:Y:S01]  /*2ef0*/  @P1 LDS R14, [R15+0x4] ;  /* 0x000004000f0e1984 */ /* 0x000ee20000000800 */
[----:B------:R-:W-:Y:S01]  /*2f00*/  IADD3 R2, PT, PT, R2, 0x2, RZ ;  /* 0x0000000202027810 */ /* 0x000fe20007ffe0ff */
[----:B----4-:R-:W-:-:S04]  /*2f10*/  @P0 FFMA R10, R11, R8, R10 ;  /* 0x000000080b0a0223 */ /* 0x010fc8000000000a */
[----:B---3--:R-:W-:-:S07]  /*2f20*/  @P1 FFMA R10, R13, R14, R10 ;  /* 0x0000000e0d0a1223 */ /* 0x008fce000000000a */
.L_x_339:
[----:B------:R-:W-:Y:S05]  /*2f30*/  BRA.U !UP3, `(.L_x_337) ;  /* 0x000000010b2c7547 */ /* 0x000fea000b800000 */
[----:B------:R-:W-:-:S04]  /*2f40*/  IADD3 R9, PT, PT, R3, -R2, RZ ;  /* 0x8000000203097210 */ /* 0x000fc80007ffe0ff */
[----:B------:R-:W-:-:S13]  /*2f50*/  ISETP.GE.AND P0, PT, R9, RZ, PT ;  /* 0x000000ff0900720c */ /* 0x000fda0003f06270 */
[----:B------:R-:W-:Y:S05]  /*2f60*/  @!P0 BRA `(.L_x_337) ;  /* 0x0000000000208947 */ /* 0x000fea0003800000 */
[----:B0-----:R-:W-:-:S06]  /*2f70*/  IMAD.WIDE.U32 R8, R9, 0x4, R4 ;  /* 0x0000000409087825 */ /* 0x001fcc00078e0004 */
[----:B------:R-:W3:Y:S01]  /*2f80*/  LDG.E.CONSTANT R8, desc[UR8][R8.64] ;  /* 0x0000000808087981 */ /* 0x000ee2000c1e9900 */
[----:B------:R-:W0:Y:S01]  /*2f90*/  S2UR UR6, SR_CgaCtaId ;  /* 0x00000000000679c3 */ /* 0x000e220000008800 */
[----:B------:R-:W-:Y:S02]  /*2fa0*/  UMOV UR5, 0x400 ;  /* 0x0000040000057882 */ /* 0x000fe40000000000 */
[----:B0-----:R-:W-:-:S06]  /*2fb0*/  ULEA UR5, UR6, UR5, 0x18 ;  /* 0x0000000506057291 */ /* 0x001fcc000f8ec0ff */
[----:B------:R-:W-:-:S05]  /*2fc0*/  LEA R2, R2, UR5, 0x2 ;  /* 0x0000000502027c11 */ /* 0x000fca000f8e10ff */
[----:B------:R-:W3:Y:S02]  /*2fd0*/  LDS R11, [R2] ;  /* 0x00000000020b7984 */ /* 0x000ee40000000800 */
[----:B---3--:R-:W-:-:S07]  /*2fe0*/  FFMA R10, R11, R8, R10 ;  /* 0x000000080b0a7223 */ /* 0x008fce000000000a */
.L_x_337:
[----:B------:R-:W-:Y:S05]  /*2ff0*/  BSYNC.RECONVERGENT B1 ;  /* 0x0000000000017941 */ /* 0x000fea0003800200 */
.L_x_335:
[----:B--2---:R-:W-:-:S05]  /*3000*/  IMAD.WIDE R2, R3, 0x4, R6 ;  /* 0x0000000403027825 */ /* 0x004fca00078e0206 */
[----:B------:R3:W-:Y:S02]  /*3010*/  STG.E desc[UR8][R2.64], R10 ;  /* 0x0000000a02007986 */ /* 0x0007e4000c101908 */
.L_x_334:
[----:B-1----:R-:W-:Y:S05]  /*3020*/  BSYNC.RECONVERGENT B0 ;  /* 0x0000000000007941 */ /* 0x002fea0003800200 */
.L_x_333:
[----:B------:R-:W-:Y:S05]  /*3030*/  BRA.U UP0, `(.L_x_340) ;  /* 0xfffffff500487547 */ /* 0x000fea000b83ffff */
[----:B------:R-:W-:Y:S05]  /*3040*/  EXIT ;  /* 0x000000000000794d */ /* 0x000fea0003800000 */
.L_x_341:
        /* <DEDUP_REMOVED lines=11> */
.L_x_364:


//--------------------- .text._ZN17signal_processing7kernels17fir_filter_kernelEPKfS2_Pfii --------------------------
	.section	.text._ZN17signal_processing7kernels17fir_filter_kernelEPKfS2_Pfii,"ax",@progbits
	.align	128
        .global         _ZN17signal_processing7kernels17fir_filter_kernelEPKfS2_Pfii
        .type           _ZN17signal_processing7kernels17fir_filter_kernelEPKfS2_Pfii,@function
        .size           _ZN17signal_processing7kernels17fir_filter_kernelEPKfS2_Pfii,(.L_x_365 - _ZN17signal_processing7kernels17fir_filter_kernelEPKfS2_Pfii)
        .other          _ZN17signal_processing7kernels17fir_filter_kernelEPKfS2_Pfii,@"STO_CUDA_ENTRY STV_DEFAULT"
_ZN17signal_processing7kernels17fir_filter_kernelEPKfS2_Pfii:
.text._ZN17signal_processing7kernels17fir_filter_kernelEPKfS2_Pfii:
        /* <DEDUP_REMOVED lines=9> */
[----:B------:R-:W-:Y:S01]  /*0090*/  HFMA2 R2, -RZ, RZ, 0, 0 ;  /* 0x00000000ff027431 */ /* 0x000fe200000001ff */
[----:B------:R-:W1:Y:S01]  /*00a0*/  LDCU.64 UR8, c[0x0][0x358] ;  /* 0x00006b00ff0877ac */ /* 0x000e620008000a00 */
[----:B0-----:R-:W-:-:S09]  /*00b0*/  UISETP.GE.AND UP0, UPT, UR4, 0x1, UPT ;  /* 0x000000010400788c */ /* 0x001fd2000bf06270 */
[----:B-1----:R-:W-:Y:S05]  /*00c0*/  BRA.U !UP0, `(.L_x_342) ;  /* 0x0000000908447547 */ /* 0x002fea000b800000 */
[----:B------:R-:W-:Y:S01]  /*00d0*/  UISETP.GE.U32.AND UP0, UPT, UR4, 0x8, UPT ;  /* 0x000000080400788c */ /* 0x000fe2000bf06070 */
[----:B------:R-:W-:Y:S01]  /*00e0*/  CS2R R2, SRZ ;  /* 0x0000000000027805 */ /* 0x000fe2000001ff00 */
[----:B------:R-:W-:-:S04]  /*00f0*/  ULOP3.LUT UR5, UR4, 0x7, URZ, 0xc0, !UPT ;  /* 0x0000000704057892 */ /* 0x000fc8000f8ec0ff */
[----:B------:R-:W-:-:S03]  /*0100*/  UISETP.NE.AND UP1, UPT, UR5, URZ, UPT ;  /* 0x000000ff0500728c */ /* 0x000fc6000bf25270 */
[----:B------:R-:W-:Y:S08]  /*0110*/  BRA.U !UP0, `(.L_x_343) ;  /* 0x0000000508087547 */ /* 0x000ff0000b800000 */
[----:B------:R-:W-:Y:S01]  /*0120*/  ULOP3.LUT UR4, UR4, 0x7ffffff8, URZ, 0xc0, !UPT ;  /* 0x7ffffff804047892 */ /* 0x000fe2000f8ec0ff */
[----:B------:R-:W-:Y:S01]  /*0130*/  HFMA2 R5, -RZ, RZ, 0, 0 ;  /* 0x00000000ff057431 */ /* 0x000fe200000001ff */
[----:B------:R-:W-:-:S04]  /*0140*/  MOV R2, RZ ;  /* 0x000000ff00027202 */ /* 0x000fc80000000f00 */
[----:B------:R-:W-:-:S07]  /*0150*/  MOV R3, UR4 ;  /* 0x0000000400037c02 */ /* 0x000fce0008000f00 */
.L_x_344:
[----:B------:R-:W-:Y:S01]  /*0160*/  IADD3 R15, PT, PT, R0, -R5, RZ ;  /* 0x80000005000f7210 */ /* 0x000fe20007ffe0ff */
[----:B------:R-:W0:Y:S03]  /*0170*/  LDC.64 R10, c[0x0][0x388] ;  /* 0x0000e200ff0a7b82 */ /* 0x000e260000000a00 */
[----:B------:R-:W-:-:S13]  /*0180*/  ISETP.GE.AND P6, PT, R15, RZ, PT ;  /* 0x000000ff0f00720c */ /* 0x000fda0003fc6270 */
[----:B------:R-:W1:Y:S01]  /*0190*/  @P6 LDC.64 R8, c[0x0][0x380] ;  /* 0x0000e000ff086b82 */ /* 0x000e620000000a00 */
[----:B0-----:R-:W-:-:S05]  /*01a0*/  IMAD.WIDE.U32 R10, R5, 0x4, R10 ;  /* 0x00000004050a7825 */ /* 0x001fca00078e000a */
[----:B------:R-:W2:Y:S01]  /*01b0*/  @P6 LDG.E.CONSTANT R13, desc[UR8][R10.64] ;  /* 0x000000080a0d6981 */ /* 0x000ea2000c1e9900 */
[----:B-1----:R-:W-:-:S05]  /*01c0*/  @P6 IMAD.WIDE.U32 R8, R15, 0x4, R8 ;  /* 0x000000040f086825 */ /* 0x002fca00078e0008 */
[----:B------:R0:W2:Y:S01]  /*01d0*/  @P6 LDG.E.CONSTANT R12, desc[UR8][R8.64] ;  /* 0x00000008080c6981 */ /* 0x0000a2000c1e9900 */
[----:B------:R-:W-:Y:S01]  /*01e0*/  LOP3.LUT R7, RZ, R5, RZ, 0x33, !PT ;  /* 0x00000005ff077212 */ /* 0x000fe200078e33ff */
[----:B------:R-:W-:-:S03]  /*01f0*/  VIADD R29, R15, 0xfffffffe ;  /* 0xfffffffe0f1d7836 */ /* 0x000fc60000000000 */
[----:B------:R-:W-:-:S04]  /*0200*/  IADD3 R24, PT, PT, R0, R7, RZ ;  /* 0x0000000700187210 */ /* 0x000fc80007ffe0ff */
[----:B------:R-:W-:Y:S02]  /*0210*/  ISETP.GE.AND P0, PT, R24, RZ, PT ;  /* 0x000000ff1800720c */ /* 0x000fe40003f06270 */
[----:B------:R-:W-:Y:S02]  /*0220*/  IADD3 R27, PT, PT, R15, -0x3, RZ ;  /* 0xfffffffd0f1b7810 */ /* 0x000fe40007ffe0ff */
[----:B------:R-:W-:Y:S02]  /*0230*/  ISETP.GE.AND P1, PT, R29, RZ, PT ;  /* 0x000000ff1d00720c */ /* 0x000fe40003f26270 */
[----:B------:R-:W-:Y:S02]  /*0240*/  IADD3 R25, PT, PT, R15, -0x4, RZ ;  /* 0xfffffffc0f197810 */ /* 0x000fe40007ffe0ff */
[----:B------:R-:W-:Y:S02]  /*0250*/  ISETP.GE.AND P2, PT, R27, RZ, PT ;  /* 0x000000ff1b00720c */ /* 0x000fe40003f46270 */
[----:B------:R-:W-:-:S02]  /*0260*/  IADD3 R7, PT, PT, R15, -0x5, RZ ;  /* 0xfffffffb0f077810 */ /* 0x000fc40007ffe0ff */
[----:B------:R-:W-:Y:S01]  /*0270*/  ISETP.GE.AND P3, PT, R25, RZ, PT ;  /* 0x000000ff1900720c */ /* 0x000fe20003f66270 */
[----:B------:R-:W1:Y:S01]  /*0280*/  @P0 LDC.64 R20, c[0x0][0x380] ;  /* 0x0000e000ff140b82 */ /* 0x000e620000000a00 */
[----:B------:R-:W-:Y:S02]  /*0290*/  IADD3 R6, PT, PT, R15, -0x6, RZ ;  /* 0xfffffffa0f067810 */ /* 0x000fe40007ffe0ff */
[----:B------:R-:W-:Y:S01]  /*02a0*/  ISETP.GE.AND P4, PT, R7, RZ, PT ;  /* 0x000000ff0700720c */ /* 0x000fe20003f86270 */
[----:B------:R-:W-:Y:S01]  /*02b0*/  VIADD R4, R15, 0xfffffff9 ;  /* 0xfffffff90f047836 */ /* 0x000fe20000000000 */
[----:B------:R-:W-:-:S03]  /*02c0*/  ISETP.GE.AND P5, PT, R6, RZ, PT ;  /* 0x000000ff0600720c */ /* 0x000fc60003fa6270 */
[----:B------:R-:W3:Y:S08]  /*02d0*/  @P1 LDC.64 R22, c[0x0][0x380] ;  /* 0x0000e000ff161b82 */ /* 0x000ef00000000a00 */
[----:B0-----:R-:W0:Y:S08]  /*02e0*/  @P2 LDC.64 R8, c[0x0][0x380] ;  /* 0x0000e000ff082b82 */ /* 0x001e300000000a00 */
[----:B------:R-:W4:Y:S08]  /*02f0*/  @P3 LDC.64 R18, c[0x0][0x380] ;  /* 0x0000e000ff123b82 */ /* 0x000f300000000a00 */
[----:B------:R-:W5:Y:S01]  /*0300*/  @P4 LDC.64 R16, c[0x0][0x380] ;  /* 0x0000e000ff104b82 */ /* 0x000f620000000a00 */
[----:B-1----:R-:W-:-:S07]  /*0310*/  @P0 IMAD.WIDE.U32 R20, R24, 0x4, R20 ;  /* 0x0000000418140825 */ /* 0x002fce00078e0014 */
[----:B------:R-:W1:Y:S01]  /*0320*/  @P5 LDC.64 R14, c[0x0][0x380] ;  /* 0x0000e000ff0e5b82 */ /* 0x000e620000000a00 */
[----:B---3--:R-:W-:Y:S01]  /*0330*/  @P1 IMAD.WIDE.U32 R22, R29, 0x4, R22 ;  /* 0x000000041d161825 */ /* 0x008fe200078e0016 */
[----:B------:R-:W3:Y:S04]  /*0340*/  @P0 LDG.E.CONSTANT R20, desc[UR8][R20.64] ;  /* 0x0000000814140981 */ /* 0x000ee8000c1e9900 */
[----:B------:R-:W3:Y:S01]  /*0350*/  @P0 LDG.E.CONSTANT R29, desc[UR8][R10.64+0x4] ;  /* 0x000004080a1d0981 */ /* 0x000ee2000c1e9900 */
[----:B0-----:R-:W-:-:S03]  /*0360*/  @P2 IMAD.WIDE.U32 R8, R27, 0x4, R8 ;  /* 0x000000041b082825 */ /* 0x001fc600078e0008 */
[----:B------:R-:W3:Y:S01]  /*0370*/  @P1 LDG.E.CONSTANT R22, desc[UR8][R22.64] ;  /* 0x0000000816161981 */ /* 0x000ee2000c1e9900 */
[----:B----4-:R-:W-:-:S03]  /*0380*/  @P3 IMAD.WIDE.U32 R18, R25, 0x4, R18 ;  /* 0x0000000419123825 */ /* 0x010fc600078e0012 */
[----:B------:R-:W4:Y:S01]  /*0390*/  @P1 LDG.E.CONSTANT R27, desc[UR8][R10.64+0x8] ;  /* 0x000008080a1b1981 */ /* 0x000f22000c1e9900 */
[----:B-----5:R-:W-:-:S03]  /*03a0*/  @P4 IMAD.WIDE.U32 R16, R7, 0x4, R16 ;  /* 0x0000000407104825 */ /* 0x020fc600078e0010 */
[----:B------:R-:W5:Y:S04]  /*03b0*/  @P2 LDG.E.CONSTANT R8, desc[UR8][R8.64] ;  /* 0x0000000808082981 */ /* 0x000f68000c1e9900 */
[----:B------:R-:W5:Y:S01]  /*03c0*/  @P2 LDG.E.CONSTANT R25, desc[UR8][R10.64+0xc] ;  /* 0x00000c080a192981 */ /* 0x000f62000c1e9900 */
[----:B-1----:R-:W-:-:S03]  /*03d0*/  @P5 IMAD.WIDE.U32 R14, R6, 0x4, R14 ;  /* 0x00000004060e5825 */ /* 0x002fc600078e000e */
[----:B------:R-:W5:Y:S04]  /*03e0*/  @P3 LDG.E.CONSTANT R18, desc[UR8][R18.64] ;  /* 0x0000000812123981 */ /* 0x000f68000c1e9900 */
[----:B------:R-:W5:Y:S04]  /*03f0*/  @P3 LDG.E.CONSTANT R7, desc[UR8][R10.64+0x10] ;  /* 0x000010080a073981 */ /* 0x000f68000c1e9900 */
[----:B------:R-:W5:Y:S04]  /*0400*/  @P4 LDG.E.CONSTANT R16, desc[UR8][R16.64] ;  /* 0x0000000810104981 */ /* 0x000f68000c1e9900 */
[----:B------:R-:W5:Y:S04]  /*0410*/  @P4 LDG.E.CONSTANT R21, desc[UR8][R10.64+0x14] ;  /* 0x000014080a154981 */ /* 0x000f68000c1e9900 */
[----:B------:R-:W5:Y:S04]  /*0420*/  @P5 LDG.E.CONSTANT R14, desc[UR8][R14.64] ;  /* 0x000000080e0e5981 */ /* 0x000f68000c1e9900 */
[----:B------:R-:W5:Y:S01]  /*0430*/  @P5 LDG.E.CONSTANT R23, desc[UR8][R10.64+0x18] ;  /* 0x000018080a175981 */ /* 0x000f62000c1e9900 */
[----:B--2---:R-:W-:Y:S01]  /*0440*/  @P6 FFMA R2, R13, R12, R2 ;  /* 0x0000000c0d026223 */ /* 0x004fe20000000002 */
[----:B------:R-:W-:-:S13]  /*0450*/  ISETP.GE.AND P6, PT, R4, RZ, PT ;  /* 0x000000ff0400720c */ /* 0x000fda0003fc6270 */
[----:B------:R-:W0:Y:S01]  /*0460*/  @P6 LDC.64 R12, c[0x0][0x380] ;  /* 0x0000e000ff0c6b82 */ /* 0x000e220000000a00 */
[----:B------:R-:W2:Y:S01]  /*0470*/  @P6 LDG.E.CONSTANT R9, desc[UR8][R10.64+0x1c] ;  /* 0x00001c080a096981 */ /* 0x000ea2000c1e9900 */
[----:B0-----:R-:W-:-:S06]  /*0480*/  @P6 IMAD.WIDE.U32 R12, R4, 0x4, R12 ;  /* 0x00000004040c6825 */ /* 0x001fcc00078e000c */
[----:B------:R-:W2:Y:S01]  /*0490*/  @P6 LDG.E.CONSTANT R12, desc[UR8][R12.64] ;  /* 0x000000080c0c6981 */ /* 0x000ea2000c1e9900 */
[----:B------:R-:W-:Y:S01]  /*04a0*/  IADD3 R5, PT, PT, R5, 0x8, RZ ;  /* 0x0000000805057810 */ /* 0x000fe20007ffe0ff */
[----:B---3--:R-:W-:-:S03]  /*04b0*/  @P0 FFMA R2, R29, R20, R2 ;  /* 0x000000141d020223 */ /* 0x008fc60000000002 */
[----:B------:R-:W-:Y:S01]  /*04c0*/  ISETP.NE.AND P0, PT, R5, R3, PT ;  /* 0x000000030500720c */ /* 0x000fe20003f05270 */
[----:B----4-:R-:W-:-:S04]  /*04d0*/  @P1 FFMA R2, R27, R22, R2 ;  /* 0x000000161b021223 */ /* 0x010fc80000000002 */
[----:B-----5:R-:W-:-:S04]  /*04e0*/  @P2 FFMA R2, R25, R8, R2 ;  /* 0x0000000819022223 */ /* 0x020fc80000000002 */
[----:B------:R-:W-:-:S04]  /*04f0*/  @P3 FFMA R2, R7, R18, R2 ;  /* 0x0000001207023223 */ /* 0x000fc80000000002 */
[----:B------:R-:W-:-:S04]  /*0500*/  @P4 FFMA R2, R21, R16, R2 ;  /* 0x0000001015024223 */ /* 0x000fc80000000002 */
[----:B------:R-:W-:-:S04]  /*0510*/  @P5 FFMA R2, R23, R14, R2 ;  /* 0x0000000e17025223 */ /* 0x000fc80000000002 */
[----:B--2---:R-:W-:Y:S01]  /*0520*/  @P6 FFMA R2, R9, R12, R2 ;  /* 0x0000000c09026223 */ /* 0x004fe20000000002 */
[----:B------:R-:W-:Y:S06]  /*0530*/  @P0 BRA `(.L_x_344) ;  /* 0xfffffffc00080947 */ /* 0x000fec000383ffff */
.L_x_343:
[----:B------:R-:W-:Y:S05]  /*0540*/  BRA.U !UP1, `(.L_x_342) ;  /* 0x0000000509247547 */ /* 0x000fea000b800000 */
[----:B------:R-:W0:Y:S01]  /*0550*/  LDCU UR4, c[0x0][0x39c] ;  /* 0x00007380ff0477ac */ /* 0x000e220008000800 */
[----:B------:R-:W-:Y:S02]  /*0560*/  UISETP.GE.U32.AND UP0, UPT, UR5, 0x4, UPT ;  /* 0x000000040500788c */ /* 0x000fe4000bf06070 */
[----:B0-----:R-:W-:-:S04]  /*0570*/  ULOP3.LUT UR6, UR4, 0x3, URZ, 0xc0, !UPT ;  /* 0x0000000304067892 */ /* 0x001fc8000f8ec0ff */
[----:B------:R-:W-:-:S03]  /*0580*/  UISETP.NE.AND UP1, UPT, UR6, URZ, UPT ;  /* 0x000000ff0600728c */ /* 0x000fc6000bf25270 */
[----:B------:R-:W-:Y:S08]  /*0590*/  BRA.U !UP0, `(.L_x_345) ;  /* 0x0000000108807547 */ /* 0x000ff0000b800000 */
[CC--:B------:R-:W-:Y:S01]  /*05a0*/  IADD3 R17, PT, PT, R0.reuse, -R3.reuse, RZ ;  /* 0x8000000300117210 */ /* 0x0c0fe20007ffe0ff */
[----:B------:R-:W0:Y:S01]  /*05b0*/  LDC.64 R6, c[0x0][0x388] ;  /* 0x0000e200ff067b82 */ /* 0x000e220000000a00 */
[----:B------:R-:W-:Y:S02]  /*05c0*/  LOP3.LUT R5, RZ, R3, RZ, 0x33, !PT ;  /* 0x00000003ff057212 */ /* 0x000fe400078e33ff */
[C---:B------:R-:W-:Y:S01]  /*05d0*/  ISETP.GE.AND P0, PT, R17.reuse, RZ, PT ;  /* 0x000000ff1100720c */ /* 0x040fe20003f06270 */
[C---:B------:R-:W-:Y:S01]  /*05e0*/  VIADD R11, R17.reuse, 0xfffffffd ;  /* 0xfffffffd110b7836 */ /* 0x040fe20000000000 */
[----:B------:R-:W-:Y:S02]  /*05f0*/  IADD3 R19, PT, PT, R0, R5, RZ ;  /* 0x0000000500137210 */ /* 0x000fe40007ffe0ff */
[----:B------:R-:W-:Y:S02]  /*0600*/  IADD3 R21, PT, PT, R17, -0x2, RZ ;  /* 0xfffffffe11157810 */ /* 0x000fe40007ffe0ff */
[----:B------:R-:W-:-:S02]  /*0610*/  ISETP.GE.AND P1, PT, R19, RZ, PT ;  /* 0x000000ff1300720c */ /* 0x000fc40003f26270 */
[----:B------:R-:W-:Y:S02]  /*0620*/  ISETP.GE.AND P2, PT, R21, RZ, PT ;  /* 0x000000ff1500720c */ /* 0x000fe40003f46270 */
[----:B------:R-:W-:-:S03]  /*0630*/  ISETP.GE.AND P3, PT, R11, RZ, PT ;  /* 0x000000ff0b00720c */ /* 0x000fc60003f66270 */
[----:B------:R-:W1:Y:S08]  /*0640*/  @P0 LDC.64 R12, c[0x0][0x380] ;  /* 0x0000e000ff0c0b82 */ /* 0x000e700000000a00 */
[----:B------:R-:W2:Y:S01]  /*0650*/  @P1 LDC.64 R14, c[0x0][0x380] ;  /* 0x0000e000ff0e1b82 */ /* 0x000ea20000000a00 */
[----:B0-----:R-:W-:-:S07]  /*0660*/  IMAD.WIDE.U32 R6, R3, 0x4, R6 ;  /* 0x0000000403067825 */ /* 0x001fce00078e0006 */
[----:B------:R-:W0:Y:S08]  /*0670*/  @P2 LDC.64 R8, c[0x0][0x380] ;  /* 0x0000e000ff082b82 */ /* 0x000e300000000a00 */
[----:B------:R-:W3:Y:S01]  /*0680*/  @P3 LDC.64 R4, c[0x0][0x380] ;  /* 0x0000e000ff043b82 */ /* 0x000ee20000000a00 */
[----:B-1----:R-:W-:Y:S02]  /*0690*/  @P0 IMAD.WIDE.U32 R12, R17, 0x4, R12 ;  /* 0x00000004110c0825 */ /* 0x002fe400078e000c */
[----:B------:R-:W4:Y:S04]  /*06a0*/  @P0 LDG.E.CONSTANT R17, desc[UR8][R6.64] ;  /* 0x0000000806110981 */ /* 0x000f28000c1e9900 */
[----:B------:R-:W4:Y:S01]  /*06b0*/  @P0 LDG.E.CONSTANT R12, desc[UR8][R12.64] ;  /* 0x000000080c0c0981 */ /* 0x000f22000c1e9900 */
[----:B--2---:R-:W-:-:S03]  /*06c0*/  @P1 IMAD.WIDE.U32 R14, R19, 0x4, R14 ;  /* 0x00000004130e1825 */ /* 0x004fc600078e000e */
[----:B------:R-:W2:Y:S04]  /*06d0*/  @P1 LDG.E.CONSTANT R19, desc[UR8][R6.64+0x4] ;  /* 0x0000040806131981 */ /* 0x000ea8000c1e9900 */
[----:B------:R-:W2:Y:S01]  /*06e0*/  @P1 LDG.E.CONSTANT R14, desc[UR8][R14.64] ;  /* 0x000000080e0e1981 */ /* 0x000ea2000c1e9900 */
[----:B0-----:R-:W-:-:S03]  /*06f0*/  @P2 IMAD.WIDE.U32 R8, R21, 0x4, R8 ;  /* 0x0000000415082825 */ /* 0x001fc600078e0008 */
[----:B------:R-:W5:Y:S04]  /*0700*/  @P3 LDG.E.CONSTANT R21, desc[UR8][R6.64+0xc] ;  /* 0x00000c0806153981 */ /* 0x000f68000c1e9900 */
[----:B------:R-:W5:Y:S01]  /*0710*/  @P2 LDG.E.CONSTANT R8, desc[UR8][R8.64] ;  /* 0x0000000808082981 */ /* 0x000f62000c1e9900 */
[----:B---3--:R-:W-:-:S03]  /*0720*/  @P3 IMAD.WIDE.U32 R4, R11, 0x4, R4 ;  /* 0x000000040b043825 */ /* 0x008fc600078e0004 */
[----:B------:R-:W5:Y:S04]  /*0730*/  @P2 LDG.E.CONSTANT R11, desc[UR8][R6.64+0x8] ;  /* 0x00000808060b2981 */ /* 0x000f68000c1e9900 */
[----:B------:R-:W3:Y:S01]  /*0740*/  @P3 LDG.E.CONSTANT R4, desc[UR8][R4.64] ;  /* 0x0000000804043981 */ /* 0x000ee2000c1e9900 */
[----:B------:R-:W-:Y:S01]  /*0750*/  IADD3 R3, PT, PT, R3, 0x4, RZ ;  /* 0x0000000403037810 */ /* 0x000fe20007ffe0ff */
[----:B----4-:R-:W-:-:S04]  /*0760*/  @P0 FFMA R2, R17, R12, R2 ;  /* 0x0000000c11020223 */ /* 0x010fc80000000002 */
[----:B--2---:R-:W-:-:S04]  /*0770*/  @P1 FFMA R2, R19, R14, R2 ;  /* 0x0000000e13021223 */ /* 0x004fc80000000002 */
[----:B-----5:R-:W-:-:S04]  /*0780*/  @P2 FFMA R2, R11, R8, R2 ;  /* 0x000000080b022223 */ /* 0x020fc80000000002 */
[----:B---3--:R-:W-:-:S07]  /*0790*/  @P3 FFMA R2, R21, R4, R2 ;  /* 0x0000000415023223 */ /* 0x008fce0000000002 */
.L_x_345:
[----:B------:R-:W-:Y:S05]  /*07a0*/  BRA.U !UP1, `(.L_x_342) ;  /* 0x00000001098c7547 */ /* 0x000fea000b800000 */
[----:B------:R-:W-:Y:S02]  /*07b0*/  UISETP.NE.AND UP0, UPT, UR6, 0x1, UPT ;  /* 0x000000010600788c */ /* 0x000fe4000bf05270 */
[----:B------:R-:W-:-:S04]  /*07c0*/  ULOP3.LUT UR4, UR4, 0x1, URZ, 0xc0, !UPT ;  /* 0x0000000104047892 */ /* 0x000fc8000f8ec0ff */
[----:B------:R-:W-:-:S03]  /*07d0*/  UISETP.NE.U32.AND UP1, UPT, UR4, 0x1, UPT ;  /* 0x000000010400788c */ /* 0x000fc6000bf25070 */
[----:B------:R-:W-:Y:S08]  /*07e0*/  BRA.U !UP0, `(.L_x_346) ;  /* 0x0000000108487547 */ /* 0x000ff0000b800000 */
[CC--:B------:R-:W-:Y:S02]  /*07f0*/  IADD3 R13, PT, PT, R0.reuse, -R3.reuse, RZ ;  /* 0x80000003000d7210 */ /* 0x0c0fe40007ffe0ff */
[----:B------:R-:W-:Y:S02]  /*0800*/  LOP3.LUT R5, RZ, R3, RZ, 0x33, !PT ;  /* 0x00000003ff057212 */ /* 0x000fe400078e33ff */
[----:B------:R-:W-:Y:S02]  /*0810*/  ISETP.GE.AND P0, PT, R13, RZ, PT ;  /* 0x000000ff0d00720c */ /* 0x000fe40003f06270 */
[----:B------:R-:W-:Y:S02]  /*0820*/  IADD3 R15, PT, PT, R0, R5, RZ ;  /* 0x00000005000f7210 */ /* 0x000fe40007ffe0ff */
[----:B------:R-:W0:Y:S02]  /*0830*/  LDC.64 R4, c[0x0][0x388] ;  /* 0x0000e200ff047b82 */ /* 0x000e240000000a00 */
[----:B------:R-:W-:-:S07]  /*0840*/  ISETP.GE.AND P1, PT, R15, RZ, PT ;  /* 0x000000ff0f00720c */ /* 0x000fce0003f26270 */
[----:B------:R-:W1:Y:S08]  /*0850*/  @P0 LDC.64 R6, c[0x0][0x380] ;  /* 0x0000e000ff060b82 */ /* 0x000e700000000a00 */
[----:B------:R-:W2:Y:S01]  /*0860*/  @P1 LDC.64 R10, c[0x0][0x380] ;  /* 0x0000e000ff0a1b82 */ /* 0x000ea20000000a00 */
[----:B0-----:R-:W-:-:S04]  /*0870*/  IMAD.WIDE.U32 R8, R3, 0x4, R4 ;  /* 0x0000000403087825 */ /* 0x001fc800078e0004 */
[----:B-1----:R-:W-:Y:S02]  /*0880*/  @P0 IMAD.WIDE.U32 R4, R13, 0x4, R6 ;  /* 0x000000040d040825 */ /* 0x002fe400078e0006 */
[----:B------:R-:W3:Y:S04]  /*0890*/  @P0 LDG.E.CONSTANT R13, desc[UR8][R8.64] ;  /* 0x00000008080d0981 */ /* 0x000ee8000c1e9900 */
[----:B------:R-:W3:Y:S01]  /*08a0*/  @P0 LDG.E.CONSTANT R4, desc[UR8][R4.64] ;  /* 0x0000000804040981 */ /* 0x000ee2000c1e9900 */
[----:B--2---:R-:W-:-:S03]  /*08b0*/  @P1 IMAD.WIDE.U32 R6, R15, 0x4, R10 ;  /* 0x000000040f061825 */ /* 0x004fc600078e000a */
[----:B------:R-:W2:Y:S04]  /*08c0*/  @P1 LDG.E.CONSTANT R11, desc[UR8][R8.64+0x4] ;  /* 0x00000408080b1981 */ /* 0x000ea8000c1e9900 */
[----:B------:R-:W2:Y:S01]  /*08d0*/  @P1 LDG.E.CONSTANT R6, desc[UR8][R6.64] ;  /* 0x0000000806061981 */ /* 0x000ea2000c1e9900 */
[----:B------:R-:W-:Y:S01]  /*08e0*/  IADD3 R3, PT, PT, R3, 0x2, RZ ;  /* 0x0000000203037810 */ /* 0x000fe20007ffe0ff */
[----:B---3--:R-:W-:-:S04]  /*08f0*/  @P0 FFMA R2, R13, R4, R2 ;  /* 0x000000040d020223 */ /* 0x008fc80000000002 */
[----:B--2---:R-:W-:-:S07]  /*0900*/  @P1 FFMA R2, R11, R6, R2 ;  /* 0x000000060b021223 */ /* 0x004fce0000000002 */
.L_x_346:
[----:B------:R-:W-:Y:S05]  /*0910*/  BRA.U UP1, `(.L_x_342) ;  /* 0x0000000101307547 */ /* 0x000fea000b800000 */
[----:B------:R-:W-:Y:S01]  /*0920*/  IADD3 R9, PT, PT, R0, -R3, RZ ;  /* 0x8000000300097210 */ /* 0x000fe20007ffe0ff */
[----:B------:R-:W-:Y:S03]  /*0930*/  BSSY.RECONVERGENT B0, `(.L_x_342) ;  /* 0x000000a000007945 */ /* 0x000fe60003800200 */
[----:B------:R-:W-:-:S13]  /*0940*/  ISETP.GE.AND P0, PT, R9, RZ, PT ;  /* 0x000000ff0900720c */ /* 0x000fda0003f06270 */
[----:B------:R-:W-:Y:S05]  /*0950*/  @!P0 BRA `(.L_x_347) ;  /* 0x00000000001c8947 */ /* 0x000fea0003800000 */
[----:B------:R-:W0:Y:S08]  /*0960*/  LDC.64 R4, c[0x0][0x388] ;  /* 0x0000e200ff047b82 */ /* 0x000e300000000a00 */
[----:B------:R-:W1:Y:S01]  /*0970*/  LDC.64 R6, c[0x0][0x380] ;  /* 0x0000e000ff067b82 */ /* 0x000e620000000a00 */
[----:B0-----:R-:W-:-:S06]  /*0980*/  IMAD.WIDE.U32 R4, R3, 0x4, R4 ;  /* 0x0000000403047825 */ /* 0x001fcc00078e0004 */
[----:B------:R-:W2:Y:S01]  /*0990*/  LDG.E.CONSTANT R5, desc[UR8][R4.64] ;  /* 0x0000000804057981 */ /* 0x000ea2000c1e9900 */
[----:B-1----:R-:W-:-:S06]  /*09a0*/  IMAD.WIDE.U32 R6, R9, 0x4, R6 ;  /* 0x0000000409067825 */ /* 0x002fcc00078e0006 */
[----:B------:R-:W2:Y:S02]  /*09b0*/  LDG.E.CONSTANT R6, desc[UR8][R6.64] ;  /* 0x0000000806067981 */ /* 0x000ea4000c1e9900 */
[----:B--2---:R-:W-:-:S07]  /*09c0*/  FFMA R2, R5, R6, R2 ;  /* 0x0000000605027223 */ /* 0x004fce0000000002 */
.L_x_347:
[----:B------:R-:W-:Y:S05]  /*09d0*/  BSYNC.RECONVERGENT B0 ;  /* 0x0000000000007941 */ /* 0x000fea0003800200 */
.L_x_342:
[----:B------:R-:W0:Y:S02]  /*09e0*/  LDC.64 R4, c[0x0][0x390] ;  /* 0x0000e400ff047b82 */ /* 0x000e240000000a00 */
[----:B0-----:R-:W-:-:S05]  /*09f0*/  IMAD.WIDE R4, R0, 0x4, R4 ;  /* 0x0000000400047825 */ /* 0x001fca00078e0204 */
[----:B------:R-:W-:Y:S01]  /*0a00*/  STG.E desc[UR8][R4.64], R2 ;  /* 0x0000000204007986 */ /* 0x000fe2000c101908 */
[----:B------:R-:W-:Y:S05]  /*0a10*/  EXIT ;  /* 0x000000000000794d */ /* 0x000fea0003800000 */
.L_x_348:
        /* <DEDUP_REMOVED lines=14> */
.L_x_365:


//--------------------- .text._ZN3cub18CUB_300001_SM_10006detail11EmptyKernelIvEEvv --------------------------
	.section	.text._ZN3cub18CUB_300001_SM_10006detail11EmptyKernelIvEEvv,"ax",@progbits
	.align	128
        .global         _ZN3cub18CUB_300001_SM_10006detail11EmptyKernelIvEEvv
        .type           _ZN3cub18CUB_300001_SM_10006detail11EmptyKernelIvEEvv,@function
        .size           _ZN3cub18CUB_300001_SM_10006detail11EmptyKernelIvEEvv,(.L_x_366 - _ZN3cub18CUB_300001_SM_10006detail11EmptyKernelIvEEvv)
        .other          _ZN3cub18CUB_300001_SM_10006detail11EmptyKernelIvEEvv,@"STO_CUDA_ENTRY STV_DEFAULT"
_ZN3cub18CUB_300001_SM_10006detail11EmptyKernelIvEEvv:
.text._ZN3cub18CUB_300001_SM_10006detail11EmptyKernelIvEEvv:
[----:B------:R-:W-:Y:S01]  /*0000*/  LDC R1, c[0x0][0x37c] ;  /* 0x0000df00ff017b82 */ /* 0x000fe20000000800 */
[----:B------:R-:W-:Y:S05]  /*0010*/  EXIT ;  /* 0x000000000000794d */ /* 0x000fea0003800000 */
.L_x_349:
        /* <DEDUP_REMOVED lines=14> */
.L_x_366:


//--------------------- .nv.shared._ZN17signal_processing7kernels23polyphase_filter_kernelEPKfS2_Pfiiib --------------------------
	.section	.nv.shared._ZN17signal_processing7kernels23polyphase_filter_kernelEPKfS2_Pfiiib,"aw",@nobits
	.sectionflags	@""
	.align	16
	.zero		1024


//--------------------- .nv.shared.reserved.0     --------------------------
	.section	.nv.shared.reserved.0,"aw",@nobits
	.weak		__nv_reservedSMEM_offset_0_alias
	.size		__nv_reservedSMEM_offset_0_alias, 0, 64
	.other		__nv_reservedSMEM_offset_0_alias,@"STO_CUDA_RESERVED_SHARED STV_DEFAULT"
__nv_reservedSMEM_offset_0_alias:
	.zero		0
	.zero		64


//--------------------- .nv.global                --------------------------
	.section	.nv.global,"aw",@nobits
.nv.global:
	.type		_ZN34_INTERNAL_7a1e80f1_4_k_cu_5afdd2bd6thrust24THRUST_300001_SM_1000_NS12placeholders2_5E,@object
	.size		_ZN34_INTERNAL_7a1e80f1_4_k_cu_5afdd2bd6thrust24THRUST_300001_SM_1000_NS12placeholders2_5E,(_ZN34_INTERNAL_7a1e80f1_4_k_cu_5afdd2bd4cuda3std3__45__cpo6cbeginE - _ZN34_INTERNAL_7a1e80f1_4_k_cu_5afdd2bd6thrust24THRUST_300001_SM_1000_NS12placeholders2_5E)
_ZN34_INTERNAL_7a1e80f1_4_k_cu_5afdd2bd6thrust24THRUST_300001_SM_1000_NS12placeholders2_5E:
	.zero		1
	.type		_ZN34_INTERNAL_7a1e80f1_4_k_cu_5afdd2bd4cuda3std3__45__cpo6cbeginE,@object
	.size		_ZN34_INTERNAL_7a1e80f1_4_k_cu_5afdd2bd4cuda3std3__45__cpo6cbeginE,(_ZN34_INTERNAL_7a1e80f1_4_k_cu_5afdd2bd4cuda3std6ranges3__45__cpo6cbeginE - _ZN34_INTERNAL_7a1e80f1_4_k_cu_5afdd2bd4cuda3std3__45__cpo6cbeginE)
_ZN34_INTERNAL_7a1e80f1_4_k_cu_5afdd2bd4cuda3std3__45__cpo6cbeginE:
	.zero		1
	.type		_ZN34_INTERNAL_7a1e80f1_4_k_cu_5afdd2bd4cuda3std6ranges3__45__cpo6cbeginE,@object
	.size		_ZN34_INTERNAL_7a1e80f1_4_k_cu_5afdd2bd4cuda3std6ranges3__45__cpo6cbeginE,(_ZN34_INTERNAL_7a1e80f1_4_k_cu_5afdd2bd4cuda3std3__48in_placeE - _ZN34_INTERNAL_7a1e80f1_4_k_cu_5afdd2bd4cuda3std6ranges3__45__cpo6cbeginE)
_ZN34_INTERNAL_7a1e80f1_4_k_cu_5afdd2bd4cuda3std6ranges3__45__cpo6cbeginE:
	.zero		1
	.type		_ZN34_INTERNAL_7a1e80f1_4_k_cu_5afdd2bd4cuda3std3__48in_placeE,@object
	.size		_ZN34_INTERNAL_7a1e80f1_4_k_cu_5afdd2bd4cuda3std3__48in_placeE,(_ZN34_INTERNAL_7a1e80f1_4_k_cu_5afdd2bd4cuda3std6ranges3__45__cpo4sizeE - _ZN34_INTERNAL_7a1e80f1_4_k_cu_5afdd2bd4cuda3std3__48in_placeE)
_ZN34_INTERNAL_7a1e80f1_4_k_cu_5afdd2bd4cuda3std3__48in_placeE:
	.zero		1
	.type		_ZN34_INTERNAL_7a1e80f1_4_k_cu_5afdd2bd4cuda3std6ranges3__45__cpo4sizeE,@object
	.size		_ZN34_INTERNAL_7a1e80f1_4_k_cu_5afdd2bd4cuda3std6ranges3__45__cpo4sizeE,(_ZN34_INTERNAL_7a1e80f1_4_k_cu_5afdd2bd6thrust24THRUST_300001_SM_1000_NS12placeholders2_9E - _ZN34_INTERNAL_7a1e80f1_4_k_cu_5afdd2bd4cuda3std6ranges3__45__cpo4sizeE)
_ZN34_INTERNAL_7a1e80f1_4_k_cu_5afdd2bd4cuda3std6ranges3__45__cpo4sizeE:
	.zero		1
	.type		_ZN34_INTERNAL_7a1e80f1_4_k_cu_5afdd2bd6thrust24THRUST_300001_SM_1000_NS12placeholders2_9E,@object
	.size		_ZN34_INTERNAL_7a1e80f1_4_k_cu_5afdd2bd6thrust24THRUST_300001_SM_1000_NS12placeholders2_9E,(_ZN34_INTERNAL_7a1e80f1_4_k_cu_5afdd2bd4cuda3std3__45__cpo7crbeginE - _ZN34_INTERNAL_7a1e80f1_4_k_cu_5afdd2bd6thrust24THRUST_300001_SM_1000_NS12placeholders2_9E)
_ZN34_INTERNAL_7a1e80f1_4_k_cu_5afdd2bd6thrust24THRUST_300001_SM_1000_NS12placeholders2_9E:
	.zero		1
	.type		_ZN34_INTERNAL_7a1e80f1_4_k_cu_5afdd2bd4cuda3std3__45__cpo7crbeginE,@object
	.size		_ZN34_INTERNAL_7a1e80f1_4_k_cu_5afdd2bd4cuda3std3__45__cpo7crbeginE,(_ZN34_INTERNAL_7a1e80f1_4_k_cu_5afdd2bd4cuda3std6ranges3__45__cpo4nextE - _ZN34_INTERNAL_7a1e80f1_4_k_cu_5afdd2bd4cuda3std3__45__cpo7crbeginE)
_ZN34_INTERNAL_7a1e80f1_4_k_cu_5afdd2bd4cuda3std3__45__cpo7crbeginE:
	.zero		1
	.type		_ZN34_INTERNAL_7a1e80f1_4_k_cu_5afdd2bd4cuda3std6ranges3__45__cpo4nextE,@object
	.size		_ZN34_INTERNAL_7a1e80f1_4_k_cu_5afdd2bd4cuda3std6ranges3__45__cpo4nextE,(_ZN34_INTERNAL_7a1e80f1_4_k_cu_5afdd2bd4cuda3std6ranges3__45__cpo4swapE - _ZN34_INTERNAL_7a1e80f1_4_k_cu_5afdd2bd4cuda3std6ranges3__45__cpo4nextE)
_ZN34_INTERNAL_7a1e80f1_4_k_cu_5afdd2bd4cuda3std6ranges3__45__cpo4nextE:
	.zero		1
	.type		_ZN34_INTERNAL_7a1e80f1_4_k_cu_5afdd2bd4cuda3std6ranges3__45__cpo4swapE,@object
	.size		_ZN34_INTERNAL_7a1e80f1_4_k_cu_5afdd2bd4cuda3std6ranges3__45__cpo4swapE,(_ZN34_INTERNAL_7a1e80f1_4_k_cu_5afdd2bd6thrust24THRUST_300001_SM_1000_NS12placeholders2_1E - _ZN34_INTERNAL_7a1e80f1_4_k_cu_5afdd2bd4cuda3std6ranges3__45__cpo4swapE)
_ZN34_INTERNAL_7a1e80f1_4_k_cu_5afdd2bd4cuda3std6ranges3__45__cpo4swapE:
	.zero		1
	.type		_ZN34_INTERNAL_7a1e80f1_4_k_cu_5afdd2bd6thrust24THRUST_300001_SM_1000_NS12placeholders2_1E,@object
	.size		_ZN34_INTERNAL_7a1e80f1_4_k_cu_5afdd2bd6thrust24THRUST_300001_SM_1000_NS12placeholders2_1E,(_ZN34_INTERNAL_7a1e80f1_4_k_cu_5afdd2bd6thrust24THRUST_300001_SM_1000_NS12placeholders2_3E - _ZN34_INTERNAL_7a1e80f1_4_k_cu_5afdd2bd6thrust24THRUST_300001_SM_1000_NS12placeholders2_1E)
_ZN34_INTERNAL_7a1e80f1_4_k_cu_5afdd2bd6thrust24THRUST_300001_SM_1000_NS12placeholders2_1E:
	.zero		1
	.type		_ZN34_INTERNAL_7a1e80f1_4_k_cu_5afdd2bd6thrust24THRUST_300001_SM_1000_NS12placeholders2_3E,@object
	.size		_ZN34_INTERNAL_7a1e80f1_4_k_cu_5afdd2bd6thrust24THRUST_300001_SM_1000_NS12placeholders2_3E,(_ZN34_INTERNAL_7a1e80f1_4_k_cu_5afdd2bd4cuda3std3__45__cpo5beginE - _ZN34_INTERNAL_7a1e80f1_4_k_cu_5afdd2bd6thrust24THRUST_300001_SM_1000_NS12placeholders2_3E)
_ZN34_INTERNAL_7a1e80f1_4_k_cu_5afdd2bd6thrust24THRUST_300001_SM_1000_NS12placeholders2_3E:
	.zero		1
	.type		_ZN34_INTERNAL_7a1e80f1_4_k_cu_5afdd2bd4cuda3std3__45__cpo5beginE,@object
	.size		_ZN34_INTERNAL_7a1e80f1_4_k_cu_5afdd2bd4cuda3std3__45__cpo5beginE,(_ZN34_INTERNAL_7a1e80f1_4_k_cu_5afdd2bd4cuda3std6ranges3__45__cpo5beginE - _ZN34_INTERNAL_7a1e80f1_4_k_cu_5afdd2bd4cuda3std3__45__cpo5beginE)
_ZN34_INTERNAL_7a1e80f1_4_k_cu_5afdd2bd4cuda3std3__45__cpo5beginE:
	.zero		1
	.type		_ZN34_INTERNAL_7a1e80f1_4_k_cu_5afdd2bd4cuda3std6ranges3__45__cpo5beginE,@object
	.size		_ZN34_INTERNAL_7a1e80f1_4_k_cu_5afdd2bd4cuda3std6ranges3__45__cpo5beginE,(_ZN34_INTERNAL_7a1e80f1_4_k_cu_5afdd2bd4cuda3std3__436_GLOBAL__N__7a1e80f1_4_k_cu_5afdd2bd6ignoreE - _ZN34_INTERNAL_7a1e80f1_4_k_cu_5afdd2bd4cuda3std6ranges3__45__cpo5beginE)
_ZN34_INTERNAL_7a1e80f1_4_k_cu_5afdd2bd4cuda3std6ranges3__45__cpo5beginE:
	.zero		1
	.type		_ZN34_INTERNAL_7a1e80f1_4_k_cu_5afdd2bd4cuda3std3__436_GLOBAL__N__7a1e80f1_4_k_cu_5afdd2bd6ignoreE,@object
	.size		_ZN34_INTERNAL_7a1e80f1_4_k_cu_5afdd2bd4cuda3std3__436_GLOBAL__N__7a1e80f1_4_k_cu_5afdd2bd6ignoreE,(_ZN34_INTERNAL_7a1e80f1_4_k_cu_5afdd2bd4cuda3std6ranges3__45__cpo4dataE - _ZN34_INTERNAL_7a1e80f1_4_k_cu_5afdd2bd4cuda3std3__436_GLOBAL__N__7a1e80f1_4_k_cu_5afdd2bd6ignoreE)
_ZN34_INTERNAL_7a1e80f1_4_k_cu_5afdd2bd4cuda3std3__436_GLOBAL__N__7a1e80f1_4_k_cu_5afdd2bd6ignoreE:
	.zero		1
	.type		_ZN34_INTERNAL_7a1e80f1_4_k_cu_5afdd2bd4cuda3std6ranges3__45__cpo4dataE,@object
	.size		_ZN34_INTERNAL_7a1e80f1_4_k_cu_5afdd2bd4cuda3std6ranges3__45__cpo4dataE,(_ZN34_INTERNAL_7a1e80f1_4_k_cu_5afdd2bd6thrust24THRUST_300001_SM_1000_NS12placeholders2_7E - _ZN34_INTERNAL_7a1e80f1_4_k_cu_5afdd2bd4cuda3std6ranges3__45__cpo4dataE)
_ZN34_INTERNAL_7a1e80f1_4_k_cu_5afdd2bd4cuda3std6ranges3__45__cpo4dataE:
	.zero		1
	.type		_ZN34_INTERNAL_7a1e80f1_4_k_cu_5afdd2bd6thrust24THRUST_300001_SM_1000_NS12placeholders2_7E,@object
	.size		_ZN34_INTERNAL_7a1e80f1_4_k_cu_5afdd2bd6thrust24THRUST_300001_SM_1000_NS12placeholders2_7E,(_ZN34_INTERNAL_7a1e80f1_4_k_cu_5afdd2bd4cuda3std3__45__cpo6rbeginE - _ZN34_INTERNAL_7a1e80f1_4_k_cu_5afdd2bd6thrust24THRUST_300001_SM_1000_NS12placeholders2_7E)
_ZN34_INTERNAL_7a1e80f1_4_k_cu_5afdd2bd6thrust24THRUST_300001_SM_1000_NS12placeholders2_7E:
	.zero		1
	.type		_ZN34_INTERNAL_7a1e80f1_4_k_cu_5afdd2bd4cuda3std3__45__cpo6rbeginE,@object
	.size		_ZN34_INTERNAL_7a1e80f1_4_k_cu_5afdd2bd4cuda3std3__45__cpo6rbeginE,(_ZN34_INTERNAL_7a1e80f1_4_k_cu_5afdd2bd4cuda3std6ranges3__45__cpo7advanceE - _ZN34_INTERNAL_7a1e80f1_4_k_cu_5afdd2bd4cuda3std3__45__cpo6rbeginE)
_ZN34_INTERNAL_7a1e80f1_4_k_cu_5afdd2bd4cuda3std3__45__cpo6rbeginE:
	.zero		1
	.type		_ZN34_INTERNAL_7a1e80f1_4_k_cu_5afdd2bd4cuda3std6ranges3__45__cpo7advanceE,@object
	.size		_ZN34_INTERNAL_7a1e80f1_4_k_cu_5afdd2bd4cuda3std6ranges3__45__cpo7advanceE,(_ZN34_INTERNAL_7a1e80f1_4_k_cu_5afdd2bd4cuda3std3__47nulloptE - _ZN34_INTERNAL_7a1e80f1_4_k_cu_5afdd2bd4cuda3std6ranges3__45__cpo7advanceE)
_ZN34_INTERNAL_7a1e80f1_4_k_cu_5afdd2bd4cuda3std6ranges3__45__cpo7advanceE:
	.zero		1
	.type		_ZN34_INTERNAL_7a1e80f1_4_k_cu_5afdd2bd4cuda3std3__47nulloptE,@object
	.size		_ZN34_INTERNAL_7a1e80f1_4_k_cu_5afdd2bd4cuda3std3__47nulloptE,(_ZN34_INTERNAL_7a1e80f1_4_k_cu_5afdd2bd4cuda3std6ranges3__45__cpo8distanceE - _ZN34_INTERNAL_7a1e80f1_4_k_cu_5afdd2bd4cuda3std3__47nulloptE)
_ZN34_INTERNAL_7a1e80f1_4_k_cu_5afdd2bd4cuda3std3__47nulloptE:
	.zero		1
	.type		_ZN34_INTERNAL_7a1e80f1_4_k_cu_5afdd2bd4cuda3std6ranges3__45__cpo8distanceE,@object
	.size		_ZN34_INTERNAL_7a1e80f1_4_k_cu_5afdd2bd4cuda3std6ranges3__45__cpo8distanceE,(_ZN34_INTERNAL_7a1e80f1_4_k_cu_5afdd2bd6thrust24THRUST_300001_SM_1000_NS12placeholders2_6E - _ZN34_INTERNAL_7a1e80f1_4_k_cu_5afdd2bd4cuda3std6ranges3__45__cpo8distanceE)
_ZN34_INTERNAL_7a1e80f1_4_k_cu_5afdd2bd4cuda3std6ranges3__45__cpo8distanceE:
	.zero		1
	.type		_ZN34_INTERNAL_7a1e80f1_4_k_cu_5afdd2bd6thrust24THRUST_300001_SM_1000_NS12placeholders2_6E,@object
	.size		_ZN34_INTERNAL_7a1e80f1_4_k_cu_5afdd2bd6thrust24THRUST_300001_SM_1000_NS12placeholders2_6E,(_ZN34_INTERNAL_7a1e80f1_4_k_cu_5afdd2bd4cuda3std3__45__cpo4cendE - _ZN34_INTERNAL_7a1e80f1_4_k_cu_5afdd2bd6thrust24THRUST_300001_SM_1000_NS12placeholders2_6E)
_ZN34_INTERNAL_7a1e80f1_4_k_cu_5afdd2bd6thrust24THRUST_300001_SM_1000_NS12placeholders2_6E:
	.zero		1
	.type		_ZN34_INTERNAL_7a1e80f1_4_k_cu_5afdd2bd4cuda3std3__45__cpo4cendE,@object
	.size		_ZN34_INTERNAL_7a1e80f1_4_k_cu_5afdd2bd4cuda3std3__45__cpo4cendE,(_ZN34_INTERNAL_7a1e80f1_4_k_cu_5afdd2bd4cuda3std6ranges3__45__cpo4cendE - _ZN34_INTERNAL_7a1e80f1_4_k_cu_5afdd2bd4cuda3std3__45__cpo4cendE)
_ZN34_INTERNAL_7a1e80f1_4_k_cu_5afdd2bd4cuda3std3__45__cpo4cendE:
	.zero		1
	.type		_ZN34_INTERNAL_7a1e80f1_4_k_cu_5afdd2bd4cuda3std6ranges3__45__cpo4cendE,@object
	.size		_ZN34_INTERNAL_7a1e80f1_4_k_cu_5afdd2bd4cuda3std6ranges3__45__cpo4cendE,(_ZN34_INTERNAL_7a1e80f1_4_k_cu_5afdd2bd4cuda3std3__420unreachable_sentinelE - _ZN34_INTERNAL_7a1e80f1_4_k_cu_5afdd2bd4cuda3std6ranges3__45__cpo4cendE)
_ZN34_INTERNAL_7a1e80f1_4_k_cu_5afdd2bd4cuda3std6ranges3__45__cpo4cendE:
	.zero		1
	.type		_ZN34_INTERNAL_7a1e80f1_4_k_cu_5afdd2bd4cuda3std3__420unreachable_sentinelE,@object
	.size		_ZN34_INTERNAL_7a1e80f1_4_k_cu_5afdd2bd4cuda3std3__420unreachable_sentinelE,(_ZN34_INTERNAL_7a1e80f1_4_k_cu_5afdd2bd4cuda3std6ranges3__45__cpo5ssizeE - _ZN34_INTERNAL_7a1e80f1_4_k_cu_5afdd2bd4cuda3std3__420unreachable_sentinelE)
_ZN34_INTERNAL_7a1e80f1_4_k_cu_5afdd2bd4cuda3std3__420unreachable_sentinelE:
	.zero		1
	.type		_ZN34_INTERNAL_7a1e80f1_4_k_cu_5afdd2bd4cuda3std6ranges3__45__cpo5ssizeE,@object
	.size		_ZN34_INTERNAL_7a1e80f1_4_k_cu_5afdd2bd4cuda3std6ranges3__45__cpo5ssizeE,(_ZN34_INTERNAL_7a1e80f1_4_k_cu_5afdd2bd6thrust24THRUST_300001_SM_1000_NS12placeholders3_10E - _ZN34_INTERNAL_7a1e80f1_4_k_cu_5afdd2bd4cuda3std6ranges3__45__cpo5ssizeE)
_ZN34_INTERNAL_7a1e80f1_4_k_cu_5afdd2bd4cuda3std6ranges3__45__cpo5ssizeE:
	.zero		1
	.type		_ZN34_INTERNAL_7a1e80f1_4_k_cu_5afdd2bd6thrust24THRUST_300001_SM_1000_NS12placeholders3_10E,@object
	.size		_ZN34_INTERNAL_7a1e80f1_4_k_cu_5afdd2bd6thrust24THRUST_300001_SM_1000_NS12placeholders3_10E,(_ZN34_INTERNAL_7a1e80f1_4_k_cu_5afdd2bd4cuda3std3__45__cpo5crendE - _ZN34_INTERNAL_7a1e80f1_4_k_cu_5afdd2bd6thrust24THRUST_300001_SM_1000_NS12placeholders3_10E)
_ZN34_INTERNAL_7a1e80f1_4_k_cu_5afdd2bd6thrust24THRUST_300001_SM_1000_NS12placeholders3_10E:
	.zero		1
	.type		_ZN34_INTERNAL_7a1e80f1_4_k_cu_5afdd2bd4cuda3std3__45__cpo5crendE,@object
	.size		_ZN34_INTERNAL_7a1e80f1_4_k_cu_5afdd2bd4cuda3std3__45__cpo5crendE,(_ZN34_INTERNAL_7a1e80f1_4_k_cu_5afdd2bd4cuda3std6ranges3__45__cpo4prevE - _ZN34_INTERNAL_7a1e80f1_4_k_cu_5afdd2bd4cuda3std3__45__cpo5crendE)
_ZN34_INTERNAL_7a1e80f1_4_k_cu_5afdd2bd4cuda3std3__45__cpo5crendE:
	.zero		1
	.type		_ZN34_INTERNAL_7a1e80f1_4_k_cu_5afdd2bd4cuda3std6ranges3__45__cpo4prevE,@object
	.size		_ZN34_INTERNAL_7a1e80f1_4_k_cu_5afdd2bd4cuda3std6ranges3__45__cpo4prevE,(_ZN34_INTERNAL_7a1e80f1_4_k_cu_5afdd2bd4cuda3std6ranges3__45__cpo9iter_moveE - _ZN34_INTERNAL_7a1e80f1_4_k_cu_5afdd2bd4cuda3std6ranges3__45__cpo4prevE)
_ZN34_INTERNAL_7a1e80f1_4_k_cu_5afdd2bd4cuda3std6ranges3__45__cpo4prevE:
	.zero		1
	.type		_ZN34_INTERNAL_7a1e80f1_4_k_cu_5afdd2bd4cuda3std6ranges3__45__cpo9iter_moveE,@object
	.size		_ZN34_INTERNAL_7a1e80f1_4_k_cu_5afdd2bd4cuda3std6ranges3__45__cpo9iter_moveE,(_ZN34_INTERNAL_7a1e80f1_4_k_cu_5afdd2bd6thrust24THRUST_300001_SM_1000_NS12placeholders2_2E - _ZN34_INTERNAL_7a1e80f1_4_k_cu_5afdd2bd4cuda3std6ranges3__45__cpo9iter_moveE)
_ZN34_INTERNAL_7a1e80f1_4_k_cu_5afdd2bd4cuda3std6ranges3__45__cpo9iter_moveE:
	.zero		1
	.type		_ZN34_INTERNAL_7a1e80f1_4_k_cu_5afdd2bd6thrust24THRUST_300001_SM_1000_NS12placeholders2_2E,@object
	.size		_ZN34_INTERNAL_7a1e80f1_4_k_cu_5afdd2bd6thrust24THRUST_300001_SM_1000_NS12placeholders2_2E,(_ZN34_INTERNAL_7a1e80f1_4_k_cu_5afdd2bd6thrust24THRUST_300001_SM_1000_NS12placeholders2_4E - _ZN34_INTERNAL_7a1e80f1_4_k_cu_5afdd2bd6thrust24THRUST_300001_SM_1000_NS12placeholders2_2E)
_ZN34_INTERNAL_7a1e80f1_4_k_cu_5afdd2bd6thrust24THRUST_300001_SM_1000_NS12placeholders2_2E:
	.zero		1
	.type		_ZN34_INTERNAL_7a1e80f1_4_k_cu_5afdd2bd6thrust24THRUST_300001_SM_1000_NS12placeholders2_4E,@object
	.size		_ZN34_INTERNAL_7a1e80f1_4_k_cu_5afdd2bd6thrust24THRUST_300001_SM_1000_NS12placeholders2_4E,(_ZN34_INTERNAL_7a1e80f1_4_k_cu_5afdd2bd4cuda3std3__45__cpo3endE - _ZN34_INTERNAL_7a1e80f1_4_k_cu_5afdd2bd6thrust24THRUST_300001_SM_1000_NS12placeholders2_4E)
_ZN34_INTERNAL_7a1e80f1_4_k_cu_5afdd2bd6thrust24THRUST_300001_SM_1000_NS12placeholders2_4E:
	.zero		1
	.type		_ZN34_INTERNAL_7a1e80f1_4_k_cu_5afdd2bd4cuda3std3__45__cpo3endE,@object
	.size		_ZN34_INTERNAL_7a1e80f1_4_k_cu_5afdd2bd4cuda3std3__45__cpo3endE,(_ZN34_INTERNAL_7a1e80f1_4_k_cu_5afdd2bd4cuda3std6ranges3__45__cpo3endE - _ZN34_INTERNAL_7a1e80f1_4_k_cu_5afdd2bd4cuda3std3__45__cpo3endE)
_ZN34_INTERNAL_7a1e80f1_4_k_cu_5afdd2bd4cuda3std3__45__cpo3endE:
	.zero		1
	.type		_ZN34_INTERNAL_7a1e80f1_4_k_cu_5afdd2bd4cuda3std6ranges3__45__cpo3endE,@object
	.size		_ZN34_INTERNAL_7a1e80f1_4_k_cu_5afdd2bd4cuda3std6ranges3__45__cpo3endE,(_ZN34_INTERNAL_7a1e80f1_4_k_cu_5afdd2bd4cuda3std3__419piecewise_constructE - _ZN34_INTERNAL_7a1e80f1_4_k_cu_5afdd2bd4cuda3std6ranges3__45__cpo3endE)
_ZN34_INTERNAL_7a1e80f1_4_k_cu_5afdd2bd4cuda3std6ranges3__45__cpo3endE:
	.zero		1
	.type		_ZN34_INTERNAL_7a1e80f1_4_k_cu_5afdd2bd4cuda3std3__419piecewise_constructE,@object
	.size		_ZN34_INTERNAL_7a1e80f1_4_k_cu_5afdd2bd4cuda3std3__419piecewise_constructE,(_ZN34_INTERNAL_7a1e80f1_4_k_cu_5afdd2bd4cuda3std6ranges3__45__cpo5cdataE - _ZN34_INTERNAL_7a1e80f1_4_k_cu_5afdd2bd4cuda3std3__419piecewise_constructE)
_ZN34_INTERNAL_7a1e80f1_4_k_cu_5afdd2bd4cuda3std3__419piecewise_constructE:
	.zero		1
	.type		_ZN34_INTERNAL_7a1e80f1_4_k_cu_5afdd2bd4cuda3std6ranges3__45__cpo5cdataE,@object
	.size		_ZN34_INTERNAL_7a1e80f1_4_k_cu_5afdd2bd4cuda3std6ranges3__45__cpo5cdataE,(_ZN34_INTERNAL_7a1e80f1_4_k_cu_5afdd2bd6thrust24THRUST_300001_SM_1000_NS12placeholders2_8E - _ZN34_INTERNAL_7a1e80f1_4_k_cu_5afdd2bd4cuda3std6ranges3__45__cpo5cdataE)
_ZN34_INTERNAL_7a1e80f1_4_k_cu_5afdd2bd4cuda3std6ranges3__45__cpo5cdataE:
	.zero		1
	.type		_ZN34_INTERNAL_7a1e80f1_4_k_cu_5afdd2bd6thrust24THRUST_300001_SM_1000_NS12placeholders2_8E,@object
	.size		_ZN34_INTERNAL_7a1e80f1_4_k_cu_5afdd2bd6thrust24THRUST_300001_SM_1000_NS12placeholders2_8E,(_ZN34_INTERNAL_7a1e80f1_4_k_cu_5afdd2bd4cuda3std3__45__cpo4rendE - _ZN34_INTERNAL_7a1e80f1_4_k_cu_5afdd2bd6thrust24THRUST_300001_SM_1000_NS12placeholders2_8E)
_ZN34_INTERNAL_7a1e80f1_4_k_cu_5afdd2bd6thrust24THRUST_300001_SM_1000_NS12placeholders2_8E:
	.zero		1
	.type		_ZN34_INTERNAL_7a1e80f1_4_k_cu_5afdd2bd4cuda3std3__45__cpo4rendE,@object
	.size		_ZN34_INTERNAL_7a1e80f1_4_k_cu_5afdd2bd4cuda3std3__45__cpo4rendE,(_ZN34_INTERNAL_7a1e80f1_4_k_cu_5afdd2bd4cuda3std6ranges3__45__cpo9iter_swapE - _ZN34_INTERNAL_7a1e80f1_4_k_cu_5afdd2bd4cuda3std3__45__cpo4rendE)
_ZN34_INTERNAL_7a1e80f1_4_k_cu_5afdd2bd4cuda3std3__45__cpo4rendE:
	.zero		1
	.type		_ZN34_INTERNAL_7a1e80f1_4_k_cu_5afdd2bd4cuda3std6ranges3__45__cpo9iter_swapE,@object
	.size		_ZN34_INTERNAL_7a1e80f1_4_k_cu_5afdd2bd4cuda3std6ranges3__45__cpo9iter_swapE,(_ZN34_INTERNAL_7a1e80f1_4_k_cu_5afdd2bd4cuda3std3__48unexpectE - _ZN34_INTERNAL_7a1e80f1_4_k_cu_5afdd2bd4cuda3std6ranges3__45__cpo9iter_swapE)
_ZN34_INTERNAL_7a1e80f1_4_k_cu_5afdd2bd4cuda3std6ranges3__45__cpo9iter_swapE:
	.zero		1
	.type		_ZN34_INTERNAL_7a1e80f1_4_k_cu_5afdd2bd4cuda3std3__48unexpectE,@object
	.size		_ZN34_INTERNAL_7a1e80f1_4_k_cu_5afdd2bd4cuda3std3__48unexpectE,(_ZN34_INTERNAL_7a1e80f1_4_k_cu_5afdd2bd6thrust24THRUST_300001_SM_1000_NS6system6detail10sequential3seqE - _ZN34_INTERNAL_7a1e80f1_4_k_cu_5afdd2bd4cuda3std3__48unexpectE)
_ZN34_INTERNAL_7a1e80f1_4_k_cu_5afdd2bd4cuda3std3__48unexpectE:
	.zero		1
	.type		_ZN34_INTERNAL_7a1e80f1_4_k_cu_5afdd2bd6thrust24THRUST_300001_SM_1000_NS6system6detail10sequential3seqE,@object
	.size		_ZN34_INTERNAL_7a1e80f1_4_k_cu_5afdd2bd6thrust24THRUST_300001_SM_1000_NS6system6detail10sequential3seqE,(.L_29 - _ZN34_INTERNAL_7a1e80f1_4_k_cu_5afdd2bd6thrust24THRUST_300001_SM_1000_NS6system6detail10sequential3seqE)
_ZN34_INTERNAL_7a1e80f1_4_k_cu_5afdd2bd6thrust24THRUST_300001_SM_1000_NS6system6detail10sequential3seqE:
	.zero		1
.L_29:


//--------------------- .nv.shared._ZN17signal_processing7kernels18interpolate_kernelEPKfPfii --------------------------
	.section	.nv.shared._ZN17signal_processing7kernels18interpolate_kernelEPKfPfii,"aw",@nobits
	.sectionflags	@""
	.align	16
	.zero		1024


//--------------------- .nv.shared._ZN17signal_processing7kernels15decimate_kernelEPKfPfii --------------------------
	.section	.nv.shared._ZN17signal_processing7kernels15decimate_kernelEPKfPfii,"aw",@nobits
	.sectionflags	@""
	.align	16
	.zero		1024


//--------------------- .nv.shared._ZN17signal_processing7kernels18nlms_filter_kernelEPKfS2_PfS3_S3_iiff --------------------------
	.section	.nv.shared._ZN17signal_processing7kernels18nlms_filter_kernelEPKfS2_PfS3_S3_iiff,"aw",@nobits
	.sectionflags	@""
	.align	16
	.zero		1024


//--------------------- .nv.shared._ZN17signal_processing7kernels17lms_filter_kernelEPKfS2_PfS3_S3_iif --------------------------
	.section	.nv.shared._ZN17signal_processing7kernels17lms_filter_kernelEPKfS2_PfS3_S3_iif,"aw",@nobits
	.sectionflags	@""
	.align	16
	.zero		1024


//--------------------- .nv.shared._ZN17signal_processing7kernels25median_filter_sm75_kernelEPKfPfii --------------------------
	.section	.nv.shared._ZN17signal_processing7kernels25median_filter_sm75_kernelEPKfPfii,"aw",@nobits
	.sectionflags	@""
	.align	16
	.zero		1024


//--------------------- .nv.shared._ZN17signal_processing7kernels25median_filter_sm87_kernelEPKfPfii --------------------------
	.section	.nv.shared._ZN17signal_processing7kernels25median_filter_sm87_kernelEPKfPfii,"aw",@nobits
	.sectionflags	@""
	.align	16
	.zero		1024


//--------------------- .nv.shared._ZN17signal_processing7kernels20median_filter_kernelEPKfPfii --------------------------
	.section	.nv.shared._ZN17signal_processing7kernels20median_filter_kernelEPKfPfii,"aw",@nobits
	.sectionflags	@""
	.align	16
	.zero		1024


//--------------------- .nv.shared._ZN17signal_processing7kernels21iir_filter_sos_kernelEPKfS2_PfS3_iii --------------------------
	.section	.nv.shared._ZN17signal_processing7kernels21iir_filter_sos_kernelEPKfS2_PfS3_iii,"aw",@nobits
	.sectionflags	@""
	.align	16
	.zero		1024


//--------------------- .nv.shared._ZN17signal_processing7kernels30iir_filter_direct_form2_kernelEPKfS2_S2_PfS3_iiii --------------------------
	.section	.nv.shared._ZN17signal_processing7kernels30iir_filter_direct_form2_kernelEPKfS2_S2_PfS3_iiii,"aw",@nobits
	.sectionflags	@""
	.align	16
	.zero		1024


//--------------------- .nv.shared._ZN17signal_processing7kernels30iir_filter_direct_form1_kernelEPKfS2_S2_Pfiiii --------------------------
	.section	.nv.shared._ZN17signal_processing7kernels30iir_filter_direct_form1_kernelEPKfS2_S2_Pfiiii,"aw",@nobits
	.sectionflags	@""
	.align	16
	.zero		1024


//--------------------- .nv.shared._ZN17signal_processing7kernels22fir_filter_sm75_kernelEPKfS2_Pfii --------------------------
	.section	.nv.shared._ZN17signal_processing7kernels22fir_filter_sm75_kernelEPKfS2_Pfii,"aw",@nobits
	.sectionflags	@""
	.align	16
	.zero		1024


//--------------------- .nv.shared._ZN17signal_processing7kernels22fir_filter_sm87_kernelEPKfS2_Pfii --------------------------
	.section	.nv.shared._ZN17signal_processing7kernels22fir_filter_sm87_kernelEPKfS2_Pfii,"aw",@nobits
	.sectionflags	@""
	.align	16
	.zero		1024


//--------------------- .nv.shared._ZN17signal_processing7kernels17fir_filter_kernelEPKfS2_Pfii --------------------------
	.section	.nv.shared._ZN17signal_processing7kernels17fir_filter_kernelEPKfS2_Pfii,"aw",@nobits
	.sectionflags	@""
	.align	16
	.zero		1024


//--------------------- .nv.shared._ZN3cub18CUB_300001_SM_10006detail11EmptyKernelIvEEvv --------------------------
	.section	.nv.shared._ZN3cub18CUB_300001_SM_10006detail11EmptyKernelIvEEvv,"aw",@nobits
	.sectionflags	@""
	.align	16
	.zero		1024


//--------------------- .nv.constant0._ZN17signal_processing7kernels23polyphase_filter_kernelEPKfS2_Pfiiib --------------------------
	.section	.nv.constant0._ZN17signal_processing7kernels23polyphase_filter_kernelEPKfS2_Pfiiib,"a",@progbits
	.sectionflags	@""
	.align	4
.nv.constant0._ZN17signal_processing7kernels23polyphase_filter_kernelEPKfS2_Pfiiib:
	.zero		933


//--------------------- .nv.constant0._ZN17signal_processing7kernels18interpolate_kernelEPKfPfii --------------------------
	.section	.nv.constant0._ZN17signal_processing7kernels18interpolate_kernelEPKfPfii,"a",@progbits
	.sectionflags	@""
	.align	4
.nv.constant0._ZN17signal_processing7kernels18interpolate_kernelEPKfPfii:
	.zero		920


//--------------------- .nv.constant0._ZN17signal_processing7kernels15decimate_kernelEPKfPfii --------------------------
	.section	.nv.constant0._ZN17signal_processing7kernels15decimate_kernelEPKfPfii,"a",@progbits
	.sectionflags	@""
	.align	4
.nv.constant0._ZN17signal_processing7kernels15decimate_kernelEPKfPfii:
	.zero		920


//--------------------- .nv.constant0._ZN17signal_processing7kernels18nlms_filter_kernelEPKfS2_PfS3_S3_iiff --------------------------
	.section	.nv.constant0._ZN17signal_processing7kernels18nlms_filter_kernelEPKfS2_PfS3_S3_iiff,"a",@progbits
	.sectionflags	@""
	.align	4
.nv.constant0._ZN17signal_processing7kernels18nlms_filter_kernelEPKfS2_PfS3_S3_iiff:
	.zero		952


//--------------------- .nv.constant0._ZN17signal_processing7kernels17lms_filter_kernelEPKfS2_PfS3_S3_iif --------------------------
	.section	.nv.constant0._ZN17signal_processing7kernels17lms_filter_kernelEPKfS2_PfS3_S3_iif,"a",@progbits
	.sectionflags	@""
	.align	4
.nv.constant0._ZN17signal_processing7kernels17lms_filter_kernelEPKfS2_PfS3_S3_iif:
	.zero		948


//--------------------- .nv.constant0._ZN17signal_processing7kernels25median_filter_sm75_kernelEPKfPfii --------------------------
	.section	.nv.constant0._ZN17signal_processing7kernels25median_filter_sm75_kernelEPKfPfii,"a",@progbits
	.sectionflags	@""
	.align	4
.nv.constant0._ZN17signal_processing7kernels25median_filter_sm75_kernelEPKfPfii:
	.zero		920


//--------------------- .nv.constant0._ZN17signal_processing7kernels25median_filter_sm87_kernelEPKfPfii --------------------------
	.section	.nv.constant0._ZN17signal_processing7kernels25median_filter_sm87_kernelEPKfPfii,"a",@progbits
	.sectionflags	@""
	.align	4
.nv.constant0._ZN17signal_processing7kernels25median_filter_sm87_kernelEPKfPfii:
	.zero		920


//--------------------- .nv.constant0._ZN17signal_processing7kernels20median_filter_kernelEPKfPfii --------------------------
	.section	.nv.constant0._ZN17signal_processing7kernels20median_filter_kernelEPKfPfii,"a",@progbits
	.sectionflags	@""
	.align	4
.nv.constant0._ZN17signal_processing7kernels20median_filter_kernelEPKfPfii:
	.zero		920


//--------------------- .nv.constant0._ZN17signal_processing7kernels21iir_filter_sos_kernelEPKfS2_PfS3_iii --------------------------
	.section	.nv.constant0._ZN17signal_processing7kernels21iir_filter_sos_kernelEPKfS2_PfS3_iii,"a",@progbits
	.sectionflags	@""
	.align	4
.nv.constant0._ZN17signal_processing7kernels21iir_filter_sos_kernelEPKfS2_PfS3_iii:
	.zero		940


//--------------------- .nv.constant0._ZN17signal_processing7kernels30iir_filter_direct_form2_kernelEPKfS2_S2_PfS3_iiii --------------------------
	.section	.nv.constant0._ZN17signal_processing7kernels30iir_filter_direct_form2_kernelEPKfS2_S2_PfS3_iiii,"a",@progbits
	.sectionflags	@""
	.align	4
.nv.constant0._ZN17signal_processing7kernels30iir_filter_direct_form2_kernelEPKfS2_S2_PfS3_iiii:
	.zero		952


//--------------------- .nv.constant0._ZN17signal_processing7kernels30iir_filter_direct_form1_kernelEPKfS2_S2_Pfiiii --------------------------
	.section	.nv.constant0._ZN17signal_processing7kernels30iir_filter_direct_form1_kernelEPKfS2_S2_Pfiiii,"a",@progbits
	.sectionflags	@""
	.align	4
.nv.constant0._ZN17signal_processing7kernels30iir_filter_direct_form1_kernelEPKfS2_S2_Pfiiii:
	.zero		944


//--------------------- .nv.constant0._ZN17signal_processing7kernels22fir_filter_sm75_kernelEPKfS2_Pfii --------------------------
	.section	.nv.constant0._ZN17signal_processing7kernels22fir_filter_sm75_kernelEPKfS2_Pfii,"a",@progbits
	.sectionflags	@""
	.align	4
.nv.constant0._ZN17signal_processing7kernels22fir_filter_sm75_kernelEPKfS2_Pfii:
	.zero		928


//--------------------- .nv.constant0._ZN17signal_processing7kernels22fir_filter_sm87_kernelEPKfS2_Pfii --------------------------
	.section	.nv.constant0._ZN17signal_processing7kernels22fir_filter_sm87_kernelEPKfS2_Pfii,"a",@progbits
	.sectionflags	@""
	.align	4
.nv.constant0._ZN17signal_processing7kernels22fir_filter_sm87_kernelEPKfS2_Pfii:
	.zero		928


//--------------------- .nv.constant0._ZN17signal_processing7kernels17fir_filter_kernelEPKfS2_Pfii --------------------------
	.section	.nv.constant0._ZN17signal_processing7kernels17fir_filter_kernelEPKfS2_Pfii,"a",@progbits
	.sectionflags	@""
	.align	4
.nv.constant0._ZN17signal_processing7kernels17fir_filter_kernelEPKfS2_Pfii:
	.zero		928


//--------------------- .nv.constant0._ZN3cub18CUB_300001_SM_10006detail11EmptyKernelIvEEvv --------------------------
	.section	.nv.constant0._ZN3cub18CUB_300001_SM_10006detail11EmptyKernelIvEEvv,"a",@progbits
	.sectionflags	@""
	.align	4
.nv.constant0._ZN3cub18CUB_300001_SM_10006detail11EmptyKernelIvEEvv:
	.zero		896


//--------------------- SYMBOLS --------------------------

	.type		.nv.reservedSmem.offset0,@object
	.size		.nv.reservedSmem.offset0,0x4
	.type		.nv.reservedSmem.cap,@object
	.size		.nv.reservedSmem.cap,0x4
